	.target	sm_90a

	.elftype	@"ET_EXEC"


//--------------------- .note.nv.tkinfo           --------------------------
	.section	.note.nv.tkinfo,"",@"SHT_NOTE"
	.sectionflags	@"SHF_NOTE_NV_TKINFO"
	.tkinfo
        /*0018*/ 	.word	0x00000002
        /*0030*/ 	.string	""
        /*0030*/ 	.string	"ptxas"
        /*0030*/ 	.string	"Cuda compilation tools, release 13.0, V13.0.88"
        /*0030*/ 	.string	"Build cuda_13.0.r13.0/compiler.36424714_0"
        /*0030*/ 	.string	"-arch sm_90a -m 64 "



//--------------------- .note.nv.cuinfo           --------------------------
	.section	.note.nv.cuinfo,"",@"SHT_NOTE"
	.sectionflags	@"SHF_NOTE_NV_CUINFO"
        /*0018*/ 	.short	0x0002
        /*001a*/ 	.short	0x005a
        /*001c*/ 	.short	0x0082
	.zero		2


//--------------------- .nv.info                  --------------------------
	.section	.nv.info,"",@"SHT_CUDA_INFO"
	.align	4


	//----- nvinfo : EIATTR_REGCOUNT
	.align		4
        /*0000*/ 	.byte	0x04, 0x2f
        /*0002*/ 	.short	(.L_15 - .L_14)
	.align		4
.L_14:
        /*0004*/ 	.word	index@(_ZN7cutlass13device_kernelINS_4gemm6kernel13GemmUniversalIN4cute5tupleIJiiiiEEENS1_10collective13CollectiveMmaINS1_34MainloopSm90TmaGmmaWarpSpecializedILi8ENS5_IJNS4_1CILi1EEESB_SB_EEENS1_35KernelTmaWarpSpecializedCooperativeEEENS5_IJNSA_ILi512EEENSA_ILi384EEENSA_ILi16EEEEEENS_10bfloat16_tENS5_IJlSB_lEEESJ_SK_NS4_8TiledMMAINS4_8MMA_AtomIJNS4_4SM904GMMA28MMA_64x192x16_F32BF16BF16_SSILNSO_5MajorE0ELSQ_0ELNSO_7ScaleInE1ELSR_1EEEEEENS4_6LayoutINS5_IJNSA_ILi2EEESB_SB_EEENS5_IJSB_NSA_ILi0EEESX_EEEEENS5_IJNS4_10UnderscoreES10_S10_EEEEENS4_13SM90_TMA_LOADENS4_14ComposedLayoutINS4_7SwizzleILi1ELi4ELi3EEENS4_18smem_ptr_flag_bitsILi16EEENSU_INS5_IJNSA_ILi8EEESH_EEENS5_IJSH_SB_EEEEEEEvNS4_8identityES13_S1D_vS1E_EENS_8epilogue10collective6detail29Sm90TmaWarpSpecializedAdapterINS1H_15DefaultEpilogueISJ_SK_SK_NS1G_6thread17LinearCombinationISJ_Li1EffLNS1L_9ScaleType4KindE0ELNS_15FloatRoundStyleE2ESJ_EENS1_15EpilogueDefaultEEEEEvvEEEEvNT_6ParamsE)
        /*0008*/ 	.word	0x000000a8


	//----- nvinfo : EIATTR_FRAME_SIZE
	.align		4
.L_15:
        /*000c*/ 	.byte	0x04, 0x11
        /*000e*/ 	.short	(.L_17 - .L_16)
	.align		4
.L_16:
        /*0010*/ 	.word	index@(_ZN7cutlass13device_kernelINS_4gemm6kernel13GemmUniversalIN4cute5tupleIJiiiiEEENS1_10collective13CollectiveMmaINS1_34MainloopSm90TmaGmmaWarpSpecializedILi8ENS5_IJNS4_1CILi1EEESB_SB_EEENS1_35KernelTmaWarpSpecializedCooperativeEEENS5_IJNSA_ILi512EEENSA_ILi384EEENSA_ILi16EEEEEENS_10bfloat16_tENS5_IJlSB_lEEESJ_SK_NS4_8TiledMMAINS4_8MMA_AtomIJNS4_4SM904GMMA28MMA_64x192x16_F32BF16BF16_SSILNSO_5MajorE0ELSQ_0ELNSO_7ScaleInE1ELSR_1EEEEEENS4_6LayoutINS5_IJNSA_ILi2EEESB_SB_EEENS5_IJSB_NSA_ILi0EEESX_EEEEENS5_IJNS4_10UnderscoreES10_S10_EEEEENS4_13SM90_TMA_LOADENS4_14ComposedLayoutINS4_7SwizzleILi1ELi4ELi3EEENS4_18smem_ptr_flag_bitsILi16EEENSU_INS5_IJNSA_ILi8EEESH_EEENS5_IJSH_SB_EEEEEEEvNS4_8identityES13_S1D_vS1E_EENS_8epilogue10collective6detail29Sm90TmaWarpSpecializedAdapterINS1H_15DefaultEpilogueISJ_SK_SK_NS1G_6thread17LinearCombinationISJ_Li1EffLNS1L_9ScaleType4KindE0ELNS_15FloatRoundStyleE2ESJ_EENS1_15EpilogueDefaultEEEEEvvEEEEvNT_6ParamsE)
        /*0014*/ 	.word	0x00001170


	//----- nvinfo : EIATTR_MIN_STACK_SIZE
	.align		4
.L_17:
        /*0018*/ 	.byte	0x04, 0x12
        /*001a*/ 	.short	(.L_19 - .L_18)
	.align		4
.L_18:
        /*001c*/ 	.word	index@(_ZN7cutlass13device_kernelINS_4gemm6kernel13GemmUniversalIN4cute5tupleIJiiiiEEENS1_10collective13CollectiveMmaINS1_34MainloopSm90TmaGmmaWarpSpecializedILi8ENS5_IJNS4_1CILi1EEESB_SB_EEENS1_35KernelTmaWarpSpecializedCooperativeEEENS5_IJNSA_ILi512EEENSA_ILi384EEENSA_ILi16EEEEEENS_10bfloat16_tENS5_IJlSB_lEEESJ_SK_NS4_8TiledMMAINS4_8MMA_AtomIJNS4_4SM904GMMA28MMA_64x192x16_F32BF16BF16_SSILNSO_5MajorE0ELSQ_0ELNSO_7ScaleInE1ELSR_1EEEEEENS4_6LayoutINS5_IJNSA_ILi2EEESB_SB_EEENS5_IJSB_NSA_ILi0EEESX_EEEEENS5_IJNS4_10UnderscoreES10_S10_EEEEENS4_13SM90_TMA_LOADENS4_14ComposedLayoutINS4_7SwizzleILi1ELi4ELi3EEENS4_18smem_ptr_flag_bitsILi16EEENSU_INS5_IJNSA_ILi8EEESH_EEENS5_IJSH_SB_EEEEEEEvNS4_8identityES13_S1D_vS1E_EENS_8epilogue10collective6detail29Sm90TmaWarpSpecializedAdapterINS1H_15DefaultEpilogueISJ_SK_SK_NS1G_6thread17LinearCombinationISJ_Li1EffLNS1L_9ScaleType4KindE0ELNS_15FloatRoundStyleE2ESJ_EENS1_15EpilogueDefaultEEEEEvvEEEEvNT_6ParamsE)
        /*0020*/ 	.word	0x00001170
.L_19:


//--------------------- .nv.compat                --------------------------
	.section	.nv.compat,"",@"SHT_CUDA_COMPAT_INFO"
	.align	4
        /*0000*/ 	.byte	0x02, 0x09, 0x01, 0x00, 0x02, 0x02, 0x04, 0x00, 0x02, 0x05, 0x05, 0x00, 0x03, 0x07, 0x01, 0x01
        /*0010*/ 	.byte	0x02, 0x03, 0x01, 0x00, 0x02, 0x06, 0x01, 0x00, 0x04, 0x0b, 0x08, 0x00, 0x00, 0x00, 0x00, 0x00
        /*0020*/ 	.byte	0x00, 0x00, 0x00, 0x00


//--------------------- .nv.info._ZN7cutlass13device_kernelINS_4gemm6kernel13GemmUniversalIN4cute5tupleIJiiiiEEENS1_10collective13CollectiveMmaINS1_34MainloopSm90TmaGmmaWarpSpecializedILi8ENS5_IJNS4_1CILi1EEESB_SB_EEENS1_35KernelTmaWarpSpecializedCooperativeEEENS5_IJNSA_ILi512EEENSA_ILi384EEENSA_ILi16EEEEEENS_10bfloat16_tENS5_IJlSB_lEEESJ_SK_NS4_8TiledMMAINS4_8MMA_AtomIJNS4_4SM904GMMA28MMA_64x192x16_F32BF16BF16_SSILNSO_5MajorE0ELSQ_0ELNSO_7ScaleInE1ELSR_1EEEEEENS4_6LayoutINS5_IJNSA_ILi2EEESB_SB_EEENS5_IJSB_NSA_ILi0EEESX_EEEEENS5_IJNS4_10UnderscoreES10_S10_EEEEENS4_13SM90_TMA_LOADENS4_14ComposedLayoutINS4_7SwizzleILi1ELi4ELi3EEENS4_18smem_ptr_flag_bitsILi16EEENSU_INS5_IJNSA_ILi8EEESH_EEENS5_IJSH_SB_EEEEEEEvNS4_8identityES13_S1D_vS1E_EENS_8epilogue10collective6detail29Sm90TmaWarpSpecializedAdapterINS1H_15DefaultEpilogueISJ_SK_SK_NS1G_6thread17LinearCombinationISJ_Li1EffLNS1L_9ScaleType4KindE0ELNS_15FloatRoundStyleE2ESJ_EENS1_15EpilogueDefaultEEEEEvvEEEEvNT_6ParamsE --------------------------
	.section	.nv.info._ZN7cutlass13device_kernelINS_4gemm6kernel13GemmUniversalIN4cute5tupleIJiiiiEEENS1_10collective13CollectiveMmaINS1_34MainloopSm90TmaGmmaWarpSpecializedILi8ENS5_IJNS4_1CILi1EEESB_SB_EEENS1_35KernelTmaWarpSpecializedCooperativeEEENS5_IJNSA_ILi512EEENSA_ILi384EEENSA_ILi16EEEEEENS_10bfloat16_tENS5_IJlSB_lEEESJ_SK_NS4_8TiledMMAINS4_8MMA_AtomIJNS4_4SM904GMMA28MMA_64x192x16_F32BF16BF16_SSILNSO_5MajorE0ELSQ_0ELNSO_7ScaleInE1ELSR_1EEEEEENS4_6LayoutINS5_IJNSA_ILi2EEESB_SB_EEENS5_IJSB_NSA_ILi0EEESX_EEEEENS5_IJNS4_10UnderscoreES10_S10_EEEEENS4_13SM90_TMA_LOADENS4_14ComposedLayoutINS4_7SwizzleILi1ELi4ELi3EEENS4_18smem_ptr_flag_bitsILi16EEENSU_INS5_IJNSA_ILi8EEESH_EEENS5_IJSH_SB_EEEEEEEvNS4_8identityES13_S1D_vS1E_EENS_8epilogue10collective6detail29Sm90TmaWarpSpecializedAdapterINS1H_15DefaultEpilogueISJ_SK_SK_NS1G_6thread17LinearCombinationISJ_Li1EffLNS1L_9ScaleType4KindE0ELNS_15FloatRoundStyleE2ESJ_EENS1_15EpilogueDefaultEEEEEvvEEEEvNT_6ParamsE,"",@"SHT_CUDA_INFO"
	.sectionflags	@""
	.align	4


	//----- nvinfo : EIATTR_CUDA_API_VERSION
	.align		4
        /*0000*/ 	.byte	0x04, 0x37
        /*0002*/ 	.short	(.L_21 - .L_20)
.L_20:
        /*0004*/ 	.word	0x00000082


	//----- nvinfo : EIATTR_KPARAM_INFO
	.align		4
.L_21:
        /*0008*/ 	.byte	0x04, 0x17
        /*000a*/ 	.short	(.L_23 - .L_22)
.L_22:
        /*000c*/ 	.word	0x00000000
        /*0010*/ 	.short	0x0000
        /*0012*/ 	.short	0x0070
        /*0014*/ 	.byte	0x00, 0xf0, 0x01, 0x10


	//----- nvinfo : EIATTR_SPARSE_MMA_MASK
	.align		4
.L_23:
        /*0018*/ 	.byte	0x03, 0x50
        /*001a*/ 	.short	0x0000


	//----- nvinfo : EIATTR_MAXREG_COUNT
	.align		4
        /*001c*/ 	.byte	0x03, 0x1b
        /*001e*/ 	.short	0x00a8


	//----- nvinfo : EIATTR_NUM_BARRIERS
	.align		4
        /*0020*/ 	.byte	0x02, 0x4c
        /*0022*/ 	.byte	0x01
	.zero		1


	//----- nvinfo : EIATTR_EXTERNS
	.align		4
        /*0024*/ 	.byte	0x04, 0x0f
        /*0026*/ 	.short	(.L_25 - .L_24)


	//   ....[0]....
	.align		4
.L_24:
        /*0028*/ 	.word	index@(__assertfail)


	//----- nvinfo : EIATTR_ANNOTATIONS
	.align		4
.L_25:
        /*002c*/ 	.byte	0x04, 0x55
        /*002e*/ 	.short	(.L_27 - .L_26)


	//   ....[0]....
.L_26:
        /*0030*/ 	.word	0x00000001
        /*0034*/ 	.byte	0x40, 0x07, 0x00, 0x00, 0x01, 0x00, 0x00, 0x00, 0x60, 0x07, 0x00, 0x00, 0x01, 0x00, 0x00, 0x00
        /* <DEDUP_REMOVED lines=1323> */
        /*52f4*/ 	.byte	0x40, 0x08, 0x04, 0x00


	//----- nvinfo : EIATTR_MERCURY_ISA_VERSION
	.align		4
.L_27:
        /*52f8*/ 	.byte	0x03, 0x5f
        /*52fa*/ 	.short	0x0101


	//----- nvinfo : EIATTR_INT_WARP_WIDE_INSTR_OFFSETS
	.align		4
        /*52fc*/ 	.byte	0x04, 0x31
        /*52fe*/ 	.short	(.L_29 - .L_28)


	//   ....[0]....
.L_28:
        /*5300*/ 	.word	0x000005b0


	//   ....[1]....
        /*5304*/ 	.word	0x000005c0


	//   ....[2]....
        /*5308*/ 	.word	0x00000650


	//----- nvinfo : EIATTR_COOP_GROUP_MASK_REGIDS
	.align		4
.L_29:
        /*530c*/ 	.byte	0x04, 0x29
        /*530e*/ 	.short	(.L_31 - .L_30)


	//   ....[0]....
.L_30:
        /*5310*/ 	.word	0xffffffff


	//   ....[1]....
        /*5314*/ 	.word	0xffffffff


	//   ....[2]....
        /*5318*/ 	.word	0xffffffff


	//   ....[3]....
        /*531c*/ 	.word	0xffffffff


	//   ....[4]....
        /*5320*/ 	.word	0xffffffff


	//----- nvinfo : EIATTR_COOP_GROUP_INSTR_OFFSETS
	.align		4
.L_31:
        /*5324*/ 	.byte	0x04, 0x28
        /*5326*/ 	.short	(.L_33 - .L_32)


	//   ....[0]....
.L_32:
        /*5328*/ 	.word	0x00000070


	//   ....[1]....
        /*532c*/ 	.word	0x00000080


	//   ....[2]....
        /*5330*/ 	.word	0x000001a0


	//   ....[3]....
        /*5334*/ 	.word	0x00000460


	//   ....[4]....
        /*5338*/ 	.word	0x00001220


	//----- nvinfo : EIATTR_REG_RECONFIG
	.align		4
.L_33:
        /*533c*/ 	.byte	0x01, 0x54
	.zero		2


	//----- nvinfo : EIATTR_SYSCALL_OFFSETS
	.align		4
        /*5340*/ 	.byte	0x04, 0x46
        /*5342*/ 	.short	(.L_35 - .L_34)


	//   ....[0]....
.L_34:
        /*5344*/ 	.word	0x000013d0


	//----- nvinfo : EIATTR_MBARRIER_INSTR_OFFSETS
	.align		4
.L_35:
        /*5348*/ 	.byte	0x04, 0x39
        /*534a*/ 	.short	(.L_37 - .L_36)


	//   ....[0]....
.L_36:
        /*534c*/ 	.word	0x00000340
        /*5350*/ 	.word	0x000000ff
        /*5354*/ 	.word	0x00000000
        /*5358*/ 	.short	0x0100
        /*535a*/ 	.byte	0x08
	.zero		1


	//   ....[1]....
        /*535c*/ 	.word	0x00000350
        /*5360*/ 	.word	0x000000ff
        /*5364*/ 	.word	0x00000040
        /*5368*/ 	.short	0x0100
        /*536a*/ 	.byte	0x08
	.zero		1


	//   ....[2]....
        /*536c*/ 	.word	0x00000360
        /*5370*/ 	.word	0x000000ff
        /*5374*/ 	.word	0x00000008
        /*5378*/ 	.short	0x0100
        /*537a*/ 	.byte	0x08
	.zero		1


	//   ....[3]....
        /*537c*/ 	.word	0x00000370
        /*5380*/ 	.word	0x000000ff
        /*5384*/ 	.word	0x00000048
        /*5388*/ 	.short	0x0100
        /*538a*/ 	.byte	0x08
	.zero		1


	//   ....[4]....
        /*538c*/ 	.word	0x00000380
        /*5390*/ 	.word	0x000000ff
        /*5394*/ 	.word	0x00000010
        /*5398*/ 	.short	0x0100
        /*539a*/ 	.byte	0x08
	.zero		1


	//   ....[5]....
        /*539c*/ 	.word	0x00000390
        /*53a0*/ 	.word	0x000000ff
        /*53a4*/ 	.word	0x00000050
        /*53a8*/ 	.short	0x0100
        /*53aa*/ 	.byte	0x08
	.zero		1


	//   ....[6]....
        /*53ac*/ 	.word	0x000003a0
        /*53b0*/ 	.word	0x000000ff
        /*53b4*/ 	.word	0x00000018
        /*53b8*/ 	.short	0x0100
        /*53ba*/ 	.byte	0x08
	.zero		1


	//   ....[7]....
        /*53bc*/ 	.word	0x000003b0
        /*53c0*/ 	.word	0x000000ff
        /*53c4*/ 	.word	0x00000058
        /*53c8*/ 	.short	0x0100
        /*53ca*/ 	.byte	0x08
	.zero		1


	//   ....[8]....
        /*53cc*/ 	.word	0x000003c0
        /*53d0*/ 	.word	0x000000ff
        /*53d4*/ 	.word	0x00000020
        /*53d8*/ 	.short	0x0100
        /*53da*/ 	.byte	0x08
	.zero		1


	//   ....[9]....
        /*53dc*/ 	.word	0x000003d0
        /*53e0*/ 	.word	0x000000ff
        /*53e4*/ 	.word	0x00000060
        /*53e8*/ 	.short	0x0100
        /*53ea*/ 	.byte	0x08
	.zero		1


	//   ....[10]....
        /*53ec*/ 	.word	0x000003e0
        /*53f0*/ 	.word	0x000000ff
        /*53f4*/ 	.word	0x00000028
        /*53f8*/ 	.short	0x0100
        /*53fa*/ 	.byte	0x08
	.zero		1


	//   ....[11]....
        /*53fc*/ 	.word	0x000003f0
        /*5400*/ 	.word	0x000000ff
        /*5404*/ 	.word	0x00000068
        /*5408*/ 	.short	0x0100
        /*540a*/ 	.byte	0x08
	.zero		1


	//   ....[12]....
        /*540c*/ 	.word	0x00000400
        /*5410*/ 	.word	0x000000ff
        /*5414*/ 	.word	0x00000030
        /*5418*/ 	.short	0x0100
        /*541a*/ 	.byte	0x08
	.zero		1


	//   ....[13]....
        /*541c*/ 	.word	0x00000410
        /*5420*/ 	.word	0x000000ff
        /*5424*/ 	.word	0x00000070
        /*5428*/ 	.short	0x0100
        /*542a*/ 	.byte	0x08
	.zero		1


	//   ....[14]....
        /*542c*/ 	.word	0x00000420
        /*5430*/ 	.word	0x000000ff
        /*5434*/ 	.word	0x00000038
        /*5438*/ 	.short	0x0100
        /*543a*/ 	.byte	0x08
	.zero		1


	//   ....[15]....
        /*543c*/ 	.word	0x00000430
        /*5440*/ 	.word	0x000000ff
        /*5444*/ 	.word	0x00000078
        /*5448*/ 	.short	0x0100
        /*544a*/ 	.byte	0x08
	.zero		1


	//   ....[16]....
        /*544c*/ 	.word	0x000006d0
        /*5450*/ 	.word	0x000000ff
        /*5454*/ 	.word	0x00000090
        /*5458*/ 	.short	0x0100
        /*545a*/ 	.byte	0x10
	.zero		1


	//   ....[17]....
        /*545c*/ 	.word	0x00000770
        /*5460*/ 	.word	0x000000ff
        /*5464*/ 	.word	0x00000098
        /*5468*/ 	.short	0x0100
        /*546a*/ 	.byte	0x10
	.zero		1


	//   ....[18]....
        /*546c*/ 	.word	0x00001470
        /*5470*/ 	.word	0x00000003
        /*5474*/ 	.word	0x00000000
        /*5478*/ 	.short	0x010a
        /*547a*/ 	.byte	0x3f
	.zero		1


	//   ....[19]....
        /*547c*/ 	.word	0x000014b0
        /*5480*/ 	.word	0x00000003
        /*5484*/ 	.word	0x00000000
        /*5488*/ 	.short	0x010a
        /*548a*/ 	.byte	0x3f
	.zero		1


	//   ....[20]....
        /*548c*/ 	.word	0x00002fe0
        /*5490*/ 	.word	0x000000ff
        /*5494*/ 	.word	0x00000000
        /*5498*/ 	.short	0x010a
        /*549a*/ 	.byte	0x04
	.zero		1


	//   ....[21]....
        /*549c*/ 	.word	0x00003020
        /*54a0*/ 	.word	0x000000ff
        /*54a4*/ 	.word	0x00000000
        /*54a8*/ 	.short	0x010a
        /*54aa*/ 	.byte	0x04
	.zero		1


	//   ....[22]....
        /*54ac*/ 	.word	0x00007900
        /*54b0*/ 	.word	0x000000ff
        /*54b4*/ 	.word	0x00000000
        /*54b8*/ 	.short	0x0101
        /*54ba*/ 	.byte	0x04
	.zero		1


	//   ....[23]....
        /*54bc*/ 	.word	0x00007ab0
        /*54c0*/ 	.word	0x000000ff
        /*54c4*/ 	.word	0x00000000
        /*54c8*/ 	.short	0x0101
        /*54ca*/ 	.byte	0x04
	.zero		1


	//   ....[24]....
        /*54cc*/ 	.word	0x000403d0
        /*54d0*/ 	.word	0x0000000f
        /*54d4*/ 	.word	0x00000040
        /*54d8*/ 	.short	0x010a
        /*54da*/ 	.byte	0x3f
	.zero		1


	//   ....[25]....
        /*54dc*/ 	.word	0x000407b0
        /*54e0*/ 	.word	0x00000002
        /*54e4*/ 	.word	0x00000098
        /*54e8*/ 	.short	0x0101
        /*54ea*/ 	.byte	0x3f
	.zero		1


	//   ....[26]....
        /*54ec*/ 	.word	0x00040f50
        /*54f0*/ 	.word	0x00000005
        /*54f4*/ 	.word	0x00000000
        /*54f8*/ 	.short	0x010a
        /*54fa*/ 	.byte	0x3f
	.zero		1


	//   ....[27]....
        /*54fc*/ 	.word	0x00040fe0
        /*5500*/ 	.word	0x00000007
        /*5504*/ 	.word	0x00000000
        /*5508*/ 	.short	0x010a
        /*550a*/ 	.byte	0x3f
	.zero		1


	//   ....[28]....
        /*550c*/ 	.word	0x00041070
        /*5510*/ 	.word	0x00000007
        /*5514*/ 	.word	0x00000000
        /*5518*/ 	.short	0x010a
        /*551a*/ 	.byte	0x3f
	.zero		1


	//   ....[29]....
        /*551c*/ 	.word	0x00041100
        /*5520*/ 	.word	0x00000007
        /*5524*/ 	.word	0x00000000
        /*5528*/ 	.short	0x010a
        /*552a*/ 	.byte	0x3f
	.zero		1


	//   ....[30]....
        /*552c*/ 	.word	0x00041190
        /*5530*/ 	.word	0x00000007
        /*5534*/ 	.word	0x00000000
        /*5538*/ 	.short	0x010a
        /*553a*/ 	.byte	0x3f
	.zero		1


	//   ....[31]....
        /*553c*/ 	.word	0x00041220
        /*5540*/ 	.word	0x00000007
        /*5544*/ 	.word	0x00000000
        /*5548*/ 	.short	0x010a
        /*554a*/ 	.byte	0x3f
	.zero		1


	//   ....[32]....
        /*554c*/ 	.word	0x000412b0
        /*5550*/ 	.word	0x00000007
        /*5554*/ 	.word	0x00000000
        /*5558*/ 	.short	0x010a
        /*555a*/ 	.byte	0x3f
	.zero		1


	//   ....[33]....
        /*555c*/ 	.word	0x00041340
        /*5560*/ 	.word	0x00000003
        /*5564*/ 	.word	0x00000000
        /*5568*/ 	.short	0x010a
        /*556a*/ 	.byte	0x3f
	.zero		1


	//   ....[34]....
        /*556c*/ 	.word	0x000413a0
        /*5570*/ 	.word	0x00000003
        /*5574*/ 	.word	0x00000000
        /*5578*/ 	.short	0x010a
        /*557a*/ 	.byte	0x3f
	.zero		1


	//   ....[35]....
        /*557c*/ 	.word	0x00041400
        /*5580*/ 	.word	0x00000006
        /*5584*/ 	.word	0x00000000
        /*5588*/ 	.short	0x010a
        /*558a*/ 	.byte	0x3f
	.zero		1


	//   ....[36]....
        /*558c*/ 	.word	0x000414d0
        /*5590*/ 	.word	0x0000000f
        /*5594*/ 	.word	0x00000040
        /*5598*/ 	.short	0x010a
        /*559a*/ 	.byte	0x3f
	.zero		1


	//   ....[37]....
        /*559c*/ 	.word	0x000415a0
        /*55a0*/ 	.word	0x00000005
        /*55a4*/ 	.word	0x00000000
        /*55a8*/ 	.short	0x010a
        /*55aa*/ 	.byte	0x3f
	.zero		1


	//   ....[38]....
        /*55ac*/ 	.word	0x000415f0
        /*55b0*/ 	.word	0x00000007
        /*55b4*/ 	.word	0x00000000
        /*55b8*/ 	.short	0x010a
        /*55ba*/ 	.byte	0x3f
	.zero		1


	//   ....[39]....
        /*55bc*/ 	.word	0x00041640
        /*55c0*/ 	.word	0x00000007
        /*55c4*/ 	.word	0x00000000
        /*55c8*/ 	.short	0x010a
        /*55ca*/ 	.byte	0x3f
	.zero		1


	//   ....[40]....
        /*55cc*/ 	.word	0x00041690
        /*55d0*/ 	.word	0x00000007
        /*55d4*/ 	.word	0x00000000
        /*55d8*/ 	.short	0x010a
        /*55da*/ 	.byte	0x3f
	.zero		1


	//   ....[41]....
        /*55dc*/ 	.word	0x000416e0
        /*55e0*/ 	.word	0x00000007
        /*55e4*/ 	.word	0x00000000
        /*55e8*/ 	.short	0x010a
        /*55ea*/ 	.byte	0x3f
	.zero		1


	//   ....[42]....
        /*55ec*/ 	.word	0x00041730
        /*55f0*/ 	.word	0x00000007
        /*55f4*/ 	.word	0x00000000
        /*55f8*/ 	.short	0x010a
        /*55fa*/ 	.byte	0x3f
	.zero		1


	//   ....[43]....
        /*55fc*/ 	.word	0x00041780
        /*5600*/ 	.word	0x00000007
        /*5604*/ 	.word	0x00000000
        /*5608*/ 	.short	0x010a
        /*560a*/ 	.byte	0x3f
	.zero		1


	//----- nvinfo : EIATTR_NUM_MBARRIERS
	.align		4
.L_37:
        /*560c*/ 	.byte	0x03, 0x38
        /*560e*/ 	.short	0x0012


	//----- nvinfo : EIATTR_EXIT_INSTR_OFFSETS
	.align		4
        /*5610*/ 	.byte	0x04, 0x1c
        /*5612*/ 	.short	(.L_39 - .L_38)


	//   ....[0]....
.L_38:
        /*5614*/ 	.word	0x000007d0


	//   ....[1]....
        /*5618*/ 	.word	0x00001140


	//   ....[2]....
        /*561c*/ 	.word	0x0003f950


	//   ....[3]....
        /*5620*/ 	.word	0x00040060


	//   ....[4]....
        /*5624*/ 	.word	0x00041390


	//----- nvinfo : EIATTR_MAX_THREADS
	.align		4
.L_39:
        /*5628*/ 	.byte	0x04, 0x05
        /*562a*/ 	.short	(.L_41 - .L_40)
.L_40:
        /*562c*/ 	.word	0x00000180
        /*5630*/ 	.word	0x00000001
        /*5634*/ 	.word	0x00000001


	//----- nvinfo : EIATTR_CRS_STACK_SIZE
	.align		4
.L_41:
        /*5638*/ 	.byte	0x04, 0x1e
        /*563a*/ 	.short	(.L_43 - .L_42)
.L_42:
        /*563c*/ 	.word	0x00000000


	//----- nvinfo : EIATTR_CBANK_PARAM_SIZE
	.align		4
.L_43:
        /*5640*/ 	.byte	0x03, 0x19
        /*5642*/ 	.short	0x0470


	//----- nvinfo : EIATTR_PARAM_CBANK
	.align		4
        /*5644*/ 	.byte	0x04, 0x0a
        /*5646*/ 	.short	(.L_45 - .L_44)
	.align		4
.L_44:
        /*5648*/ 	.word	index@(.nv.constant0._ZN7cutlass13device_kernelINS_4gemm6kernel13GemmUniversalIN4cute5tupleIJiiiiEEENS1_10collective13CollectiveMmaINS1_34MainloopSm90TmaGmmaWarpSpecializedILi8ENS5_IJNS4_1CILi1EEESB_SB_EEENS1_35KernelTmaWarpSpecializedCooperativeEEENS5_IJNSA_ILi512EEENSA_ILi384EEENSA_ILi16EEEEEENS_10bfloat16_tENS5_IJlSB_lEEESJ_SK_NS4_8TiledMMAINS4_8MMA_AtomIJNS4_4SM904GMMA28MMA_64x192x16_F32BF16BF16_SSILNSO_5MajorE0ELSQ_0ELNSO_7ScaleInE1ELSR_1EEEEEENS4_6LayoutINS5_IJNSA_ILi2EEESB_SB_EEENS5_IJSB_NSA_ILi0EEESX_EEEEENS5_IJNS4_10UnderscoreES10_S10_EEEEENS4_13SM90_TMA_LOADENS4_14ComposedLayoutINS4_7SwizzleILi1ELi4ELi3EEENS4_18smem_ptr_flag_bitsILi16EEENSU_INS5_IJNSA_ILi8EEESH_EEENS5_IJSH_SB_EEEEEEEvNS4_8identityES13_S1D_vS1E_EENS_8epilogue10collective6detail29Sm90TmaWarpSpecializedAdapterINS1H_15DefaultEpilogueISJ_SK_SK_NS1G_6thread17LinearCombinationISJ_Li1EffLNS1L_9ScaleType4KindE0ELNS_15FloatRoundStyleE2ESJ_EENS1_15EpilogueDefaultEEEEEvvEEEEvNT_6ParamsE)
        /*564c*/ 	.short	0x0210
        /*564e*/ 	.short	0x0470


	//----- nvinfo : EIATTR_SW_WAR
	.align		4
.L_45:
        /*5650*/ 	.byte	0x04, 0x36
        /*5652*/ 	.short	(.L_47 - .L_46)
.L_46:
        /*5654*/ 	.word	0x00000008
.L_47:


//--------------------- .nv.callgraph             --------------------------
	.section	.nv.callgraph,"",@"SHT_CUDA_CALLGRAPH"
	.align	4
	.sectionentsize	8
	.align		4
        /*0000*/ 	.word	0x00000000
	.align		4
        /*0004*/ 	.word	0xffffffff
	.align		4
        /*0008*/ 	.word	index@(_ZN7cutlass13device_kernelINS_4gemm6kernel13GemmUniversalIN4cute5tupleIJiiiiEEENS1_10collective13CollectiveMmaINS1_34MainloopSm90TmaGmmaWarpSpecializedILi8ENS5_IJNS4_1CILi1EEESB_SB_EEENS1_35KernelTmaWarpSpecializedCooperativeEEENS5_IJNSA_ILi512EEENSA_ILi384EEENSA_ILi16EEEEEENS_10bfloat16_tENS5_IJlSB_lEEESJ_SK_NS4_8TiledMMAINS4_8MMA_AtomIJNS4_4SM904GMMA28MMA_64x192x16_F32BF16BF16_SSILNSO_5MajorE0ELSQ_0ELNSO_7ScaleInE1ELSR_1EEEEEENS4_6LayoutINS5_IJNSA_ILi2EEESB_SB_EEENS5_IJSB_NSA_ILi0EEESX_EEEEENS5_IJNS4_10UnderscoreES10_S10_EEEEENS4_13SM90_TMA_LOADENS4_14ComposedLayoutINS4_7SwizzleILi1ELi4ELi3EEENS4_18smem_ptr_flag_bitsILi16EEENSU_INS5_IJNSA_ILi8EEESH_EEENS5_IJSH_SB_EEEEEEEvNS4_8identityES13_S1D_vS1E_EENS_8epilogue10collective6detail29Sm90TmaWarpSpecializedAdapterINS1H_15DefaultEpilogueISJ_SK_SK_NS1G_6thread17LinearCombinationISJ_Li1EffLNS1L_9ScaleType4KindE0ELNS_15FloatRoundStyleE2ESJ_EENS1_15EpilogueDefaultEEEEEvvEEEEvNT_6ParamsE)
	.align		4
        /*000c*/ 	.word	index@(__assertfail)
	.align		4
        /*0010*/ 	.word	0x00000000
	.align		4
        /*0014*/ 	.word	0xfffffffe
	.align		4
        /*0018*/ 	.word	0x00000000
	.align		4
        /*001c*/ 	.word	0xfffffffd
	.align		4
        /*0020*/ 	.word	0x00000000
	.align		4
        /*0024*/ 	.word	0xfffffffc


//--------------------- .nv.constant4             --------------------------
	.section	.nv.constant4,"a",@progbits
	.align	8
	.align		8
.nv.constant4:
        /*0000*/ 	.dword	__assertfail
	.align		8
        /*0008*/ 	.dword	__unnamed_1
	.align		8
        /*0010*/ 	.dword	_ZN39_INTERNAL_89662c76_4_k_cu_130be2a8_37694cuda3std3__45__cpo5beginE
	.align		8
        /*0018*/ 	.dword	_ZN39_INTERNAL_89662c76_4_k_cu_130be2a8_37694cuda3std3__45__cpo3endE
	.align		8
        /*0020*/ 	.dword	_ZN39_INTERNAL_89662c76_4_k_cu_130be2a8_37694cuda3std3__45__cpo6cbeginE
	.align		8
        /*0028*/ 	.dword	_ZN39_INTERNAL_89662c76_4_k_cu_130be2a8_37694cuda3std3__45__cpo4cendE
	.align		8
        /*0030*/ 	.dword	_ZN39_INTERNAL_89662c76_4_k_cu_130be2a8_37694cuda3std3__441_GLOBAL__N__89662c76_4_k_cu_130be2a8_37696ignoreE
	.align		8
        /*0038*/ 	.dword	_ZN39_INTERNAL_89662c76_4_k_cu_130be2a8_37694cuda3std3__419piecewise_constructE
	.align		8
        /*0040*/ 	.dword	_ZN39_INTERNAL_89662c76_4_k_cu_130be2a8_37694cuda3std3__48in_placeE
	.align		8
        /*0048*/ 	.dword	_ZN39_INTERNAL_89662c76_4_k_cu_130be2a8_37694cuda3std6ranges3__45__cpo4swapE
	.align		8
        /*0050*/ 	.dword	_ZN39_INTERNAL_89662c76_4_k_cu_130be2a8_37694cuda3std6ranges3__45__cpo9iter_moveE
	.align		8
        /*0058*/ 	.dword	_ZN39_INTERNAL_89662c76_4_k_cu_130be2a8_37694cute7productE
	.align		8
        /*0060*/ 	.dword	_ZN39_INTERNAL_89662c76_4_k_cu_130be2a8_37694cute1_E
	.align		8
        /*0068*/ 	.dword	$str$22
	.align		8
        /*0070*/ 	.dword	$str$23


//--------------------- .text._ZN7cutlass13device_kernelINS_4gemm6kernel13GemmUniversalIN4cute5tupleIJiiiiEEENS1_10collective13CollectiveMmaINS1_34MainloopSm90TmaGmmaWarpSpecializedILi8ENS5_IJNS4_1CILi1EEESB_SB_EEENS1_35KernelTmaWarpSpecializedCooperativeEEENS5_IJNSA_ILi512EEENSA_ILi384EEENSA_ILi16EEEEEENS_10bfloat16_tENS5_IJlSB_lEEESJ_SK_NS4_8TiledMMAINS4_8MMA_AtomIJNS4_4SM904GMMA28MMA_64x192x16_F32BF16BF16_SSILNSO_5MajorE0ELSQ_0ELNSO_7ScaleInE1ELSR_1EEEEEENS4_6LayoutINS5_IJNSA_ILi2EEESB_SB_EEENS5_IJSB_NSA_ILi0EEESX_EEEEENS5_IJNS4_10UnderscoreES10_S10_EEEEENS4_13SM90_TMA_LOADENS4_14ComposedLayoutINS4_7SwizzleILi1ELi4ELi3EEENS4_18smem_ptr_flag_bitsILi16EEENSU_INS5_IJNSA_ILi8EEESH_EEENS5_IJSH_SB_EEEEEEEvNS4_8identityES13_S1D_vS1E_EENS_8epilogue10collective6detail29Sm90TmaWarpSpecializedAdapterINS1H_15DefaultEpilogueISJ_SK_SK_NS1G_6thread17LinearCombinationISJ_Li1EffLNS1L_9ScaleType4KindE0ELNS_15FloatRoundStyleE2ESJ_EENS1_15EpilogueDefaultEEEEEvvEEEEvNT_6ParamsE --------------------------
	.section	.text._ZN7cutlass13device_kernelINS_4gemm6kernel13GemmUniversalIN4cute5tupleIJiiiiEEENS1_10collective13CollectiveMmaINS1_34MainloopSm90TmaGmmaWarpSpecializedILi8ENS5_IJNS4_1CILi1EEESB_SB_EEENS1_35KernelTmaWarpSpecializedCooperativeEEENS5_IJNSA_ILi512EEENSA_ILi384EEENSA_ILi16EEEEEENS_10bfloat16_tENS5_IJlSB_lEEESJ_SK_NS4_8TiledMMAINS4_8MMA_AtomIJNS4_4SM904GMMA28MMA_64x192x16_F32BF16BF16_SSILNSO_5MajorE0ELSQ_0ELNSO_7ScaleInE1ELSR_1EEEEEENS4_6LayoutINS5_IJNSA_ILi2EEESB_SB_EEENS5_IJSB_NSA_ILi0EEESX_EEEEENS5_IJNS4_10UnderscoreES10_S10_EEEEENS4_13SM90_TMA_LOADENS4_14ComposedLayoutINS4_7SwizzleILi1ELi4ELi3EEENS4_18smem_ptr_flag_bitsILi16EEENSU_INS5_IJNSA_ILi8EEESH_EEENS5_IJSH_SB_EEEEEEEvNS4_8identityES13_S1D_vS1E_EENS_8epilogue10collective6detail29Sm90TmaWarpSpecializedAdapterINS1H_15DefaultEpilogueISJ_SK_SK_NS1G_6thread17LinearCombinationISJ_Li1EffLNS1L_9ScaleType4KindE0ELNS_15FloatRoundStyleE2ESJ_EENS1_15EpilogueDefaultEEEEEvvEEEEvNT_6ParamsE,"ax",@progbits
	.align	128
.text._ZN7cutlass13device_kernelINS_4gemm6kernel13GemmUniversalIN4cute5tupleIJiiiiEEENS1_10collective13CollectiveMmaINS1_34MainloopSm90TmaGmmaWarpSpecializedILi8ENS5_IJNS4_1CILi1EEESB_SB_EEENS1_35KernelTmaWarpSpecializedCooperativeEEENS5_IJNSA_ILi512EEENSA_ILi384EEENSA_ILi16EEEEEENS_10bfloat16_tENS5_IJlSB_lEEESJ_SK_NS4_8TiledMMAINS4_8MMA_AtomIJNS4_4SM904GMMA28MMA_64x192x16_F32BF16BF16_SSILNSO_5MajorE0ELSQ_0ELNSO_7ScaleInE1ELSR_1EEEEEENS4_6LayoutINS5_IJNSA_ILi2EEESB_SB_EEENS5_IJSB_NSA_ILi0EEESX_EEEEENS5_IJNS4_10UnderscoreES10_S10_EEEEENS4_13SM90_TMA_LOADENS4_14ComposedLayoutINS4_7SwizzleILi1ELi4ELi3EEENS4_18smem_ptr_flag_bitsILi16EEENSU_INS5_IJNSA_ILi8EEESH_EEENS5_IJSH_SB_EEEEEEEvNS4_8identityES13_S1D_vS1E_EENS_8epilogue10collective6detail29Sm90TmaWarpSpecializedAdapterINS1H_15DefaultEpilogueISJ_SK_SK_NS1G_6thread17LinearCombinationISJ_Li1EffLNS1L_9ScaleType4KindE0ELNS_15FloatRoundStyleE2ESJ_EENS1_15EpilogueDefaultEEEEEvvEEEEvNT_6ParamsE:
        .type           _ZN7cutlass13device_kernelINS_4gemm6kernel13GemmUniversalIN4cute5tupleIJiiiiEEENS1_10collective13CollectiveMmaINS1_34MainloopSm90TmaGmmaWarpSpecializedILi8ENS5_IJNS4_1CILi1EEESB_SB_EEENS1_35KernelTmaWarpSpecializedCooperativeEEENS5_IJNSA_ILi512EEENSA_ILi384EEENSA_ILi16EEEEEENS_10bfloat16_tENS5_IJlSB_lEEESJ_SK_NS4_8TiledMMAINS4_8MMA_AtomIJNS4_4SM904GMMA28MMA_64x192x16_F32BF16BF16_SSILNSO_5MajorE0ELSQ_0ELNSO_7ScaleInE1ELSR_1EEEEEENS4_6LayoutINS5_IJNSA_ILi2EEESB_SB_EEENS5_IJSB_NSA_ILi0EEESX_EEEEENS5_IJNS4_10UnderscoreES10_S10_EEEEENS4_13SM90_TMA_LOADENS4_14ComposedLayoutINS4_7SwizzleILi1ELi4ELi3EEENS4_18smem_ptr_flag_bitsILi16EEENSU_INS5_IJNSA_ILi8EEESH_EEENS5_IJSH_SB_EEEEEEEvNS4_8identityES13_S1D_vS1E_EENS_8epilogue10collective6detail29Sm90TmaWarpSpecializedAdapterINS1H_15DefaultEpilogueISJ_SK_SK_NS1G_6thread17LinearCombinationISJ_Li1EffLNS1L_9ScaleType4KindE0ELNS_15FloatRoundStyleE2ESJ_EENS1_15EpilogueDefaultEEEEEvvEEEEvNT_6ParamsE,@function
        .size           _ZN7cutlass13device_kernelINS_4gemm6kernel13GemmUniversalIN4cute5tupleIJiiiiEEENS1_10collective13CollectiveMmaINS1_34MainloopSm90TmaGmmaWarpSpecializedILi8ENS5_IJNS4_1CILi1EEESB_SB_EEENS1_35KernelTmaWarpSpecializedCooperativeEEENS5_IJNSA_ILi512EEENSA_ILi384EEENSA_ILi16EEEEEENS_10bfloat16_tENS5_IJlSB_lEEESJ_SK_NS4_8TiledMMAINS4_8MMA_AtomIJNS4_4SM904GMMA28MMA_64x192x16_F32BF16BF16_SSILNSO_5MajorE0ELSQ_0ELNSO_7ScaleInE1ELSR_1EEEEEENS4_6LayoutINS5_IJNSA_ILi2EEESB_SB_EEENS5_IJSB_NSA_ILi0EEESX_EEEEENS5_IJNS4_10UnderscoreES10_S10_EEEEENS4_13SM90_TMA_LOADENS4_14ComposedLayoutINS4_7SwizzleILi1ELi4ELi3EEENS4_18smem_ptr_flag_bitsILi16EEENSU_INS5_IJNSA_ILi8EEESH_EEENS5_IJSH_SB_EEEEEEEvNS4_8identityES13_S1D_vS1E_EENS_8epilogue10collective6detail29Sm90TmaWarpSpecializedAdapterINS1H_15DefaultEpilogueISJ_SK_SK_NS1G_6thread17LinearCombinationISJ_Li1EffLNS1L_9ScaleType4KindE0ELNS_15FloatRoundStyleE2ESJ_EENS1_15EpilogueDefaultEEEEEvvEEEEvNT_6ParamsE,(.L_x_1605 - _ZN7cutlass13device_kernelINS_4gemm6kernel13GemmUniversalIN4cute5tupleIJiiiiEEENS1_10collective13CollectiveMmaINS1_34MainloopSm90TmaGmmaWarpSpecializedILi8ENS5_IJNS4_1CILi1EEESB_SB_EEENS1_35KernelTmaWarpSpecializedCooperativeEEENS5_IJNSA_ILi512EEENSA_ILi384EEENSA_ILi16EEEEEENS_10bfloat16_tENS5_IJlSB_lEEESJ_SK_NS4_8TiledMMAINS4_8MMA_AtomIJNS4_4SM904GMMA28MMA_64x192x16_F32BF16BF16_SSILNSO_5MajorE0ELSQ_0ELNSO_7ScaleInE1ELSR_1EEEEEENS4_6LayoutINS5_IJNSA_ILi2EEESB_SB_EEENS5_IJSB_NSA_ILi0EEESX_EEEEENS5_IJNS4_10UnderscoreES10_S10_EEEEENS4_13SM90_TMA_LOADENS4_14ComposedLayoutINS4_7SwizzleILi1ELi4ELi3EEENS4_18smem_ptr_flag_bitsILi16EEENSU_INS5_IJNSA_ILi8EEESH_EEENS5_IJSH_SB_EEEEEEEvNS4_8identityES13_S1D_vS1E_EENS_8epilogue10collective6detail29Sm90TmaWarpSpecializedAdapterINS1H_15DefaultEpilogueISJ_SK_SK_NS1G_6thread17LinearCombinationISJ_Li1EffLNS1L_9ScaleType4KindE0ELNS_15FloatRoundStyleE2ESJ_EENS1_15EpilogueDefaultEEEEEvvEEEEvNT_6ParamsE)
        .other          _ZN7cutlass13device_kernelINS_4gemm6kernel13GemmUniversalIN4cute5tupleIJiiiiEEENS1_10collective13CollectiveMmaINS1_34MainloopSm90TmaGmmaWarpSpecializedILi8ENS5_IJNS4_1CILi1EEESB_SB_EEENS1_35KernelTmaWarpSpecializedCooperativeEEENS5_IJNSA_ILi512EEENSA_ILi384EEENSA_ILi16EEEEEENS_10bfloat16_tENS5_IJlSB_lEEESJ_SK_NS4_8TiledMMAINS4_8MMA_AtomIJNS4_4SM904GMMA28MMA_64x192x16_F32BF16BF16_SSILNSO_5MajorE0ELSQ_0ELNSO_7ScaleInE1ELSR_1EEEEEENS4_6LayoutINS5_IJNSA_ILi2EEESB_SB_EEENS5_IJSB_NSA_ILi0EEESX_EEEEENS5_IJNS4_10UnderscoreES10_S10_EEEEENS4_13SM90_TMA_LOADENS4_14ComposedLayoutINS4_7SwizzleILi1ELi4ELi3EEENS4_18smem_ptr_flag_bitsILi16EEENSU_INS5_IJNSA_ILi8EEESH_EEENS5_IJSH_SB_EEEEEEEvNS4_8identityES13_S1D_vS1E_EENS_8epilogue10collective6detail29Sm90TmaWarpSpecializedAdapterINS1H_15DefaultEpilogueISJ_SK_SK_NS1G_6thread17LinearCombinationISJ_Li1EffLNS1L_9ScaleType4KindE0ELNS_15FloatRoundStyleE2ESJ_EENS1_15EpilogueDefaultEEEEEvvEEEEvNT_6ParamsE,@"STO_CUDA_ENTRY STV_DEFAULT"
_ZN7cutlass13device_kernelINS_4gemm6kernel13GemmUniversalIN4cute5tupleIJiiiiEEENS1_10collective13CollectiveMmaINS1_34MainloopSm90TmaGmmaWarpSpecializedILi8ENS5_IJNS4_1CILi1EEESB_SB_EEENS1_35KernelTmaWarpSpecializedCooperativeEEENS5_IJNSA_ILi512EEENSA_ILi384EEENSA_ILi16EEEEEENS_10bfloat16_tENS5_IJlSB_lEEESJ_SK_NS4_8TiledMMAINS4_8MMA_AtomIJNS4_4SM904GMMA28MMA_64x192x16_F32BF16BF16_SSILNSO_5MajorE0ELSQ_0ELNSO_7ScaleInE1ELSR_1EEEEEENS4_6LayoutINS5_IJNSA_ILi2EEESB_SB_EEENS5_IJSB_NSA_ILi0EEESX_EEEEENS5_IJNS4_10UnderscoreES10_S10_EEEEENS4_13SM90_TMA_LOADENS4_14ComposedLayoutINS4_7SwizzleILi1ELi4ELi3EEENS4_18smem_ptr_flag_bitsILi16EEENSU_INS5_IJNSA_ILi8EEESH_EEENS5_IJSH_SB_EEEEEEEvNS4_8identityES13_S1D_vS1E_EENS_8epilogue10collective6detail29Sm90TmaWarpSpecializedAdapterINS1H_15DefaultEpilogueISJ_SK_SK_NS1G_6thread17LinearCombinationISJ_Li1EffLNS1L_9ScaleType4KindE0ELNS_15FloatRoundStyleE2ESJ_EENS1_15EpilogueDefaultEEEEEvvEEEEvNT_6ParamsE:
[----:B------:R-:W0:Y:S02]  /*0000*/  LDC R1, c[0x0][0x28] ;  /* 0x00000a00ff017b82 */ /* 0x000e240000000800 */
[----:B0-----:R-:W-:Y:S01]  /*0010*/  VIADD R1, R1, 0xffffee90 ;  /* 0xffffee9001017836 */ /* 0x001fe20000000000 */
[----:B------:R-:W0:Y:S01]  /*0020*/  S2R R2, SR_TID.X ;  /* 0x0000000000027919 */ /* 0x000e220000002100 */
[----:B------:R-:W-:Y:S01]  /*0030*/  ELECT P0, URZ, PT ;  /* 0x00000000003f782f */ /* 0x000fe20003800000 */
[----:B------:R-:W-:Y:S01]  /*0040*/  BSSY B0, `(.L_x_0) ;  /* 0x0000015000007945 */ /* 0x000fe20003800000 */
[--C-:B0-----:R-:W-:Y:S02]  /*0050*/  SHF.R.U32.HI R0, RZ, 0x5, R2.reuse ;  /* 0x00000005ff007819 */ /* 0x101fe40000011602 */
[----:B------:R-:W-:-:S03]  /*0060*/  SHF.R.U32.HI R2, RZ, 0x7, R2 ;  /* 0x00000007ff027819 */ /* 0x000fc60000011602 */
[----:B------:R-:W0:Y:S04]  /*0070*/  SHFL.IDX PT, R3, R0, RZ, 0x1f ;  /* 0x00001fff00037589 */ /* 0x000e2800000e0000 */
[----:B------:R-:W1:Y:S01]  /*0080*/  SHFL.IDX PT, R2, R2, RZ, 0x1f ;  /* 0x00001fff02027589 */ /* 0x000e6200000e0000 */
[----:B0-----:R-:W-:Y:S02]  /*0090*/  R2UR UR10, R3 ;  /* 0x00000000030a72ca */ /* 0x001fe400000e0000 */
[----:B-1----:R-:W-:-:S11]  /*00a0*/  R2UR UR5, R2 ;  /* 0x00000000020572ca */ /* 0x002fd600000e0000 */
[----:B------:R-:W-:Y:S02]  /*00b0*/  USHF.R.S32.HI UR4, URZ, 0x1f, UR10 ;  /* 0x0000001f3f047899 */ /* 0x000fe4000801140a */
[----:B------:R-:W-:Y:S02]  /*00c0*/  ISETP.NE.OR P0, PT, RZ, UR10, !P0 ;  /* 0x0000000aff007c0c */ /* 0x000fe4000c705670 */
[----:B------:R-:W-:-:S04]  /*00d0*/  ULEA.HI UR4, UR4, UR10, URZ, 0x2 ;  /* 0x0000000a04047291 */ /* 0x000fc8000f8f103f */
[----:B------:R-:W-:-:S04]  /*00e0*/  ULOP3.LUT UR4, UR4, 0xfffffffc, URZ, 0xc0, !UPT ;  /* 0xfffffffc04047892 */ /* 0x000fc8000f8ec03f */
[----:B------:R-:W-:-:S03]  /*00f0*/  UIADD3 UR10, UR10, -UR4, URZ ;  /* 0x800000040a0a7290 */ /* 0x000fc6000fffe03f */
[----:B------:R-:W-:Y:S09]  /*0100*/  @P0 BRA `(.L_x_1) ;  /* 0x0000000000200947 */ /* 0x000ff20003800000 */
[----:B------:R-:W-:Y:S02]  /*0110*/  ULDC.64 UR6, c[0x0][0x198] ;  /* 0x0000660000067ab9 */ /* 0x000fe40000000a00 */
[----:B------:R-:W-:Y:S02]  /*0120*/  UIADD3 UR8, UP0, UR6, 0xf0, URZ ;  /* 0x000000f006087890 */ /* 0x000fe4000ff1e03f */
[----:B------:R-:W-:Y:S02]  /*0130*/  UIADD3 UR6, UP1, UR6, 0x1f0, URZ ;  /* 0x000001f006067890 */ /* 0x000fe4000ff3e03f */
[----:B------:R-:W-:Y:S02]  /*0140*/  UIADD3.X UR9, URZ, UR7, URZ, UP0, !UPT ;  /* 0x000000073f097290 */ /* 0x000fe400087fe43f */
[----:B------:R-:W-:-:S07]  /*0150*/  UIADD3.X UR7, URZ, UR7, URZ, UP1, !UPT ;  /* 0x000000073f077290 */ /* 0x000fce0008ffe43f */
[----:B------:R0:W-:Y:S02]  /*0160*/  UTMACCTL.PF [UR8] ;  /* 0x00000000080079b9 */ /* 0x0001e40008040000 */
[----:B------:R0:W-:Y:S02]  /*0170*/  UTMACCTL.PF [UR6] ;  /* 0x00000000060079b9 */ /* 0x0001e40008040000 */
[----:B0-----:R-:W-:Y:S01]  /*0180*/  NOP ;  /* 0x0000000000007918 */ /* 0x001fe20000000000 */
.L_x_1:
[----:B------:R-:W-:Y:S05]  /*0190*/  BSYNC B0 ;  /* 0x0000000000007941 */ /* 0x000fea0003800000 */
.L_x_0:
[----:B------:R-:W0:Y:S01]  /*01a0*/  SHFL.IDX PT, R2, R0, RZ, 0x1f ;  /* 0x00001fff00027589 */ /* 0x000e2200000e0000 */
[----:B------:R-:W-:Y:S01]  /*01b0*/  UISETP.NE.AND UP0, UPT, UR10, 0x3, UPT ;  /* 0x000000030a00788c */ /* 0x000fe2000bf05270 */
[----:B------:R-:W-:Y:S01]  /*01c0*/  ISETP.NE.AND P1, PT, RZ, UR5, PT ;  /* 0x00000005ff007c0c */ /* 0x000fe2000bf25270 */
[----:B------:R-:W-:Y:S02]  /*01d0*/  UIADD3 UR18, UR5, -0x1, URZ ;  /* 0xffffffff05127890 */ /* 0x000fe4000fffe03f */
[----:B------:R-:W-:Y:S02]  /*01e0*/  UISETP.EQ.OR UP0, UPT, UR10, URZ, !UP0 ;  /* 0x0000003f0a00728c */ /* 0x000fe4000c702670 */
[----:B------:R-:W-:Y:S02]  /*01f0*/  UISETP.GE.U32.AND UP1, UPT, UR18, 0x2, UPT ;  /* 0x000000021200788c */ /* 0x000fe4000bf26070 */
[----:B------:R-:W-:-:S04]  /*0200*/  UISETP.EQ.AND UP0, UPT, UR5, URZ, UP0 ;  /* 0x0000003f0500728c */ /* 0x000fc80008702270 */
[----:B------:R-:W-:-:S04]  /*0210*/  USEL UR40, URZ, 0x1, !UP0 ;  /* 0x000000013f287887 */ /* 0x000fc8000c000000 */
[----:B------:R-:W-:Y:S01]  /*0220*/  USEL UR40, UR40, 0x2, UP1 ;  /* 0x0000000228287887 */ /* 0x000fe20008800000 */
[----:B0-----:R-:W-:-:S13]  /*0230*/  ISETP.NE.AND P0, PT, R2, RZ, PT ;  /* 0x000000ff0200720c */ /* 0x001fda0003f05270 */
[----:B------:R-:W-:Y:S05]  /*0240*/  @P0 BRA `(.L_x_2) ;  /* 0x0000000000840947 */ /* 0x000fea0003800000 */
[----:B------:R-:W-:Y:S01]  /*0250*/  ELECT P0, URZ, PT ;  /* 0x00000000003f782f */ /* 0x000fe20003800000 */
[----:B------:R-:W-:-:S12]  /*0260*/  BSSY B0, `(.L_x_2) ;  /* 0x000001f000007945 */ /* 0x000fd80003800000 */
[----:B------:R-:W-:Y:S05]  /*0270*/  @!P0 BRA `(.L_x_3) ;  /* 0x0000000000748947 */ /* 0x000fea0003800000 */
[----:B------:R-:W0:Y:S01]  /*0280*/  S2UR UR8, SR_CgaCtaId ;  /* 0x00000000000879c3 */ /* 0x000e220000008800 */
[----:B------:R-:W-:Y:S01]  /*0290*/  UMOV UR4, 0x400 ;  /* 0x0000040000047882 */ /* 0x000fe20000000000 */
[----:B------:R-:W-:Y:S01]  /*02a0*/  UMOV UR5, 0x1 ;  /* 0x0000000100057882 */ /* 0x000fe20000000000 */
[----:B------:R-:W-:Y:S02]  /*02b0*/  UMOV UR6, 0x100 ;  /* 0x0000010000067882 */ /* 0x000fe40000000000 */
[----:B------:R-:W-:-:S04]  /*02c0*/  UIADD3 UR6, -UR6, 0x100000, URZ ;  /* 0x0010000006067890 */ /* 0x000fc8000fffe13f */
[----:B------:R-:W-:Y:S02]  /*02d0*/  USHF.L.U32 UR7, UR6, 0xb, URZ ;  /* 0x0000000b06077899 */ /* 0x000fe4000800063f */
[----:B------:R-:W-:Y:S02]  /*02e0*/  USHF.L.U32 UR6, UR6, 0x1, URZ ;  /* 0x0000000106067899 */ /* 0x000fe4000800063f */
[----:B0-----:R-:W-:Y:S02]  /*02f0*/  ULEA UR8, UR8, UR4, 0x18 ;  /* 0x0000000408087291 */ /* 0x001fe4000f8ec03f */
[----:B------:R-:W-:-:S04]  /*0300*/  UIADD3 UR4, -UR5, 0x100000, URZ ;  /* 0x0010000005047890 */ /* 0x000fc8000fffe13f */
[----:B------:R-:W-:Y:S02]  /*0310*/  USHF.L.U32 UR5, UR4, 0xb, URZ ;  /* 0x0000000b04057899 */ /* 0x000fe4000800063f */
[----:B------:R-:W-:Y:S01]  /*0320*/  USHF.L.U32 UR4, UR4, 0x1, URZ ;  /* 0x0000000104047899 */ /* 0x000fe2000800063f */
[----:B------:R-:W0:Y:S11]  /*0330*/  FENCE.VIEW.ASYNC.S ;  /* 0x00000000000073c6 */ /* 0x000e360000000000 */
[----:B0-----:R0:W1:Y:S01]  /*0340*/  SYNCS.EXCH.64 URZ, [UR8], UR4 ;  /* 0x00000004083f75b2 */ /* 0x0010620008000100 */
[----:B------:R0:W2:Y:S01]  /*0350*/  SYNCS.EXCH.64 URZ, [UR8+0x40], UR6 ;  /* 0x00004006083f75b2 */ /* 0x0000a20008000100 */
[----:B------:R0:W3:Y:S01]  /*0360*/  SYNCS.EXCH.64 URZ, [UR8+0x8], UR4 ;  /* 0x00000804083f75b2 */ /* 0x0000e20008000100 */
[----:B------:R0:W4:Y:S01]  /*0370*/  SYNCS.EXCH.64 URZ, [UR8+0x48], UR6 ;  /* 0x00004806083f75b2 */ /* 0x0001220008000100 */
[----:B------:R0:W0:Y:S01]  /*0380*/  SYNCS.EXCH.64 URZ, [UR8+0x10], UR4 ;  /* 0x00001004083f75b2 */ /* 0x0000220008000100 */
        /* <DEDUP_REMOVED lines=11> */
[----:B------:R-:W-:Y:S01]  /*0440*/  NOP ;  /* 0x0000000000007918 */ /* 0x000fe20000000000 */
.L_x_3:
[----:B0-----:R-:W-:Y:S05]  /*0450*/  BSYNC B0 ;  /* 0x0000000000007941 */ /* 0x001fea0003800000 */
.L_x_2:
[----:B------:R-:W0:Y:S01]  /*0460*/  SHFL.IDX PT, R0, R0, RZ, 0x1f ;  /* 0x00001fff00007589 */ /* 0x000e2200000e0000 */
[----:B------:R-:W-:Y:S01]  /*0470*/  ELECT P0, URZ, PT ;  /* 0x00000000003f782f */ /* 0x000fe20003800000 */
[----:B------:R-:W5:Y:S01]  /*0480*/  S2UR UR17, SR_CTAID.Y ;  /* 0x00000000001179c3 */ /* 0x000f620000002600 */
[----:B------:R-:W-:Y:S01]  /*0490*/  ULDC UR5, c[0x0][0x65c] ;  /* 0x0001970000057ab9 */ /* 0x000fe20000000800 */
[----:B------:R-:W-:Y:S01]  /*04a0*/  UMOV UR12, 0x20 ;  /* 0x00000020000c7882 */ /* 0x000fe20000000000 */
[----:B------:R-:W-:Y:S01]  /*04b0*/  UISETP.NE.AND UP2, UPT, UR5, 0x1, UPT ;  /* 0x000000010500788c */ /* 0x000fe2000bf45270 */
[----:B------:R-:W-:Y:S01]  /*04c0*/  NOP ;  /* 0x0000000000007918 */ /* 0x000fe20000000000 */
[----:B------:R-:W-:Y:S02]  /*04d0*/  NOP ;  /* 0x0000000000007918 */ /* 0x000fe40000000000 */
[----:B------:R-:W-:Y:S01]  /*04e0*/  UP2UR UR46, UPR, URZ, 0x4 ;  /* 0x000000043f2e7883 */ /* 0x000fe20008000000 */
[----:B------:R-:W1:Y:S01]  /*04f0*/  S2UR UR4, SR_CTAID.X ;  /* 0x00000000000479c3 */ /* 0x000e620000002500 */
[----:B------:R-:W-:-:S02]  /*0500*/  PLOP3.LUT P2, PT, PT, PT, UP2, 0x80, 0x0 ;  /* 0x000000000000781c */ /* 0x000fc40003f4f028 */
[----:B------:R-:W-:Y:S02]  /*0510*/  PLOP3.LUT P4, PT, PT, PT, UP2, 0x80, 0x0 ;  /* 0x000000000000781c */ /* 0x000fe40003f8f028 */
[----:B------:R-:W-:Y:S01]  /*0520*/  PLOP3.LUT P3, PT, PT, PT, UP2, 0x80, 0x0 ;  /* 0x000000000000781c */ /* 0x000fe20003f6f028 */
[----:B------:R-:W-:Y:S01]  /*0530*/  @UP2 ULDC UR14, c[0x0][0x10] ;  /* 0x00000400000e2ab9 */ /* 0x000fe20000000800 */
[----:B------:R-:W-:Y:S01]  /*0540*/  @UP2 UMOV UR9, URZ ;  /* 0x0000003f00092c82 */ /* 0x000fe20008000000 */
[----:B------:R-:W-:Y:S01]  /*0550*/  @!UP2 ULDC UR11, c[0x0][0xc] ;  /* 0x00000300000baab9 */ /* 0x000fe20000000800 */
[----:B0-----:R-:W-:Y:S01]  /*0560*/  ISETP.NE.OR P0, PT, R0, RZ, !P0 ;  /* 0x000000ff0000720c */ /* 0x001fe20004705670 */
[----:B-----5:R-:W-:Y:S02]  /*0570*/  @UP2 UMOV UR7, UR17 ;  /* 0x0000001100072c82 */ /* 0x020fe40008000000 */
[----:B------:R-:W-:Y:S01]  /*0580*/  @UP2 UMOV UR8, UR7 ;  /* 0x0000000700082c82 */ /* 0x000fe20008000000 */
[----:B------:R-:W-:Y:S01]  /*0590*/  @!UP2 UMOV UR7, UR17 ;  /* 0x000000110007ac82 */ /* 0x000fe20008000000 */
[----:B-1----:R-:W-:-:S08]  /*05a0*/  @UP2 UIMAD.WIDE.U32 UR14, UR4, UR14, UR8 ;  /* 0x0000000e040e22a5 */ /* 0x002fd0000f8e0008 */
[----:B------:R-:W-:Y:S01]  /*05b0*/  VOTEU.ALL UP0, P0 ;  /* 0x00000000003f7886 */ /* 0x000fe20000000000 */
[----:B------:R-:W-:Y:S01]  /*05c0*/  VOTEU.ALL UP1, P0 ;  /* 0x00000000003f7886 */ /* 0x000fe20000020000 */
[----:B------:R-:W-:-:S03]  /*05d0*/  IMAD.U32 R2, RZ, RZ, UR14 ;  /* 0x0000000eff027e24 */ /* 0x000fc6000f8e00ff */
[----:B------:R-:W0:Y:S01]  /*05e0*/  @!UP0 S2UR UR6, SR_CgaCtaId ;  /* 0x00000000000689c3 */ /* 0x000e220000008800 */
[----:B------:R-:W-:Y:S01]  /*05f0*/  @!UP0 UMOV UR5, 0x400 ;  /* 0x0000040000058882 */ /* 0x000fe20000000000 */
[----:B------:R-:W-:-:S04]  /*0600*/  @!UP0 UIADD3 UR12, -UR12, 0x100000, URZ ;  /* 0x001000000c0c8890 */ /* 0x000fc8000fffe13f */
[----:B------:R-:W-:Y:S02]  /*0610*/  @!UP0 USHF.L.U32 UR13, UR12, 0xb, URZ ;  /* 0x0000000b0c0d8899 */ /* 0x000fe4000800063f */
[----:B------:R-:W-:Y:S01]  /*0620*/  @!UP0 USHF.L.U32 UR12, UR12, 0x1, URZ ;  /* 0x000000010c0c8899 */ /* 0x000fe2000800063f */
[----:B------:R-:W-:Y:S01]  /*0630*/  IMAD.U32 R3, RZ, RZ, UR15 ;  /* 0x0000000fff037e24 */ /* 0x000fe2000f8e00ff */
[----:B0-----:R-:W-:Y:S01]  /*0640*/  @!UP0 ULEA UR16, UR6, UR5, 0x18 ;  /* 0x0000000506108291 */ /* 0x001fe2000f8ec03f */
[----:B------:R-:W-:Y:S01]  /*0650*/  VOTEU.ALL UP0, P0 ;  /* 0x00000000003f7886 */ /* 0x000fe20000000000 */
[----:B------:R-:W-:Y:S01]  /*0660*/  PLOP3.LUT P0, PT, PT, PT, UP2, 0x80, 0x0 ;  /* 0x000000000000781c */ /* 0x000fe20003f0f028 */
[----:B------:R-:W-:Y:S01]  /*0670*/  UMOV UR5, URZ ;  /* 0x0000003f00057c82 */ /* 0x000fe20008000000 */
[----:B------:R-:W-:Y:S01]  /*0680*/  @UP2 UMOV UR6, URZ ;  /* 0x0000003f00062c82 */ /* 0x000fe20008000000 */
[----:B------:R-:W-:Y:S02]  /*0690*/  @!UP2 UIMAD.WIDE.U32 UR8, UR11, UR7, UR4 ;  /* 0x000000070b08a2a5 */ /* 0x000fe4000f8e0004 */
[----:B------:R-:W-:-:S04]  /*06a0*/  @UP2 UIADD3 UR6, UR15, UR6, URZ ;  /* 0x000000060f062290 */ /* 0x000fc8000fffe03f */
[----:B------:R-:W-:Y:S01]  /*06b0*/  IMAD.U32 R5, RZ, RZ, UR9 ;  /* 0x00000009ff057e24 */ /* 0x000fe2000f8e00ff */
[----:B------:R-:W0:Y:S02]  /*06c0*/  FENCE.VIEW.ASYNC.S ;  /* 0x00000000000073c6 */ /* 0x000e240000000000 */
[----:B0-----:R0:W2:Y:S01]  /*06d0*/  @!UP0 SYNCS.EXCH.64 URZ, [UR16+0x90], UR12 ;  /* 0x0000900c103f85b2 */ /* 0x0010a20008000100 */
[----:B------:R-:W-:Y:S02]  /*06e0*/  @P2 IMAD.U32 R6, RZ, RZ, UR6 ;  /* 0x00000006ff062e24 */ /* 0x000fe4000f8e00ff */
[----:B------:R-:W-:Y:S02]  /*06f0*/  @P0 IMAD.MOV.U32 R7, RZ, RZ, R2 ;  /* 0x000000ffff070224 */ /* 0x000fe400078e0002 */
[----:B------:R-:W-:Y:S02]  /*0700*/  IMAD.U32 R2, RZ, RZ, UR8 ;  /* 0x00000008ff027e24 */ /* 0x000fe4000f8e00ff */
[----:B------:R-:W-:-:S02]  /*0710*/  @!P4 IMAD.MOV.U32 R6, RZ, RZ, R5 ;  /* 0x000000ffff06c224 */ /* 0x000fc400078e0005 */
[----:B------:R-:W-:Y:S02]  /*0720*/  @!P3 IMAD.MOV.U32 R7, RZ, RZ, R2 ;  /* 0x000000ffff07b224 */ /* 0x000fe400078e0002 */
[----:B------:R-:W-:Y:S01]  /*0730*/  IMAD.U32 R3, RZ, RZ, UR9 ;  /* 0x00000009ff037e24 */ /* 0x000fe2000f8e00ff */
[----:B------:R0:W-:Y:S01]  /*0740*/  STL [R1+0x908], R6 ;  /* 0x0009080601007387 */ /* 0x0001e20000100800 */
[----:B------:R-:W-:-:S03]  /*0750*/  IMAD.U32 R4, RZ, RZ, UR8 ;  /* 0x00000008ff047e24 */ /* 0x000fc6000f8e00ff */
[----:B------:R0:W-:Y:S01]  /*0760*/  STL [R1+0x90c], R7 ;  /* 0x00090c0701007387 */ /* 0x0001e20000100800 */
[----:B------:R0:W2:Y:S01]  /*0770*/  @!UP1 SYNCS.EXCH.64 URZ, [UR16+0x98], UR12 ;  /* 0x0000980c103f95b2 */ /* 0x0000a20008000100 */
[----:B------:R-:W-:Y:S01]  /*0780*/  NOP ;  /* 0x0000000000007918 */ /* 0x000fe20000000000 */
[----:B--234-:R-:W-:Y:S06]  /*0790*/  BAR.SYNC.DEFER_BLOCKING 0x0 ;  /* 0x0000000000007b1d */ /* 0x01cfec0000010000 */
[----:B------:R-:W-:Y:S05]  /*07a0*/  @!P1 BRA `(.L_x_4) ;  /* 0x000003f0006c9947 */ /* 0x000fea0003800000 */
[----:B------:R-:W-:-:S06]  /*07b0*/  UISETP.GT.U32.AND UP0, UPT, UR18, 0x1, UPT ;  /* 0x000000011200788c */ /* 0x000fcc000bf04070 */
[----:B------:R-:W-:-:S13]  /*07c0*/  PLOP3.LUT P0, PT, PT, PT, UP0, 0x80, 0x0 ;  /* 0x000000000000781c */ /* 0x000fda0003f0f008 */
[----:B0-----:R-:W-:Y:S05]  /*07d0*/  @P0 EXIT ;  /* 0x000000000000094d */ /* 0x001fea0003800000 */
[----:B------:R-:W-:Y:S01]  /*07e0*/  ULDC.64 UR8, c[0x0][0x650] ;  /* 0x0001940000087ab9 */ /* 0x000fe20000000a00 */
[----:B------:R-:W-:Y:S01]  /*07f0*/  UMOV UR43, 0xffffffff ;  /* 0xffffffff002b7882 */ /* 0x000fe20000000000 */
[----:B------:R-:W-:Y:S01]  /*0800*/  ISETP.GE.U32.AND P0, PT, R7, UR8, PT ;  /* 0x0000000807007c0c */ /* 0x000fe2000bf06070 */
[----:B------:R-:W-:Y:S01]  /*0810*/  UMOV UR42, 0xffffffff ;  /* 0xffffffff002a7882 */ /* 0x000fe20000000000 */
[----:B------:R-:W-:Y:S01]  /*0820*/  UMOV UR41, 0xffffffff ;  /* 0xffffffff00297882 */ /* 0x000fe20000000000 */
[----:B------:R-:W-:Y:S02]  /*0830*/  PRMT R0, RZ, 0x7610, R0 ;  /* 0x00007610ff007816 */ /* 0x000fe40000000000 */
[----:B------:R-:W-:-:S13]  /*0840*/  ISETP.GE.U32.AND.EX P0, PT, R6, UR9, PT, P0 ;  /* 0x0000000906007c0c */ /* 0x000fda000bf06100 */
[----:B------:R-:W-:Y:S05]  /*0850*/  @P0 BRA `(.L_x_5) ;  /* 0x0000000400800947 */ /* 0x000fea0003800000 */
[----:B------:R-:W-:Y:S01]  /*0860*/  I2FP.F32.U32 R0, UR4 ;  /* 0x0000000400007c45 */ /* 0x000fe20008201000 */
[----:B------:R-:W-:Y:S01]  /*0870*/  ULDC.64 UR16, c[0x0][0x628] ;  /* 0x00018a0000107ab9 */ /* 0x000fe20000000a00 */
[----:B------:R-:W-:Y:S01]  /*0880*/  ULDC UR6, c[0x0][0x150] ;  /* 0x0000540000067ab9 */ /* 0x000fe20000000800 */
[----:B------:R-:W-:Y:S01]  /*0890*/  ISETP.NE.U32.AND P0, PT, RZ, UR16, PT ;  /* 0x00000010ff007c0c */ /* 0x000fe2000bf05070 */
[----:B------:R-:W-:Y:S01]  /*08a0*/  ULDC UR15, c[0x0][0x630] ;  /* 0x00018c00000f7ab9 */ /* 0x000fe20000000800 */
[----:B------:R-:W-:Y:S01]  /*08b0*/  FMUL R0, R0, UR6 ;  /* 0x0000000600007c20 */ /* 0x000fe20008400000 */
[----:B------:R-:W-:Y:S01]  /*08c0*/  R2UR UR18, R7 ;  /* 0x00000000071272ca */ /* 0x000fe200000e0000 */
[----:B------:R-:W-:Y:S01]  /*08d0*/  ULDC UR20, c[0x0][0x154] ;  /* 0x0000550000147ab9 */ /* 0x000fe20000000800 */
[----:B------:R-:W-:Y:S01]  /*08e0*/  ISETP.NE.AND.EX P0, PT, RZ, UR17, PT, P0 ;  /* 0x00000011ff007c0c */ /* 0x000fe2000bf05300 */
[----:B------:R0:W1:Y:S01]  /*08f0*/  F2I.U32.TRUNC.NTZ R2, R0 ;  /* 0x0000000000027305 */ /* 0x000062000020f000 */
[----:B------:R-:W-:-:S02]  /*0900*/  R2UR UR19, R6 ;  /* 0x00000000061372ca */ /* 0x000fc400000e0000 */
[----:B------:R-:W-:Y:S02]  /*0910*/  R2UR UR8, R7 ;  /* 0x00000000070872ca */ /* 0x000fe400000e0000 */
[----:B------:R-:W-:-:S07]  /*0920*/  R2UR UR9, R6 ;  /* 0x00000000060972ca */ /* 0x000fce00000e0000 */
[----:B0-----:R-:W-:Y:S08]  /*0930*/  @!P0 BRA `(.L_x_6) ;  /* 0x0000000000308947 */ /* 0x001ff00003800000 */
[----:B------:R-:W-:Y:S01]  /*0940*/  R2UR UR8, R7 ;  /* 0x00000000070872ca */ /* 0x000fe200000e0000 */
[----:B------:R-:W-:Y:S01]  /*0950*/  ULDC UR6, c[0x0][0x634] ;  /* 0x00018d0000067ab9 */ /* 0x000fe20000000800 */
[----:B------:R-:W-:-:S11]  /*0960*/  R2UR UR14, R6 ;  /* 0x00000000060e72ca */ /* 0x000fd600000e0000 */
[----:B------:R-:W-:-:S04]  /*0970*/  UIADD3 UR6, UP0, UR8, UR6, URZ ;  /* 0x0000000608067290 */ /* 0x000fc8000ff1e03f */
[----:B------:R-:W-:-:S04]  /*0980*/  UIADD3.X UR14, URZ, UR14, URZ, UP0, !UPT ;  /* 0x0000000e3f0e7290 */ /* 0x000fc800087fe43f */
[----:B------:R-:W-:-:S04]  /*0990*/  UIMAD.WIDE.U32 UR8, UR14, UR16, URZ ;  /* 0x000000100e0872a5 */ /* 0x000fc8000f8e003f */
[----:B------:R-:W-:Y:S02]  /*09a0*/  UIMAD.WIDE.U32 UR10, UP0, UR6, UR17, UR8 ;  /* 0x00000011060a72a5 */ /* 0x000fe4000f800008 */
[----:B------:R-:W-:Y:S02]  /*09b0*/  UIMAD.WIDE.U32 UR8, UR6, UR16, URZ ;  /* 0x00000010060872a5 */ /* 0x000fe4000f8e003f */
[----:B------:R-:W-:Y:S02]  /*09c0*/  UIADD3.X UR13, URZ, URZ, URZ, UP0, !UPT ;  /* 0x0000003f3f0d7290 */ /* 0x000fe400087fe43f */
[----:B------:R-:W-:Y:S01]  /*09d0*/  UIADD3 URZ, UP0, UR9, UR10, URZ ;  /* 0x0000000a093f7290 */ /* 0x000fe2000ff1e03f */
[----:B------:R-:W-:-:S03]  /*09e0*/  UMOV UR12, UR11 ;  /* 0x0000000b000c7c82 */ /* 0x000fc60008000000 */
[----:B------:R-:W-:-:S12]  /*09f0*/  UIMAD.WIDE.U32.X UR8, UR14, UR17, UR12, UP0 ;  /* 0x000000110e0872a5 */ /* 0x000fd800080e040c */
.L_x_6:
[----:B------:R-:W-:Y:S01]  /*0a00*/  USHF.R.U64 UR41, UR8, UR15, UR9 ;  /* 0x0000000f08297299 */ /* 0x000fe20008001209 */
[----:B------:R-:W-:Y:S01]  /*0a10*/  I2FP.F32.U32 R0, UR7 ;  /* 0x0000000700007c45 */ /* 0x000fe20008201000 */
[----:B------:R-:W-:Y:S01]  /*0a20*/  USHF.R.U32.HI UR5, URZ, UR15, UR9 ;  /* 0x0000000f3f057299 */ /* 0x000fe20008011609 */
[----:B-1----:R-:W-:Y:S01]  /*0a30*/  R2UR UR12, R2 ;  /* 0x00000000020c72ca */ /* 0x002fe200000e0000 */
[----:B------:R-:W-:Y:S02]  /*0a40*/  UIADD3 UR6, UP0, URZ, -UR41, URZ ;  /* 0x800000293f067290 */ /* 0x000fe4000ff1e03f */
[----:B------:R-:W-:Y:S01]  /*0a50*/  FMUL R0, R0, UR20 ;  /* 0x0000001400007c20 */ /* 0x000fe20008400000 */
[----:B------:R-:W-:Y:S01]  /*0a60*/  ULDC.64 UR8, c[0x0][0x620] ;  /* 0x0001880000087ab9 */ /* 0x000fe20000000a00 */
[----:B------:R-:W-:Y:S01]  /*0a70*/  UIADD3.X UR5, URZ, ~UR5, URZ, UP0, !UPT ;  /* 0x800000053f057290 */ /* 0x000fe200087fe43f */
[----:B------:R-:W-:Y:S01]  /*0a80*/  UMOV UR10, UR18 ;  /* 0x00000012000a7c82 */ /* 0x000fe20008000000 */
[----:B------:R-:W-:-:S02]  /*0a90*/  UMOV UR11, UR19 ;  /* 0x00000013000b7c82 */ /* 0x000fc40008000000 */
[----:B------:R-:W-:Y:S01]  /*0aa0*/  UIMAD UR5, UR5, UR8, URZ ;  /* 0x00000008050572a4 */ /* 0x000fe2000f8e023f */
[----:B------:R-:W0:Y:S01]  /*0ab0*/  F2I.U32.TRUNC.NTZ R0, R0 ;  /* 0x0000000000007305 */ /* 0x000e22000020f000 */
[----:B------:R-:W-:Y:S02]  /*0ac0*/  UIMAD.WIDE.U32 UR10, UR6, UR8, UR10 ;  /* 0x00000008060a72a5 */ /* 0x000fe4000f8e000a */
[----:B------:R-:W-:Y:S01]  /*0ad0*/  UIMAD UR6, UR6, UR9, UR5 ;  /* 0x00000009060672a4 */ /* 0x000fe2000f8e0205 */
[----:B------:R-:W-:Y:S01]  /*0ae0*/  ULDC UR21, c[0x0][0x658] ;  /* 0x0001960000157ab9 */ /* 0x000fe20000000800 */
[----:B------:R-:W-:Y:S02]  /*0af0*/  UMOV UR19, 0xffffffff ;  /* 0xffffffff00137882 */ /* 0x000fe40000000000 */
[----:B------:R-:W-:Y:S01]  /*0b00*/  UIADD3 UR6, UR11, UR6, URZ ;  /* 0x000000060b067290 */ /* 0x000fe2000fffe03f */
[----:B------:R-:W-:Y:S01]  /*0b10*/  ULDC UR15, c[0x0][0x618] ;  /* 0x00018600000f7ab9 */ /* 0x000fe20000000800 */
[----:B------:R-:W-:Y:S01]  /*0b20*/  ULDC.64 UR8, c[0x0][0x640] ;  /* 0x0001900000087ab9 */ /* 0x000fe20000000a00 */
[----:B------:R-:W-:Y:S01]  /*0b30*/  USHF.L.U32 UR11, UR19, UR21, URZ ;  /* 0x00000015130b7299 */ /* 0x000fe2000800063f */
[----:B------:R-:W-:Y:S01]  /*0b40*/  ISETP.NE.U32.AND P0, PT, RZ, UR8, PT ;  /* 0x00000008ff007c0c */ /* 0x000fe2000bf05070 */
[----:B------:R-:W-:-:S02]  /*0b50*/  USHF.R.U64 UR19, UR10, UR15, UR6 ;  /* 0x0000000f0a137299 */ /* 0x000fc40008001206 */
[----:B------:R-:W-:Y:S01]  /*0b60*/  USHF.R.U32.HI UR10, URZ, UR15, UR6 ;  /* 0x0000000f3f0a7299 */ /* 0x000fe20008011606 */
[----:B0-----:R-:W-:Y:S01]  /*0b70*/  R2UR UR14, R0 ;  /* 0x00000000000e72ca */ /* 0x001fe200000e0000 */
[----:B------:R-:W-:Y:S01]  /*0b80*/  ULDC UR17, c[0x0][0x608] ;  /* 0x0001820000117ab9 */ /* 0x000fe20000000800 */
[----:B------:R-:W-:Y:S01]  /*0b90*/  ISETP.NE.AND.EX P0, PT, RZ, UR9, PT, P0 ;  /* 0x00000009ff007c0c */ /* 0x000fe2000bf05300 */
[----:B------:R-:W-:Y:S02]  /*0ba0*/  USHF.R.U64 UR23, UR19, UR17, UR10 ;  /* 0x0000001113177299 */ /* 0x000fe4000800120a */
[----:B------:R-:W-:Y:S01]  /*0bb0*/  USHF.R.U32.HI UR10, URZ, UR17, UR10 ;  /* 0x000000113f0a7299 */ /* 0x000fe2000801160a */
[----:B------:R-:W-:Y:S01]  /*0bc0*/  UMOV UR16, 0x1 ;  /* 0x0000000100107882 */ /* 0x000fe20000000000 */
[----:B------:R-:W-:Y:S02]  /*0bd0*/  UIADD3 UR12, -UR12, URZ, URZ ;  /* 0x0000003f0c0c7290 */ /* 0x000fe4000fffe13f */
[----:B------:R-:W-:-:S02]  /*0be0*/  USHF.R.U64 UR24, UR23, UR21, UR10 ;  /* 0x0000001517187299 */ /* 0x000fc4000800120a */
[----:B------:R-:W-:Y:S01]  /*0bf0*/  USHF.L.U32 UR6, UR16, UR21, URZ ;  /* 0x0000001510067299 */ /* 0x000fe2000800063f */
[----:B------:R-:W-:Y:S01]  /*0c00*/  ULDC UR13, c[0x0][0x144] ;  /* 0x00005100000d7ab9 */ /* 0x000fe20000000800 */
[----:B------:R-:W-:Y:S01]  /*0c10*/  ULDC UR5, c[0x0][0x600] ;  /* 0x0001800000057ab9 */ /* 0x000fe20000000800 */
[----:B------:R-:W-:Y:S02]  /*0c20*/  ULOP3.LUT UR16, URZ, UR11, URZ, 0x33, !UPT ;  /* 0x0000000b3f107292 */ /* 0x000fe4000f8e333f */
[----:B------:R-:W-:Y:S02]  /*0c30*/  USHF.R.U32.HI UR11, URZ, UR21, UR10 ;  /* 0x000000153f0b7299 */ /* 0x000fe4000801160a */
[----:B------:R-:W-:Y:S02]  /*0c40*/  UIADD3 UR18, UR5, -0x1, URZ ;  /* 0xffffffff05127890 */ /* 0x000fe4000fffe03f */
[----:B------:R-:W-:Y:S02]  /*0c50*/  UIADD3 UR20, -UR14, URZ, URZ ;  /* 0x0000003f0e147290 */ /* 0x000fe4000fffe13f */
[----:B------:R-:W-:Y:S01]  /*0c60*/  UIMAD UR4, UR13, UR12, UR4 ;  /* 0x0000000c0d0472a4 */ /* 0x000fe2000f8e0204 */
[----:B------:R-:W-:Y:S01]  /*0c70*/  ULDC UR25, c[0x0][0x148] ;  /* 0x0000520000197ab9 */ /* 0x000fe20000000800 */
[----:B------:R-:W-:Y:S01]  /*0c80*/  ULDC UR21, c[0x0][0x648] ;  /* 0x0001920000157ab9 */ /* 0x000fe20000000800 */
[----:B------:R-:W-:Y:S01]  /*0c90*/  ULDC UR22, c[0x0][0x638] ;  /* 0x00018e0000167ab9 */ /* 0x000fe20000000800 */
[----:B------:R-:W-:Y:S01]  /*0ca0*/  UMOV UR10, UR24 ;  /* 0x00000018000a7c82 */ /* 0x000fe20008000000 */
[----:B------:R-:W-:Y:S07]  /*0cb0*/  @!P0 BRA `(.L_x_7) ;  /* 0x0000000000308947 */ /* 0x000fee0003800000 */
[----:B------:R-:W-:Y:S02]  /*0cc0*/  ULDC UR14, c[0x0][0x64c] ;  /* 0x00019300000e7ab9 */ /* 0x000fe40000000800 */
        /* <DEDUP_REMOVED lines=8> */
[----:B------:R-:W-:-:S07]  /*0d50*/  UIMAD.WIDE.U32.X UR8, UR17, UR9, UR14, UP0 ;  /* 0x00000009110872a5 */ /* 0x000fce00080e040e */
[----:B------:R-:W-:Y:S01]  /*0d60*/  UMOV UR10, UR8 ;  /* 0x00000008000a7c82 */ /* 0x000fe20008000000 */
[----:B------:R-:W-:-:S05]  /*0d70*/  UMOV UR11, UR9 ;  /* 0x00000009000b7c82 */ /* 0x000fca0008000000 */
.L_x_7:
[----:B------:R-:W-:Y:S01]  /*0d80*/  UISETP.NE.AND UP0, UPT, UR46, URZ, UPT ;  /* 0x0000003f2e00728c */ /* 0x000fe2000bf05270 */
[----:B------:R-:W-:Y:S01]  /*0d90*/  IMAD.MOV.U32 R0, RZ, RZ, 0x1 ;  /* 0x00000001ff007424 */ /* 0x000fe200078e00ff */
[----:B------:R-:W-:Y:S02]  /*0da0*/  USHF.R.U64 UR8, UR10, UR21, UR11 ;  /* 0x000000150a087299 */ /* 0x000fe4000800120b */
[----:B------:R-:W-:Y:S02]  /*0db0*/  ULOP3.LUT UR16, UR23, UR16, URZ, 0xc0, !UPT ;  /* 0x0000001017107292 */ /* 0x000fe4000f8ec03f */
[----:B------:R-:W-:Y:S02]  /*0dc0*/  ULOP3.LUT UR18, UR19, UR18, URZ, 0xc0, !UPT ;  /* 0x0000001213127292 */ /* 0x000fe4000f8ec03f */
[----:B------:R-:W-:-:S03]  /*0dd0*/  UIMAD UR16, UR6, UR8, UR16 ;  /* 0x00000008061072a4 */ /* 0x000fc6000f8e0210 */
[----:B------:R-:W-:Y:S02]  /*0de0*/  @UP0 UIMAD UR4, UR25, UR20, UR7 ;  /* 0x00000014190402a4 */ /* 0x000fe4000f8e0207 */
[----:B------:R-:W-:-:S04]  /*0df0*/  UIADD3 UR7, -UR8, URZ, URZ ;  /* 0x0000003f08077290 */ /* 0x000fc8000fffe13f */
[----:B------:R-:W-:-:S03]  /*0e00*/  UIMAD UR6, UR7, UR22, UR24 ;  /* 0x00000016070672a4 */ /* 0x000fc6000f8e0218 */
[----:B------:R-:W-:Y:S01]  /*0e10*/  ULDC UR7, c[0x0][0x610] ;  /* 0x0001840000077ab9 */ /* 0x000fe20000000800 */
[----:B------:R-:W-:Y:S02]  /*0e20*/  UIMAD UR6, UR6, UR5, UR18 ;  /* 0x00000005060672a4 */ /* 0x000fe4000f8e0212 */
[----:B------:R-:W-:-:S04]  /*0e30*/  UIMAD UR4, UR16, UR7, UR4 ;  /* 0x00000007100472a4 */ /* 0x000fc8000f8e0204 */
[----:B------:R-:W-:Y:S02]  /*0e40*/  USEL UR42, UR6, UR4, !UP0 ;  /* 0x00000004062a7287 */ /* 0x000fe4000c000000 */
[----:B------:R-:W-:-:S12]  /*0e50*/  USEL UR43, UR4, UR6, !UP0 ;  /* 0x00000006042b7287 */ /* 0x000fd8000c000000 */
.L_x_5:
[----:B------:R-:W-:-:S08]  /*0e60*/  NOP ;  /* 0x0000000000007918 */ /* 0x000fd00000000000 */
[----:B------:R-:W0:Y:S02]  /*0e70*/  USETMAXREG.TRY_ALLOC.CTAPOOL UP0, 0xf0 ;  /* 0x000000f0000079c8 */ /* 0x000e240008000600 */
[----:B0-----:R-:W-:-:S13]  /*0e80*/  PLOP3.LUT P0, PT, PT, PT, UP0, 0x80, 0x0 ;  /* 0x000000000000781c */ /* 0x001fda0003f0f008 */
[----:B------:R-:W-:Y:S05]  /*0e90*/  @!P0 BRA `(.L_x_5) ;  /* 0xfffffffc00f08947 */ /* 0x000fea000383ffff */
[----:B------:R-:W-:Y:S01]  /*0ea0*/  ULDC.64 UR4, c[0x0][0x598] ;  /* 0x0001660000047ab9 */ /* 0x000fe20000000a00 */
[----:B------:R-:W-:Y:S01]  /*0eb0*/  ULDC.64 UR36, c[0x0][0x208] ;  /* 0x0000820000247ab9 */ /* 0x000fe20000000a00 */
[----:B------:R-:W-:-:S04]  /*0ec0*/  ISETP.NE.U32.AND P0, PT, RZ, UR4, PT ;  /* 0x00000004ff007c0c */ /* 0x000fc8000bf05070 */
[----:B------:R-:W-:-:S13]  /*0ed0*/  ISETP.NE.AND.EX P0, PT, RZ, UR5, PT, P0 ;  /* 0x00000005ff007c0c */ /* 0x000fda000bf05300 */
[----:B------:R-:W-:Y:S05]  /*0ee0*/  @!P0 BRA `(.L_x_8) ;  /* 0x00000000001c8947 */ /* 0x000fea0003800000 */
[----:B------:R-:W0:Y:S02]  /*0ef0*/  LDC.64 R2, c[0x0][0x598] ;  /* 0x00016600ff027b82 */ /* 0x000e240000000a00 */
[----:B0-----:R-:W2:Y:S02]  /*0f00*/  LDG.E.64 R2, desc[UR36][R2.64] ;  /* 0x0000002402027981 */ /* 0x001ea4000c1e1b00 */
[----:B--2---:R-:W-:-:S04]  /*0f10*/  ISETP.NE.U32.AND P0, PT, R2, RZ, PT ;  /* 0x000000ff0200720c */ /* 0x004fc80003f05070 */
[----:B------:R-:W-:-:S13]  /*0f20*/  ISETP.NE.AND.EX P0, PT, R3, RZ, PT, P0 ;  /* 0x000000ff0300720c */ /* 0x000fda0003f05300 */
[----:B------:R-:W-:Y:S05]  /*0f30*/  @!P0 BRA `(.L_x_8) ;  /* 0x0000000000088947 */ /* 0x000fea0003800000 */
[----:B------:R0:W5:Y:S01]  /*0f40*/  LD.E R2, desc[UR36][R2.64] ;  /* 0x0000002402027980 */ /* 0x000162000c101900 */
[----:B------:R-:W-:Y:S05]  /*0f50*/  BRA `(.L_x_9) ;  /* 0x0000000000247947 */ /* 0x000fea0003800000 */
.L_x_8:
[----:B------:R-:W-:Y:S02]  /*0f60*/  ULDC.64 UR4, c[0x0][0x588] ;  /* 0x0001620000047ab9 */ /* 0x000fe40000000a00 */
[----:B------:R-:W-:-:S04]  /*0f70*/  ISETP.NE.U32.AND P0, PT, RZ, UR4, PT ;  /* 0x00000004ff007c0c */ /* 0x000fc8000bf05070 */
[----:B------:R-:W-:-:S13]  /*0f80*/  ISETP.NE.AND.EX P0, PT, RZ, UR5, PT, P0 ;  /* 0x00000005ff007c0c */ /* 0x000fda000bf05300 */
[----:B------:R-:W-:Y:S05]  /*0f90*/  @!P0 BRA `(.L_x_10) ;  /* 0x00000000000c8947 */ /* 0x000fea0003800000 */
[----:B------:R-:W0:Y:S02]  /*0fa0*/  LDC.64 R2, c[0x0][0x588] ;  /* 0x00016200ff027b82 */ /* 0x000e240000000a00 */
[----:B0-----:R1:W5:Y:S01]  /*0fb0*/  LDG.E R2, desc[UR36][R2.64] ;  /* 0x0000002402027981 */ /* 0x001362000c1e1900 */
[----:B------:R-:W-:Y:S05]  /*0fc0*/  BRA `(.L_x_9) ;  /* 0x0000000000087947 */ /* 0x000fea0003800000 */
.L_x_10:
[----:B------:R-:W-:Y:S02]  /*0fd0*/  ULDC UR4, c[0x0][0x580] ;  /* 0x0001600000047ab9 */ /* 0x000fe40000000800 */
[----:B------:R-:W-:-:S07]  /*0fe0*/  IMAD.U32 R2, RZ, RZ, UR4 ;  /* 0x00000004ff027e24 */ /* 0x000fce000f8e00ff */
.L_x_9:
[----:B------:R-:W-:Y:S02]  /*0ff0*/  ULDC.64 UR4, c[0x0][0x5a0] ;  /* 0x0001680000047ab9 */ /* 0x000fe40000000a00 */
[----:B------:R-:W-:-:S04]  /*1000*/  ISETP.NE.U32.AND P0, PT, RZ, UR4, PT ;  /* 0x00000004ff007c0c */ /* 0x000fc8000bf05070 */
[----:B------:R-:W-:-:S13]  /*1010*/  ISETP.NE.AND.EX P0, PT, RZ, UR5, PT, P0 ;  /* 0x00000005ff007c0c */ /* 0x000fda000bf05300 */
[----:B------:R-:W-:Y:S05]  /*1020*/  @!P0 BRA `(.L_x_11) ;  /* 0x00000000001c8947 */ /* 0x000fea0003800000 */
[----:B------:R-:W2:Y:S02]  /*1030*/  LDC.64 R4, c[0x0][0x5a0] ;  /* 0x00016800ff047b82 */ /* 0x000ea40000000a00 */
[----:B--2---:R-:W2:Y:S02]  /*1040*/  LDG.E.64 R4, desc[UR36][R4.64] ;  /* 0x0000002404047981 */ /* 0x004ea4000c1e1b00 */
[----:B--2---:R-:W-:-:S04]  /*1050*/  ISETP.NE.U32.AND P0, PT, R4, RZ, PT ;  /* 0x000000ff0400720c */ /* 0x004fc80003f05070 */
[----:B------:R-:W-:-:S13]  /*1060*/  ISETP.NE.AND.EX P0, PT, R5, RZ, PT, P0 ;  /* 0x000000ff0500720c */ /* 0x000fda0003f05300 */
[----:B------:R-:W-:Y:S05]  /*1070*/  @!P0 BRA `(.L_x_11) ;  /* 0x0000000000088947 */ /* 0x000fea0003800000 */
[----:B------:R2:W5:Y:S01]  /*1080*/  LD.E R16, desc[UR36][R4.64] ;  /* 0x0000002404107980 */ /* 0x000562000c101900 */
[----:B------:R-:W-:Y:S05]  /*1090*/  BRA `(.L_x_12) ;  /* 0x0000000000247947 */ /* 0x000fea0003800000 */
.L_x_11:
[----:B------:R-:W-:Y:S02]  /*10a0*/  ULDC.64 UR4, c[0x0][0x590] ;  /* 0x0001640000047ab9 */ /* 0x000fe40000000a00 */
[----:B------:R-:W-:-:S04]  /*10b0*/  ISETP.NE.U32.AND P0, PT, RZ, UR4, PT ;  /* 0x00000004ff007c0c */ /* 0x000fc8000bf05070 */
[----:B------:R-:W-:-:S13]  /*10c0*/  ISETP.NE.AND.EX P0, PT, RZ, UR5, PT, P0 ;  /* 0x00000005ff007c0c */ /* 0x000fda000bf05300 */
[----:B------:R-:W-:Y:S05]  /*10d0*/  @!P0 BRA `(.L_x_13) ;  /* 0x00000000000c8947 */ /* 0x000fea0003800000 */
[----:B------:R-:W2:Y:S02]  /*10e0*/  LDC.64 R16, c[0x0][0x590] ;  /* 0x00016400ff107b82 */ /* 0x000ea40000000a00 */
[----:B--2---:R3:W5:Y:S01]  /*10f0*/  LDG.E R16, desc[UR36][R16.64] ;  /* 0x0000002410107981 */ /* 0x004762000c1e1900 */
[----:B------:R-:W-:Y:S05]  /*1100*/  BRA `(.L_x_12) ;  /* 0x0000000000087947 */ /* 0x000fea0003800000 */
.L_x_13:
[----:B------:R-:W-:Y:S02]  /*1110*/  ULDC UR4, c[0x0][0x584] ;  /* 0x0001610000047ab9 */ /* 0x000fe40000000800 */
[----:B------:R-:W-:-:S07]  /*1120*/  IMAD.U32 R16, RZ, RZ, UR4 ;  /* 0x00000004ff107e24 */ /* 0x000fce000f8e00ff */
.L_x_12:
[----:B------:R-:W-:-:S13]  /*1130*/  LOP3.LUT P0, RZ, R0, 0xff, RZ, 0xc0, !PT ;  /* 0x000000ff00ff7812 */ /* 0x000fda000780c0ff */
[----:B------:R-:W-:Y:S05]  /*1140*/  @!P0 EXIT ;  /* 0x000000000000894d */ /* 0x000fea0003800000 */
[----:B------:R-:W-:Y:S01]  /*1150*/  ULDC UR4, c[0x0][0x28c] ;  /* 0x0000a30000047ab9 */ /* 0x000fe20000000800 */
[----:B------:R-:W-:Y:S01]  /*1160*/  UMOV UR38, URZ ;  /* 0x0000003f00267c82 */ /* 0x000fe20008000000 */
[----:B------:R-:W-:Y:S01]  /*1170*/  UIADD3 UR4, UR4, 0xf, URZ ;  /* 0x0000000f04047890 */ /* 0x000fe2000fffe03f */
[----:B------:R-:W-:-:S03]  /*1180*/  UMOV UR39, URZ ;  /* 0x0000003f00277c82 */ /* 0x000fc60008000000 */
[----:B------:R-:W-:-:S04]  /*1190*/  USHF.R.S32.HI UR5, URZ, 0x1f, UR4 ;  /* 0x0000001f3f057899 */ /* 0x000fc80008011404 */
[----:B------:R-:W-:-:S04]  /*11a0*/  ULEA.HI UR5, UR5, UR4, URZ, 0x4 ;  /* 0x0000000405057291 */ /* 0x000fc8000f8f203f */
[----:B------:R-:W-:-:S12]  /*11b0*/  USHF.R.S32.HI UR44, URZ, 0x4, UR5 ;  /* 0x000000043f2c7899 */ /* 0x000fd80008011405 */
.L_x_1561:
[----:B----4-:R-:W4:Y:S01]  /*11c0*/  S2R R0, SR_TID.X ;  /* 0x0000000000007919 */ /* 0x010f220000002100 */
[----:B------:R-:W0:Y:S01]  /*11d0*/  S2UR UR6, SR_CgaCtaId ;  /* 0x00000000000679c3 */ /* 0x000e220000008800 */
[----:B------:R-:W-:Y:S02]  /*11e0*/  UMOV UR45, 0x400 ;  /* 0x00000400002d7882 */ /* 0x000fe40000000000 */
[----:B0-----:R-:W-:Y:S01]  /*11f0*/  ULEA UR45, UR6, UR45, 0x18 ;  /* 0x0000002d062d7291 */ /* 0x001fe2000f8ec03f */
[----:B----4-:R-:W-:-:S04]  /*1200*/  LOP3.LUT R0, R0, 0x80, RZ, 0xc0, !PT ;  /* 0x0000008000007812 */ /* 0x010fc800078ec0ff */
[----:B------:R-:W-:-:S06]  /*1210*/  SHF.R.U32.HI R0, RZ, 0x7, R0 ;  /* 0x00000007ff007819 */ /* 0x000fcc0000011600 */
[----:B------:R-:W0:Y:S02]  /*1220*/  SHFL.IDX PT, R0, R0, RZ, 0x1f ;  /* 0x00001fff00007589 */ /* 0x000e2400000e0000 */
[----:B0-----:R-:W-:-:S13]  /*1230*/  R2UR UR4, R0 ;  /* 0x00000000000472ca */ /* 0x001fda00000e0000 */
[----:B------:R-:W-:-:S04]  /*1240*/  ULEA.HI UR5, UR4, UR4, URZ, 0x1 ;  /* 0x0000000404057291 */ /* 0x000fc8000f8f083f */
[----:B------:R-:W-:-:S04]  /*1250*/  ULOP3.LUT UR5, UR5, 0x1ffffe, URZ, 0xc0, !UPT ;  /* 0x001ffffe05057892 */ /* 0x000fc8000f8ec03f */
[----:B------:R-:W-:-:S03]  /*1260*/  UIADD3 UR5, UR4, -UR5, URZ ;  /* 0x8000000504057290 */ /* 0x000fc6000fffe03f */
[----:B------:R-:W-:Y:S01]  /*1270*/  ULDC UR4, c[0x0][0x28c] ;  /* 0x0000a30000047ab9 */ /* 0x000fe20000000800 */
[----:B------:R-:W-:Y:S01]  /*1280*/  ULEA UR5, UR5, UR45, 0xb ;  /* 0x0000002d05057291 */ /* 0x000fe2000f8e583f */
[----:B------:R-:W-:-:S03]  /*1290*/  ISETP.LT.AND P0, PT, RZ, UR4, PT ;  /* 0x00000004ff007c0c */ /* 0x000fc6000bf01270 */
[----:B------:R-:W-:-:S04]  /*12a0*/  UIADD3 UR5, UR5, 0x180, URZ ;  /* 0x0000018005057890 */ /* 0x000fc8000fffe03f */
[----:B------:R-:W-:-:S04]  /*12b0*/  USHF.R.U32.HI UR5, URZ, 0x4, UR5 ;  /* 0x000000043f057899 */ /* 0x000fc80008011605 */
[----:B------:R-:W-:Y:S02]  /*12c0*/  ULOP3.LUT UR47, UR5, 0x3fff, URZ, 0xc0, !UPT ;  /* 0x00003fff052f7892 */ /* 0x000fe4000f8ec03f */
[----:B---3-5:R-:W-:Y:S10]  /*12d0*/  @P0 BRA `(.L_x_14) ;  /* 0x0000000000400947 */ /* 0x028ff40003800000 */
[----:B------:R-:W-:Y:S01]  /*12e0*/  MOV R0, 0x0 ;  /* 0x0000000000007802 */ /* 0x000fe20000000f00 */
[----:B------:R-:W-:Y:S01]  /*12f0*/  ULDC.64 UR4, c[0x4][0x68] ;  /* 0x01001a0000047ab9 */ /* 0x000fe20000000a00 */
[----:B------:R-:W-:Y:S01]  /*1300*/  ULDC.64 UR6, c[0x4][0x8] ;  /* 0x0100020000067ab9 */ /* 0x000fe20000000a00 */
[----:B--2---:R-:W-:Y:S01]  /*1310*/  IMAD.U32 R4, RZ, RZ, UR4 ;  /* 0x00000004ff047e24 */ /* 0x004fe2000f8e00ff */
[----:B------:R0:W2:Y:S01]  /*1320*/  LDC.64 R14, c[0x4][R0] ;  /* 0x01000000000e7b82 */ /* 0x0000a20000000a00 */
[----:B------:R-:W-:Y:S01]  /*1330*/  IMAD.U32 R5, RZ, RZ, UR5 ;  /* 0x00000005ff057e24 */ /* 0x000fe2000f8e00ff */
[----:B------:R-:W-:Y:S01]  /*1340*/  ULDC.64 UR4, c[0x4][0x70] ;  /* 0x01001c0000047ab9 */ /* 0x000fe20000000a00 */
[----:B------:R-:W-:Y:S02]  /*1350*/  IMAD.U32 R10, RZ, RZ, UR6 ;  /* 0x00000006ff0a7e24 */ /* 0x000fe4000f8e00ff */
[----:B------:R-:W-:Y:S02]  /*1360*/  IMAD.U32 R6, RZ, RZ, UR4 ;  /* 0x00000004ff067e24 */ /* 0x000fe4000f8e00ff */
[----:B------:R-:W-:-:S02]  /*1370*/  IMAD.U32 R7, RZ, RZ, UR5 ;  /* 0x00000005ff077e24 */ /* 0x000fc4000f8e00ff */
[----:B------:R-:W-:Y:S02]  /*1380*/  IMAD.U32 R11, RZ, RZ, UR7 ;  /* 0x00000007ff0b7e24 */ /* 0x000fe4000f8e00ff */
[----:B------:R-:W-:Y:S02]  /*1390*/  IMAD.MOV.U32 R8, RZ, RZ, 0x1e1 ;  /* 0x000001e1ff087424 */ /* 0x000fe400078e00ff */
[----:B------:R-:W-:Y:S02]  /*13a0*/  IMAD.MOV.U32 R12, RZ, RZ, 0x1 ;  /* 0x00000001ff0c7424 */ /* 0x000fe400078e00ff */
[----:B0-----:R-:W-:-:S07]  /*13b0*/  IMAD.MOV.U32 R13, RZ, RZ, RZ ;  /* 0x000000ffff0d7224 */ /* 0x001fce00078e00ff */
[----:B------:R-:W-:-:S07]  /*13c0*/  LEPC R20, `(.L_x_14) ;  /* 0x000000001014794e */ /* 0x000fce0000000000 */
[----:B-123-5:R-:W-:Y:S05]  /*13d0*/  CALL.ABS.NOINC R14 ;  /* 0x000000000e007343 */ /* 0x02efea0003c00000 */
.L_x_14:
[----:B------:R-:W-:-:S06]  /*13e0*/  ULOP3.LUT UR4, UR40, 0x1, URZ, 0xfc, !UPT ;  /* 0x0000000128047892 */ /* 0x000fcc000f8efc3f */
[----:B------:R-:W-:-:S05]  /*13f0*/  IMAD.U32 R0, RZ, RZ, UR4 ;  /* 0x00000004ff007e24 */ /* 0x000fca000f8e00ff */
[----:B------:R-:W-:-:S13]  /*1400*/  ISETP.NE.AND P0, PT, R0, 0x3, PT ;  /* 0x000000030000780c */ /* 0x000fda0003f05270 */
[----:B------:R-:W-:Y:S05]  /*1410*/  @!P0 BRA `(.L_x_15) ;  /* 0x0000000000048947 */ /* 0x000fea0003800000 */
[----:B------:R-:W-:Y:S01]  /*1420*/  BPT.TRAP 0x1 ;  /* 0x000000040000795c */ /* 0x000fe20000300000 */
.L_x_15:
[----:B-1----:R-:W-:Y:S02]  /*1430*/  IMAD.U32 R3, RZ, RZ, UR39 ;  /* 0x00000027ff037e24 */ /* 0x002fe4000f8e00ff */
[----:B------:R-:W-:-:S03]  /*1440*/  IMAD.U32 R0, RZ, RZ, UR38 ;  /* 0x00000026ff007e24 */ /* 0x000fc6000f8e00ff */
[----:B------:R-:W-:Y:S02]  /*1450*/  LEA R3, R3, UR45, 0x3 ;  /* 0x0000002d03037c11 */ /* 0x000fe4000f8e18ff */
[----:B------:R-:W-:-:S04]  /*1460*/  SHF.L.U32 R0, R0, 0x1f, RZ ;  /* 0x0000001f00007819 */ /* 0x000fc800000006ff */
[----:B------:R0:W1:Y:S01]  /*1470*/  SYNCS.PHASECHK.TRANS64.TRYWAIT P1, [R3+URZ], R0 ;  /* 0x00000000030075a7 */ /* 0x000062000802017f */
[----:B------:R-:W-:Y:S05]  /*1480*/  @!P0 BRA `(.L_x_16) ;  /* 0x0000000000048947 */ /* 0x000fea0003800000 */
[----:B------:R-:W-:Y:S01]  /*1490*/  BPT.TRAP 0x1 ;  /* 0x000000040000795c */ /* 0x000fe20000300000 */
.L_x_16:
[----:B-1----:R-:W-:Y:S05]  /*14a0*/  @P1 BRA `(.L_x_17) ;  /* 0x0000000000081947 */ /* 0x002fea0003800000 */
[----:B------:R-:W1:Y:S02]  /*14b0*/  SYNCS.PHASECHK.TRANS64.TRYWAIT P1, [R3+URZ], R0 ;  /* 0x00000000030075a7 */ /* 0x000e64000802017f */
[----:B-1----:R-:W-:Y:S05]  /*14c0*/  @!P1 BRA `(.L_x_18) ;  /* 0x000003fc00b49947 */ /* 0x002fea0003800000 */
.L_x_17:
[----:B------:R-:W-:-:S04]  /*14d0*/  UISETP.LT.AND UP0, UPT, UR44, 0x1, UPT ;  /* 0x000000012c00788c */ /* 0x000fc8000bf01270 */
[----:B------:R-:W-:-:S06]  /*14e0*/  USEL UR4, UR44, 0x1, UP0 ;  /* 0x000000012c047887 */ /* 0x000fcc0008000000 */
[----:B--2---:R-:W-:Y:S01]  /*14f0*/  IMAD.U32 R5, RZ, RZ, UR4 ;  /* 0x00000004ff057e24 */ /* 0x004fe2000f8e00ff */
[----:B------:R-:W-:Y:S05]  /*1500*/  WARPSYNC.ALL ;  /* 0x0000000000007948 */ /* 0x000fea0003800000 */
[----:B------:R-:W-:-:S04]  /*1510*/  IADD3 R5, -R5, UR44, RZ ;  /* 0x0000002c05057c10 */ /* 0x000fc8000fffe1ff */
[----:B------:R-:W-:Y:S01]  /*1520*/  ISETP.GE.AND P1, PT, R5, 0x1, PT ;  /* 0x000000010500780c */ /* 0x000fe20003f26270 */
[----:B------:R-:W-:Y:S01]  /*1530*/  UIADD3 UR4, UR45, 0x20180, URZ ;  /* 0x000201802d047890 */ /* 0x000fe2000fffe03f */
[----:B------:R-:W-:Y:S01]  /*1540*/  WARPGROUP.ARRIVE ;  /* 0x00000000000079c5 */ /* 0x000fe20000000000 */
[----:B------:R-:W-:Y:S02]  /*1550*/  ULOP3.LUT UR12, UR47, 0x10000, URZ, 0xfc, !UPT ;  /* 0x000100002f0c7892 */ /* 0x000fe4000f8efc3f */
[----:B------:R-:W-:Y:S02]  /*1560*/  USHF.R.U32.HI UR4, URZ, 0x4, UR4 ;  /* 0x000000043f047899 */ /* 0x000fe40008011604 */
[----:B------:R-:W-:Y:S02]  /*1570*/  ULEA UR14, UR39, UR12, 0xa ;  /* 0x0000000c270e7291 */ /* 0x000fe4000f8e503f */
[----:B------:R-:W-:Y:S01]  /*1580*/  ULOP3.LUT UR4, UR4, 0x3fff, URZ, 0xc0, !UPT ;  /* 0x00003fff04047892 */ /* 0x000fe2000f8ec03f */
[----:B------:R-:W-:Y:S01]  /*1590*/  UMOV UR5, 0xc0000010 ;  /* 0xc000001000057882 */ /* 0x000fe20000000000 */
[----:B------:R-:W-:-:S02]  /*15a0*/  UMOV UR7, 0xc0000010 ;  /* 0xc000001000077882 */ /* 0x000fc40000000000 */
[----:B------:R-:W-:Y:S01]  /*15b0*/  ULOP3.LUT UR13, UR4, 0x10000, URZ, 0xfc, !UPT ;  /* 0x00010000040d7892 */ /* 0x000fe2000f8efc3f */
[----:B------:R-:W-:Y:S02]  /*15c0*/  UMOV UR9, UR5 ;  /* 0x0000000500097c82 */ /* 0x000fe40008000000 */
[----:B------:R-:W-:Y:S01]  /*15d0*/  UMOV UR4, UR14 ;  /* 0x0000000e00047c82 */ /* 0x000fe20008000000 */
[----:B------:R-:W-:Y:S01]  /*15e0*/  UIMAD UR6, UR39, 0x300, UR13 ;  /* 0x00000300270678a4 */ /* 0x000fe2000f8e020d */
[----:B------:R-:W-:Y:S01]  /*15f0*/  UMOV UR8, UR4 ;  /* 0x0000000400087c82 */ /* 0x000fe20008000000 */
[----:B------:R-:W-:Y:S02]  /*1600*/  UMOV UR11, 0xc0000010 ;  /* 0xc0000010000b7882 */ /* 0x000fe40000000000 */
[----:B------:R-:W-:-:S05]  /*1610*/  UIADD3 UR10, UR6, 0x180, URZ ;  /* 0x00000180060a7890 */ /* 0x000fca000fffe03f */
[----:B------:R-:W-:Y:S03]  /*1620*/  HGMMA.64x192x16.F32.BF16 R24, gdesc[UR4], RZ, !UPT, gsb0 ;  /* 0x02e00000041879f0 */ /* 0x000fe6000c0018ff */
[----:B------:R-:W-:Y:S02]  /*1630*/  WARPGROUP.DEPBAR.LE gsb0, 0x0 ;  /* 0x00008000000079c5 */ /* 0x000fe40000010000 */
[----:B------:R-:W-:Y:S04]  /*1640*/  STL.64 [R1+0x780], R24 ;  /* 0x0007801801007387 */ /* 0x000fe80000100a00 */
        /* <DEDUP_REMOVED lines=46> */
[----:B------:R2:W-:Y:S02]  /*1930*/  STL.64 [R1+0x8f8], R118 ;  /* 0x0008f87601007387 */ /* 0x0005e40000100a00 */
[----:B--2---:R-:W-:-:S06]  /*1940*/  WARPGROUP.ARRIVE ;  /* 0x00000000000079c5 */ /* 0x004fcc0000000000 */
[----:B------:R-:W-:Y:S01]  /*1950*/  HGMMA.64x192x16.F32.BF16 R24, gdesc[UR8], RZ, !UPT, gsb0 ;  /* 0x02e00000081879f0 */ /* 0x000fe2000c0018ff */
[----:B------:R-:W-:Y:S01]  /*1960*/  UIADD3 UR8, UR14, 0x100, URZ ;  /* 0x000001000e087890 */ /* 0x000fe2000fffe03f */
[----:B------:R-:W-:Y:S02]  /*1970*/  UMOV UR9, 0xc0000010 ;  /* 0xc000001000097882 */ /* 0x000fe40000000000 */
[----:B------:R-:W-:-:S04]  /*1980*/  UMOV UR5, UR9 ;  /* 0x0000000900057c82 */ /* 0x000fc80008000000 */
[----:B------:R-:W-:Y:S01]  /*1990*/  UMOV UR4, UR8 ;  /* 0x0000000800047c82 */ /* 0x000fe20008000000 */
        /* <DEDUP_REMOVED lines=50> */
[----:B------:R-:W-:Y:S03]  /*1cc0*/  HGMMA.64x192x16.F32.BF16 R24, gdesc[UR8], RZ, !UPT, gsb0 ;  /* 0x02e00000081879f0 */ /* 0x000fe6000c0018ff */
[----:B------:R-:W-:Y:S02]  /*1cd0*/  WARPGROUP.DEPBAR.LE gsb0, 0x0 ;  /* 0x00008000000079c5 */ /* 0x000fe40000010000 */
[----:B------:R-:W-:Y:S04]  /*1ce0*/  STL.64 [R1], R24 ;  /* 0x0000001801007387 */ /* 0x000fe80000100a00 */
        /* <DEDUP_REMOVED lines=105> */
[----:B------:R-:W-:Y:S01]  /*2380*/  WARPGROUP.ARRIVE ;  /* 0x00000000000079c5 */ /* 0x000fe20000000000 */
[----:B------:R-:W-:Y:S04]  /*2390*/  STL.64 [R1+0x480], R24 ;  /* 0x0004801801007387 */ /* 0x000fe80000100a00 */
[----:B------:R-:W-:Y:S10]  /*23a0*/  STL.64 [R1+0x488], R26 ;  /* 0x0004881a01007387 */ /* 0x000ff40000100a00 */
[----:B------:R-:W-:Y:S01]  /*23b0*/  HGMMA.64x192x16.F32.BF16 R120, gdesc[UR8], RZ, !UPT, gsb0 ;  /* 0x02e00000087879f0 */ /* 0x000fe2000c0018ff */
[----:B------:R-:W-:Y:S01]  /*23c0*/  UIADD3 UR8, UR14, 0x300, URZ ;  /* 0x000003000e087890 */ /* 0x000fe2000fffe03f */
[----:B------:R-:W-:Y:S01]  /*23d0*/  STL.64 [R1+0x490], R28 ;  /* 0x0004901c01007387 */ /* 0x000fe20000100a00 */
[----:B------:R-:W-:-:S02]  /*23e0*/  UMOV UR9, 0xc0000010 ;  /* 0xc000001000097882 */ /* 0x000fc40000000000 */
[----:B------:R-:W-:Y:S01]  /*23f0*/  UMOV UR5, UR9 ;  /* 0x0000000900057c82 */ /* 0x000fe20008000000 */
[----:B------:R-:W-:Y:S02]  /*2400*/  STL.64 [R1+0x498], R30 ;  /* 0x0004981e01007387 */ /* 0x000fe40000100a00 */
[----:B------:R-:W-:Y:S02]  /*2410*/  UMOV UR4, UR8 ;  /* 0x0000000800047c82 */ /* 0x000fe40008000000 */
        /* <DEDUP_REMOVED lines=43> */
[----:B------:R2:W-:Y:S01]  /*26d0*/  STL.64 [R1+0x5f8], R118 ;  /* 0x0005f87601007387 */ /* 0x0005e20000100a00 */
[----:B------:R-:W-:-:S02]  /*26e0*/  WARPGROUP.DEPBAR.LE gsb0, 0x0 ;  /* 0x00008000000079c5 */ /* 0x000fc40000010000 */
[----:B--2---:R-:W-:Y:S01]  /*26f0*/  WARPGROUP.ARRIVE ;  /* 0x00000000000079c5 */ /* 0x004fe20000000000 */
[----:B------:R-:W-:Y:S04]  /*2700*/  STL.64 [R1+0xa38], R214 ;  /* 0x000a38d601007387 */ /* 0x000fe80000100a00 */
[----:B------:R-:W-:Y:S01]  /*2710*/  STL.64 [R1+0xa30], R212 ;  /* 0x000a30d401007387 */ /* 0x000fe20000100a00 */
[----:B------:R-:W-:Y:S03]  /*2720*/  HGMMA.64x192x16.F32.BF16 R24, gdesc[UR8], RZ, !UPT, gsb0 ;  /* 0x02e00000081879f0 */ /* 0x000fe6000c0018ff */
        /* <DEDUP_REMOVED lines=37> */
[----:B--2---:R-:W-:-:S06]  /*2980*/  WARPGROUP.ARRIVE ;  /* 0x00000000000079c5 */ /* 0x004fcc0000000000 */
        /* <DEDUP_REMOVED lines=39> */
[----:B------:R2:W-:Y:S04]  /*2c00*/  STL.64 [R1+0x428], R214 ;  /* 0x000428d601007387 */ /* 0x0005e80000100a00 */
        /* <DEDUP_REMOVED lines=10> */
[----:B--2---:R4:W5:Y:S04]  /*2cb0*/  LDL.LU.64 R214, [R1+0xa38] ;  /* 0x000a380001d67983 */ /* 0x0049680000300a00 */
[----:B------:R4:W5:Y:S04]  /*2cc0*/  LDL.LU.64 R212, [R1+0xa30] ;  /* 0x000a300001d47983 */ /* 0x0009680000300a00 */
        /* <DEDUP_REMOVED lines=35> */
[----:B------:R4:W5:Y:S01]  /*2f00*/  LDL.LU.64 R140, [R1+0x910] ;  /* 0x00091000018c7983 */ /* 0x0009620000300a00 */
[----:B------:R-:W-:Y:S05]  /*2f10*/  @!P1 BRA `(.L_x_19) ;  /* 0x0000004800b09947 */ /* 0x000fea0003800000 */
[----:B------:R-:W-:Y:S01]  /*2f20*/  UIADD3 UR14, UR39, 0x1, URZ ;  /* 0x00000001270e7890 */ /* 0x000fe2000fffe03f */
[----:B01----:R-:W-:Y:S01]  /*2f30*/  IMAD.MOV.U32 R0, RZ, RZ, R5 ;  /* 0x000000ffff007224 */ /* 0x003fe200078e0005 */
[----:B------:R-:W-:Y:S02]  /*2f40*/  UMOV UR15, UR39 ;  /* 0x00000027000f7c82 */ /* 0x000fe40008000000 */
[----:B------:R-:W-:-:S04]  /*2f50*/  UISETP.NE.AND UP0, UPT, UR14, 0x8, UPT ;  /* 0x000000080e00788c */ /* 0x000fc8000bf05270 */
[----:B------:R-:W-:Y:S02]  /*2f60*/  USEL UR4, URZ, 0x1, UP0 ;  /* 0x000000013f047887 */ /* 0x000fe40008000000 */
[----:B------:R-:W-:Y:S02]  /*2f70*/  USEL UR14, UR14, URZ, UP0 ;  /* 0x0000003f0e0e7287 */ /* 0x000fe40008000000 */
[----:B------:R-:W-:-:S06]  /*2f80*/  ULOP3.LUT UR4, UR38, UR4, URZ, 0x3c, !UPT ;  /* 0x0000000426047292 */ /* 0x000fcc000f8e3c3f */
[----:B------:R-:W-:-:S07]  /*2f90*/  IMAD.U32 R3, RZ, RZ, UR4 ;  /* 0x00000004ff037e24 */ /* 0x000fce000f8e00ff */
.L_x_26:
[----:B01-3--:R-:W-:Y:S05]  /*2fa0*/  @!P0 BRA `(.L_x_20) ;  /* 0x0000000000048947 */ /* 0x00bfea0003800000 */
[----:B------:R-:W-:Y:S01]  /*2fb0*/  BPT.TRAP 0x1 ;  /* 0x000000040000795c */ /* 0x000fe20000300000 */
.L_x_20:
[----:B------:R-:W-:Y:S01]  /*2fc0*/  ULEA UR4, UR14, UR45, 0x3 ;  /* 0x0000002d0e047291 */ /* 0x000fe2000f8e183f */
[----:B------:R-:W-:-:S08]  /*2fd0*/  SHF.L.U32 R4, R3, 0x1f, RZ ;  /* 0x0000001f03047819 */ /* 0x000fd000000006ff */
[----:B------:R0:W1:Y:S01]  /*2fe0*/  SYNCS.PHASECHK.TRANS64.TRYWAIT P1, [UR4], R4 ;  /* 0x00000004ff0075a7 */ /* 0x0000620008020144 */
[----:B------:R-:W-:Y:S05]  /*2ff0*/  @!P0 BRA `(.L_x_21) ;  /* 0x0000000000048947 */ /* 0x000fea0003800000 */
[----:B------:R-:W-:Y:S01]  /*3000*/  BPT.TRAP 0x1 ;  /* 0x000000040000795c */ /* 0x000fe20000300000 */
.L_x_21:
[----:B-1----:R-:W-:Y:S05]  /*3010*/  @P1 BRA `(.L_x_22) ;  /* 0x0000000000081947 */ /* 0x002fea0003800000 */
[----:B------:R-:W1:Y:S02]  /*3020*/  SYNCS.PHASECHK.TRANS64.TRYWAIT P1, [UR4], R4 ;  /* 0x00000004ff0075a7 */ /* 0x000e640008020144 */
[----:B-1----:R-:W-:Y:S05]  /*3030*/  @!P1 BRA `(.L_x_23) ;  /* 0x000003e000ec9947 */ /* 0x002fea0003800000 */
.L_x_22:
[----:B-----5:R-:W-:Y:S04]  /*3040*/  STL.64 [R1+0xce8], R214 ;  /* 0x000ce8d601007387 */ /* 0x020fe80000100a00 */
        /* <DEDUP_REMOVED lines=37> */
[----:B--2---:R-:W2:Y:S04]  /*32a0*/  LDL.LU.64 R140, [R1+0x600] ;  /* 0x00060000018c7983 */ /* 0x004ea80000300a00 */
[----:B------:R-:W3:Y:S04]  /*32b0*/  LDL.LU.64 R142, [R1+0x608] ;  /* 0x00060800018e7983 */ /* 0x000ee80000300a00 */
[----:B------:R-:W4:Y:S04]  /*32c0*/  LDL.LU.64 R144, [R1+0x610] ;  /* 0x0006100001907983 */ /* 0x000f280000300a00 */
[----:B------:R-:W2:Y:S04]  /*32d0*/  LDL.LU.64 R146, [R1+0x618] ;  /* 0x0006180001927983 */ /* 0x000ea80000300a00 */
        /* <DEDUP_REMOVED lines=34> */
[----:B---3--:R-:W-:Y:S04]  /*3500*/  STL.64 [R1+0xe68], R214 ;  /* 0x000e68d601007387 */ /* 0x008fe80000100a00 */
[----:B--2---:R-:W-:Y:S04]  /*3510*/  STL.64 [R1+0xe60], R212 ;  /* 0x000e60d401007387 */ /* 0x004fe80000100a00 */
[----:B----4-:R-:W-:Y:S04]  /*3520*/  STL.64 [R1+0xe58], R210 ;  /* 0x000e58d201007387 */ /* 0x010fe80000100a00 */
        /* <DEDUP_REMOVED lines=45> */
[----:B--2---:R-:W2:Y:S04]  /*3800*/  LDL.LU.64 R120, [R1] ;  /* 0x0000000001787983 */ /* 0x004ea80000300a00 */
        /* <DEDUP_REMOVED lines=47> */
[----:B----4-:R-:W-:Y:S04]  /*3b00*/  STL.64 [R1+0xfe8], R214 ;  /* 0x000fe8d601007387 */ /* 0x010fe80000100a00 */
[----:B---3--:R-:W-:Y:S04]  /*3b10*/  STL.64 [R1+0xfe0], R212 ;  /* 0x000fe0d401007387 */ /* 0x008fe80000100a00 */
[----:B--2---:R-:W-:Y:S04]  /*3b20*/  STL.64 [R1+0xfd8], R210 ;  /* 0x000fd8d201007387 */ /* 0x004fe80000100a00 */
        /* <DEDUP_REMOVED lines=142> */
[----:B------:R-:W2:Y:S04]  /*4410*/  LDL.LU.64 R122, [R1+0x788] ;  /* 0x00078800017a7983 */ /* 0x000ea80000300a00 */
        /* <DEDUP_REMOVED lines=45> */
[----:B------:R-:W2:Y:S01]  /*46f0*/  LDL.LU.64 R214, [R1+0x8f8] ;  /* 0x0008f80001d67983 */ /* 0x000ea20000300a00 */
[----:B------:R-:W-:-:S02]  /*4700*/  ULEA UR16, UR14, UR12, 0xa ;  /* 0x0000000c0e107291 */ /* 0x000fc4000f8e503f */
[----:B------:R-:W-:Y:S01]  /*4710*/  UIMAD UR6, UR14, 0x300, UR13 ;  /* 0x000003000e0678a4 */ /* 0x000fe2000f8e020d */
[----:B------:R-:W3:Y:S01]  /*4720*/  LDL.LU.64 R216, [R1+0x730] ;  /* 0x0007300001d87983 */ /* 0x000ee20000300a00 */
[----:B------:R-:W-:Y:S01]  /*4730*/  UMOV UR5, 0xc0000010 ;  /* 0xc000001000057882 */ /* 0x000fe20000000000 */
[----:B------:R-:W-:Y:S02]  /*4740*/  UMOV UR7, 0xc0000010 ;  /* 0xc000001000077882 */ /* 0x000fe40000000000 */
[----:B------:R-:W-:Y:S01]  /*4750*/  UMOV UR4, UR16 ;  /* 0x0000001000047c82 */ /* 0x000fe20008000000 */
[----:B------:R-:W3:Y:S04]  /*4760*/  LDL.LU.64 R218, [R1+0x738] ;  /* 0x0007380001da7983 */ /* 0x000ee80000300a00 */
        /* <DEDUP_REMOVED lines=56> */
[----:B----4-:R-:W4:Y:S04]  /*4af0*/  LDL.LU.64 R24, [R1+0x480] ;  /* 0x0004800001187983 */ /* 0x010f280000300a00 */
[----:B------:R-:W4:Y:S04]  /*4b00*/  LDL.LU.64 R26, [R1+0x488] ;  /* 0x00048800011a7983 */ /* 0x000f280000300a00 */
        /* <DEDUP_REMOVED lines=11> */
[----:B------:R-:W4:Y:S01]  /*4bc0*/  LDL.LU.64 R50, [R1+0x4e8] ;  /* 0x0004e80001327983 */ /* 0x000f220000300a00 */
[----:B--2---:R-:W-:-:S03]  /*4bd0*/  WARPGROUP.ARRIVE ;  /* 0x00000000000079c5 */ /* 0x004fc60000000000 */
[----:B------:R-:W4:Y:S04]  /*4be0*/  LDL.LU.64 R52, [R1+0x4f0] ;  /* 0x0004f00001347983 */ /* 0x000f280000300a00 */
[----:B------:R-:W4:Y:S01]  /*4bf0*/  LDL.LU.64 R54, [R1+0x4f8] ;  /* 0x0004f80001367983 */ /* 0x000f220000300a00 */
[----:B------:R-:W-:Y:S03]  /*4c00*/  HGMMA.64x192x16.F32.BF16 R120, gdesc[UR4], R120, gsb0 ;  /* 0x02e00000047879f0 */ /* 0x000fe60008001878 */
        /* <DEDUP_REMOVED lines=32> */
[----:B------:R-:W-:-:S03]  /*4e10*/  WARPGROUP.DEPBAR.LE gsb0, 0x0 ;  /* 0x00008000000079c5 */ /* 0x000fc60000010000 */
        /* <DEDUP_REMOVED lines=96> */
[----:B------:R-:W-:Y:S01]  /*5420*/  UIADD3 UR10, UR6, 0x180, URZ ;  /* 0x00000180060a7890 */ /* 0x000fe2000fffe03f */
[----:B------:R-:W-:Y:S01]  /*5430*/  UMOV UR8, UR4 ;  /* 0x0000000400087c82 */ /* 0x000fe20008000000 */
[----:B------:R-:W-:Y:S01]  /*5440*/  UMOV UR9, UR5 ;  /* 0x0000000500097c82 */ /* 0x000fe20008000000 */
[----:B------:R-:W-:Y:S01]  /*5450*/  UMOV UR11, 0xc0000010 ;  /* 0xc0000010000b7882 */ /* 0x000fe20000000000 */
[----:B--2---:R-:W-:-:S06]  /*5460*/  WARPGROUP.ARRIVE ;  /* 0x00000000000079c5 */ /* 0x004fcc0000000000 */
[----:B------:R-:W-:Y:S03]  /*5470*/  HGMMA.64x192x16.F32.BF16 R120, gdesc[UR8], R120, gsb0 ;  /* 0x02e00000087879f0 */ /* 0x000fe60008001878 */
        /* <DEDUP_REMOVED lines=98> */
[----:B------:R-:W-:Y:S01]  /*5aa0*/  UMOV UR9, 0xc0000010 ;  /* 0xc000001000097882 */ /* 0x000fe20000000000 */
[----:B--2---:R-:W-:-:S07]  /*5ab0*/  WARPGROUP.ARRIVE ;  /* 0x00000000000079c5 */ /* 0x004fce0000000000 */
[----:B------:R-:W-:Y:S03]  /*5ac0*/  HGMMA.64x192x16.F32.BF16 R120, gdesc[UR8], R120, gsb0 ;  /* 0x02e00000087879f0 */ /* 0x000fe60008001878 */
        /* <DEDUP_REMOVED lines=49> */
[----:B--2---:R-:W3:Y:S04]  /*5de0*/  LDL.LU.64 R214, [R1+0xe68] ;  /* 0x000e680001d67983 */ /* 0x004ee80000300a00 */
        /* <DEDUP_REMOVED lines=36> */
[----:B------:R-:W3:Y:S01]  /*6030*/  LDL.LU.64 R140, [R1+0xd40] ;  /* 0x000d4000018c7983 */ /* 0x000ee20000300a00 */
[----:B------:R-:W-:Y:S01]  /*6040*/  UMOV UR4, UR8 ;  /* 0x0000000800047c82 */ /* 0x000fe20008000000 */
[----:B------:R-:W-:-:S02]  /*6050*/  UMOV UR5, UR9 ;  /* 0x0000000900057c82 */ /* 0x000fc40008000000 */
        /* <DEDUP_REMOVED lines=10> */
[----:B---3--:R-:W-:-:S06]  /*6100*/  WARPGROUP.ARRIVE ;  /* 0x00000000000079c5 */ /* 0x008fcc0000000000 */
        /* <DEDUP_REMOVED lines=50> */
[----:B---3--:R-:W2:Y:S04]  /*6430*/  LDL.LU.64 R214, [R1+0xce8] ;  /* 0x000ce80001d67983 */ /* 0x008ea80000300a00 */
        /* <DEDUP_REMOVED lines=38> */
[----:B----4-:R-:W-:Y:S01]  /*66a0*/  WARPGROUP.ARRIVE ;  /* 0x00000000000079c5 */ /* 0x010fe20000000000 */
[----:B------:R-:W-:-:S07]  /*66b0*/  UMOV UR5, 0xc0000010 ;  /* 0xc000001000057882 */ /* 0x000fce0000000000 */
[----:B------:R-:W-:Y:S01]  /*66c0*/  HGMMA.64x192x16.F32.BF16 R24, gdesc[UR4], R24, gsb0 ;  /* 0x02e00000041879f0 */ /* 0x000fe20008001818 */
[----:B------:R-:W-:Y:S01]  /*66d0*/  UMOV UR8, UR4 ;  /* 0x0000000400087c82 */ /* 0x000fe20008000000 */
        /* <DEDUP_REMOVED lines=24> */
[----:B------:R-:W-:Y:S01]  /*6860*/  STL.64 [R1+0x530], R68 ;  /* 0x0005304401007387 */ /* 0x000fe20000100a00 */
[----:B--2---:R-:W-:-:S03]  /*6870*/  WARPGROUP.ARRIVE ;  /* 0x00000000000079c5 */ /* 0x004fc60000000000 */
[----:B------:R-:W-:Y:S03]  /*6880*/  STL.64 [R1+0x538], R70 ;  /* 0x0005384601007387 */ /* 0x000fe60000100a00 */
[----:B------:R-:W-:Y:S01]  /*6890*/  HGMMA.64x192x16.F32.BF16 R120, gdesc[UR8], R120, gsb0 ;  /* 0x02e00000087879f0 */ /* 0x000fe20008001878 */
        /* <DEDUP_REMOVED lines=111> */
[----:B---3--:R-:W3:Y:S04]  /*6f90*/  LDL.LU.64 R140, [R1+0x300] ;  /* 0x00030000018c7983 */ /* 0x008ee80000300a00 */
        /* <DEDUP_REMOVED lines=47> */
[----:B------:R-:W-:Y:S01]  /*7290*/  UIADD3 UR8, UR16, 0x300, URZ ;  /* 0x0000030010087890 */ /* 0x000fe2000fffe03f */
[----:B--2---:R-:W-:Y:S01]  /*72a0*/  WARPGROUP.ARRIVE ;  /* 0x00000000000079c5 */ /* 0x004fe20000000000 */
[----:B------:R-:W-:-:S02]  /*72b0*/  UMOV UR9, 0xc0000010 ;  /* 0xc000001000097882 */ /* 0x000fc40000000000 */
[----:B------:R-:W-:-:S03]  /*72c0*/  UMOV UR5, UR9 ;  /* 0x0000000900057c82 */ /* 0x000fc60008000000 */
[----:B------:R-:W-:Y:S02]  /*72d0*/  UMOV UR4, UR8 ;  /* 0x0000000800047c82 */ /* 0x000fe40008000000 */
[----:B------:R-:W-:Y:S03]  /*72e0*/  HGMMA.64x192x16.F32.BF16 R24, gdesc[UR8], R24, gsb0 ;  /* 0x02e00000081879f0 */ /* 0x000fe60008001818 */
[----:B------:R-:W-:Y:S02]  /*72f0*/  WARPGROUP.DEPBAR.LE gsb0, 0x0 ;  /* 0x00008000000079c5 */ /* 0x000fe40000010000 */
[----:B---3--:R-:W-:-:S15]  /*7300*/  WARPGROUP.ARRIVE ;  /* 0x00000000000079c5 */ /* 0x008fde0000000000 */
        /* <DEDUP_REMOVED lines=89> */
[----:B------:R-:W-:Y:S01]  /*78a0*/  BPT.TRAP 0x1 ;  /* 0x000000040000795c */ /* 0x000fe20000300000 */
.L_x_24:
[----:B------:R-:W-:Y:S02]  /*78b0*/  UISETP.GT.U32.AND UP0, UPT, UR40, 0x1, UPT ;  /* 0x000000012800788c */ /* 0x000fe4000bf04070 */
[----:B------:R-:W-:-:S04]  /*78c0*/  ULEA UR4, UR15, UR45, 0x3 ;  /* 0x0000002d0f047291 */ /* 0x000fc8000f8e183f */
[----:B------:R-:W-:Y:S01]  /*78d0*/  UIADD3 UR4, UR4, 0x40, URZ ;  /* 0x0000004004047890 */ /* 0x000fe2000fffe03f */
[----:B------:R-:W-:-:S03]  /*78e0*/  PLOP3.LUT P1, PT, PT, PT, UP0, 0x80, 0x0 ;  /* 0x000000000000781c */ /* 0x000fc60003f2f008 */
[----:B------:R-:W-:-:S09]  /*78f0*/  UPRMT UR4, URZ, 0x654, UR4 ;  /* 0x000006543f047896 */ /* 0x000fd20008000004 */
[----:B------:R-:W-:Y:S01]  /*7900*/  SYNCS.ARRIVE.TRANS64.RED.A1T0 RZ, [UR4], RZ ;  /* 0x000000ffffff79a7 */ /* 0x000fe20008100404 */
[----:B------:R-:W-:Y:S05]  /*7910*/  @P1 BRA `(.L_x_25) ;  /* 0x0000000000041947 */ /* 0x000fea0003800000 */
[----:B------:R-:W-:Y:S01]  /*7920*/  BPT.TRAP 0x1 ;  /* 0x000000040000795c */ /* 0x000fe20000300000 */
.L_x_25:
[----:B------:R-:W-:Y:S01]  /*7930*/  UIADD3 UR14, UR14, 0x1, URZ ;  /* 0x000000010e0e7890 */ /* 0x000fe2000fffe03f */
[C---:B------:R-:W-:Y:S01]  /*7940*/  ISETP.GT.AND P1, PT, R0.reuse, 0x1, PT ;  /* 0x000000010000780c */ /* 0x040fe20003f24270 */
[----:B------:R-:W-:Y:S01]  /*7950*/  UIADD3 UR15, UR15, 0x1, URZ ;  /* 0x000000010f0f7890 */ /* 0x000fe2000fffe03f */
[----:B------:R-:W-:Y:S01]  /*7960*/  VIADD R0, R0, 0xffffffff ;  /* 0xffffffff00007836 */ /* 0x000fe20000000000 */
[----:B------:R-:W-:Y:S02]  /*7970*/  UISETP.NE.AND UP0, UPT, UR14, 0x8, UPT ;  /* 0x000000080e00788c */ /* 0x000fe4000bf05270 */
[----:B------:R-:W-:Y:S02]  /*7980*/  UISETP.NE.AND UP1, UPT, UR15, 0x8, UPT ;  /* 0x000000080f00788c */ /* 0x000fe4000bf25270 */
[----:B------:R-:W-:Y:S02]  /*7990*/  USEL UR4, URZ, 0x1, UP0 ;  /* 0x000000013f047887 */ /* 0x000fe40008000000 */
[----:B------:R-:W-:-:S02]  /*79a0*/  USEL UR14, UR14, URZ, UP0 ;  /* 0x0000003f0e0e7287 */ /* 0x000fc40008000000 */
[----:B------:R-:W-:Y:S02]  /*79b0*/  USEL UR15, UR15, URZ, UP1 ;  /* 0x0000003f0f0f7287 */ /* 0x000fe40008800000 */
[----:B------:R-:W-:Y:S01]  /*79c0*/  LOP3.LUT R3, R3, UR4, RZ, 0x3c, !PT ;  /* 0x0000000403037c12 */ /* 0x000fe2000f8e3cff */
[----:B------:R-:W-:Y:S09]  /*79d0*/  @P1 BRA `(.L_x_26) ;  /* 0xffffffb400701947 */ /* 0x000ff2000383ffff */
.L_x_19:
[----:B01----:R-:W0:Y:S02]  /*79e0*/  LDC R0, c[0x0][0x28c] ;  /* 0x0000a300ff007b82 */ /* 0x003e240000000800 */
[----:B0-----:R-:W-:-:S13]  /*79f0*/  ISETP.GE.AND P1, PT, R0, 0x1, PT ;  /* 0x000000010000780c */ /* 0x001fda0003f26270 */
[----:B------:R-:W-:Y:S05]  /*7a00*/  @!P1 BRA `(.L_x_27) ;  /* 0x0000000000349947 */ /* 0x000fea0003800000 */
[----:B------:R-:W-:Y:S05]  /*7a10*/  @!P0 BRA `(.L_x_28) ;  /* 0x0000000000048947 */ /* 0x000fea0003800000 */
[----:B------:R-:W-:Y:S01]  /*7a20*/  BPT.TRAP 0x1 ;  /* 0x000000040000795c */ /* 0x000fe20000300000 */
.L_x_28:
[----:B------:R-:W-:Y:S01]  /*7a30*/  R2UR UR4, R5 ;  /* 0x00000000050472ca */ /* 0x000fe200000e0000 */
[----:B------:R-:W-:-:S06]  /*7a40*/  UISETP.GT.U32.AND UP0, UPT, UR40, 0x1, UPT ;  /* 0x000000012800788c */ /* 0x000fcc000bf04070 */
[----:B------:R-:W-:-:S06]  /*7a50*/  PLOP3.LUT P0, PT, PT, PT, UP0, 0x80, 0x0 ;  /* 0x000000000000781c */ /* 0x000fcc0003f0f008 */
[----:B------:R-:W-:-:S04]  /*7a60*/  UIADD3 UR4, UR4, UR39, URZ ;  /* 0x0000002704047290 */ /* 0x000fc8000fffe03f */
[----:B------:R-:W-:-:S04]  /*7a70*/  USHF.L.U32 UR4, UR4, 0x3, URZ ;  /* 0x0000000304047899 */ /* 0x000fc8000800063f */
[----:B------:R-:W-:-:S04]  /*7a80*/  ULOP3.LUT UR4, UR4, 0x38, URZ, 0xc0, !UPT ;  /* 0x0000003804047892 */ /* 0x000fc8000f8ec03f */
[----:B------:R-:W-:-:S04]  /*7a90*/  UIADD3 UR4, UR45, 0x40, UR4 ;  /* 0x000000402d047890 */ /* 0x000fc8000fffe004 */
[----:B------:R-:W-:-:S09]  /*7aa0*/  UPRMT UR4, URZ, 0x654, UR4 ;  /* 0x000006543f047896 */ /* 0x000fd20008000004 */
[----:B------:R-:W-:Y:S01]  /*7ab0*/  SYNCS.ARRIVE.TRANS64.RED.A1T0 RZ, [UR4], RZ ;  /* 0x000000ffffff79a7 */ /* 0x000fe20008100404 */
[----:B------:R-:W-:Y:S05]  /*7ac0*/  @P0 BRA `(.L_x_27) ;  /* 0x0000000000040947 */ /* 0x000fea0003800000 */
[----:B------:R-:W-:Y:S01]  /*7ad0*/  BPT.TRAP 0x1 ;  /* 0x000000040000795c */ /* 0x000fe20000300000 */
.L_x_27:
[----:B------:R-:W0:Y:S01]  /*7ae0*/  S2R R0, SR_TID.X ;  /* 0x0000000000007919 */ /* 0x000e220000002100 */
[----:B------:R-:W-:Y:S01]  /*7af0*/  UIMAD UR42, UR42, 0x180, URZ ;  /* 0x000001802a2a78a4 */ /* 0x000fe2000f8e023f */
[----:B------:R-:W-:Y:S01]  /*7b00*/  ULDC UR8, c[0x0][0x288] ;  /* 0x0000a20000087ab9 */ /* 0x000fe20000000800 */
[----:B------:R-:W1:Y:S01]  /*7b10*/  S2R R5, SR_TID.X ;  /* 0x0000000000057919 */ /* 0x000e620000002100 */
[----:B------:R-:W-:Y:S02]  /*7b20*/  UIADD3 UR39, UR44, UR39, URZ ;  /* 0x000000272c277290 */ /* 0x000fe4000fffe03f */
[----:B------:R-:W-:Y:S01]  /*7b30*/  UIMAD.WIDE UR6, UR43, 0x200, URZ ;  /* 0x000002002b0678a5 */ /* 0x000fe2000f8e023f */
[----:B------:R-:W-:Y:S01]  /*7b40*/  IMAD.U32 R12, RZ, RZ, UR42 ;  /* 0x0000002aff0c7e24 */ /* 0x000fe2000f8e00ff */
[----:B------:R-:W-:Y:S02]  /*7b50*/  USHF.L.U32 UR43, UR43, 0x9, URZ ;  /* 0x000000092b2b7899 */ /* 0x000fe4000800063f */
[----:B------:R-:W-:Y:S01]  /*7b60*/  UISETP.GE.AND UP2, UPT, UR42, UR8, UPT ;  /* 0x000000082a00728c */ /* 0x000fe2000bf46270 */
[----:B------:R-:W-:Y:S01]  /*7b70*/  ULDC UR9, c[0x0][0x284] ;  /* 0x0000a10000097ab9 */ /* 0x000fe20000000800 */
[----:B------:R-:W-:Y:S01]  /*7b80*/  USHF.R.U32.HI UR4, URZ, 0x3, UR39 ;  /* 0x000000033f047899 */ /* 0x000fe20008011627 */
[----:B------:R-:W-:Y:S01]  /*7b90*/  IMAD.U32 R6, RZ, RZ, UR9 ;  /* 0x00000009ff067e24 */ /* 0x000fe2000f8e00ff */
[----:B------:R-:W-:-:S02]  /*7ba0*/  UISETP.GE.OR UP2, UPT, UR43, UR9, UP2 ;  /* 0x000000092b00728c */ /* 0x000fc40009746670 */
[----:B------:R-:W-:Y:S02]  /*7bb0*/  ULOP3.LUT UR4, UR4, 0x1, URZ, 0xc0, !UPT ;  /* 0x0000000104047892 */ /* 0x000fe4000f8ec03f */
[----:B------:R-:W-:Y:S01]  /*7bc0*/  USHF.R.S32.HI UR12, URZ, 0x1f, UR41 ;  /* 0x0000001f3f0c7899 */ /* 0x000fe20008011429 */
[----:B------:R-:W-:Y:S01]  /*7bd0*/  ULDC.64 UR10, c[0x0][0x5d0] ;  /* 0x00017400000a7ab9 */ /* 0x000fe20000000a00 */
[----:B------:R-:W-:Y:S01]  /*7be0*/  UISETP.GT.U32.AND UP1, UPT, UR39, 0x7, UPT ;  /* 0x000000072700788c */ /* 0x000fe2000bf24070 */
[----:B------:R-:W-:Y:S01]  /*7bf0*/  PLOP3.LUT P0, PT, PT, PT, UP2, 0x80, 0x0 ;  /* 0x000000000000781c */ /* 0x000fe20003f0f028 */
[----:B------:R-:W-:Y:S02]  /*7c00*/  UISETP.NE.U32.AND UP0, UPT, UR4, 0x1, UPT ;  /* 0x000000010400788c */ /* 0x000fe4000bf05070 */
[----:B------:R-:W-:Y:S02]  /*7c10*/  UIMAD UR5, UR12, UR10, URZ ;  /* 0x0000000a0c0572a4 */ /* 0x000fe4000f8e023f */
[----:B------:R-:W-:-:S02]  /*7c20*/  UISETP.LT.U32.AND UP1, UPT, UR44, 0x8, UP1 ;  /* 0x000000082c00788c */ /* 0x000fc40008f21070 */
[----:B------:R-:W-:Y:S01]  /*7c30*/  UISETP.GT.U32.AND UP0, UPT, UR44, 0x7, !UP0 ;  /* 0x000000072c00788c */ /* 0x000fe2000c704070 */
[----:B0-----:R-:W-:Y:S01]  /*7c40*/  SHF.R.U32.HI R3, RZ, 0x7, R0 ;  /* 0x00000007ff037819 */ /* 0x001fe20000011600 */
[----:B------:R-:W-:Y:S02]  /*7c50*/  UIMAD UR5, UR41, UR11, UR5 ;  /* 0x0000000b290572a4 */ /* 0x000fe4000f8e0205 */
[----:B------:R-:W-:Y:S01]  /*7c60*/  USEL UR4, URZ, 0x1, !UP0 ;  /* 0x000000013f047887 */ /* 0x000fe2000c000000 */
[----:B------:R-:W-:Y:S01]  /*7c70*/  LOP3.LUT R3, R3, 0x1, RZ, 0xc0, !PT ;  /* 0x0000000103037812 */ /* 0x000fe200078ec0ff */
[C---:B-1----:R-:W-:Y:S01]  /*7c80*/  IMAD.SHL.U32 R13, R5.reuse, 0x2, RZ ;  /* 0x00000002050d7824 */ /* 0x042fe200078e00ff */
[----:B------:R-:W-:Y:S01]  /*7c90*/  SHF.R.U32.HI R0, RZ, 0x2, R5 ;  /* 0x00000002ff007819 */ /* 0x000fe20000011605 */
[----:B------:R-:W-:Y:S01]  /*7ca0*/  ULOP3.LUT UR39, UR39, 0x7, URZ, 0xc0, !UPT ;  /* 0x0000000727277892 */ /* 0x000fe2000f8ec03f */
[----:B------:R-:W-:Y:S01]  /*7cb0*/  LOP3.LUT R4, R5, 0x60, RZ, 0xc0, !PT ;  /* 0x0000006005047812 */ /* 0x000fe200078ec0ff */
[----:B------:R-:W-:Y:S01]  /*7cc0*/  IMAD.SHL.U32 R10, R3, 0x40, RZ ;  /* 0x00000040030a7824 */ /* 0x000fe200078e00ff */
[----:B------:R-:W-:-:S02]  /*7cd0*/  LOP3.LUT R0, R0, 0x7, RZ, 0xc0, !PT ;  /* 0x0000000700007812 */ /* 0x000fc400078ec0ff */
[----:B------:R-:W-:Y:S02]  /*7ce0*/  SHF.R.U32.HI R4, RZ, 0x1, R4 ;  /* 0x00000001ff047819 */ /* 0x000fe40000011604 */
[--C-:B------:R-:W-:Y:S02]  /*7cf0*/  LOP3.LUT R10, R10, 0x40, R0.reuse, 0xe2, !PT ;  /* 0x000000400a0a7812 */ /* 0x100fe400078ee200 */
[----:B------:R-:W-:Y:S02]  /*7d00*/  IADD3 R0, RZ, -R4, -R0 ;  /* 0x80000004ff007210 */ /* 0x000fe40007ffe800 */
[----:B------:R-:W-:Y:S01]  /*7d10*/  LOP3.LUT R10, R10, UR6, R4, 0xfe, !PT ;  /* 0x000000060a0a7c12 */ /* 0x000fe2000f8efe04 */
[----:B------:R-:W-:Y:S01]  /*7d20*/  IMAD.MOV.U32 R4, RZ, RZ, -0x2 ;  /* 0xfffffffeff047424 */ /* 0x000fe200078e00ff */
[----:B------:R-:W-:Y:S01]  /*7d30*/  LOP3.LUT R12, R12, 0x6, R13, 0xf8, !PT ;  /* 0x000000060c0c7812 */ /* 0x000fe200078ef80d */
[----:B------:R-:W-:Y:S01]  /*7d40*/  IMAD R0, R3, -0x40, R0 ;  /* 0xffffffc003007824 */ /* 0x000fe200078e0200 */
[----:B------:R-:W-:-:S02]  /*7d50*/  LOP3.LUT R3, R5, 0x3, RZ, 0xc0, !PT ;  /* 0x0000000305037812 */ /* 0x000fc400078ec0ff */
[----:B------:R-:W-:Y:S02]  /*7d60*/  SHF.R.S32.HI R13, RZ, 0x1f, R12 ;  /* 0x0000001fff0d7819 */ /* 0x000fe4000001140c */
[----:B------:R-:W-:Y:S01]  /*7d70*/  IADD3 R0, R6, -UR43, R0 ;  /* 0x8000002b06007c10 */ /* 0x000fe2000fffe000 */
[----:B------:R-:W-:Y:S01]  /*7d80*/  IMAD R3, R3, R4, UR8 ;  /* 0x0000000803037e24 */ /* 0x000fe2000f8e0204 */
[----:B------:R-:W-:Y:S01]  /*7d90*/  USEL UR8, URZ, 0x1, !UP1 ;  /* 0x000000013f087887 */ /* 0x000fe2000c800000 */
[----:B------:R-:W-:Y:S01]  /*7da0*/  IMAD.U32 R4, RZ, RZ, UR10 ;  /* 0x0000000aff047e24 */ /* 0x000fe2000f8e00ff */
[----:B------:R-:W-:Y:S01]  /*7db0*/  UMOV UR43, 0xffffffff ;  /* 0xffffffff002b7882 */ /* 0x000fe20000000000 */
[----:B------:R-:W-:Y:S01]  /*7dc0*/  VIADD R3, R3, -UR42 ;  /* 0x8000002a03037c36 */ /* 0x000fe20008000000 */
[----:B------:R-:W-:Y:S01]  /*7dd0*/  ULOP3.LUT UR38, UR4, UR38, UR8, 0x96, !UPT ;  /* 0x0000002604267292 */ /* 0x000fe2000f8e9608 */
[----:B------:R-:W-:-:S04]  /*7de0*/  IMAD.WIDE.U32 R4, R4, UR41, R12 ;  /* 0x0000002904047c25 */ /* 0x000fc8000f8e000c */
[----:B------:R-:W-:Y:S01]  /*7df0*/  VIADD R5, R5, UR5 ;  /* 0x0000000505057c36 */ /* 0x000fe20008000000 */
[----:B------:R-:W-:Y:S06]  /*7e00*/  @P0 BRA `(.L_x_29) ;  /* 0x0000037000f40947 */ /* 0x000fec0003800000 */
[----:B-----5:R-:W-:Y:S01]  /*7e10*/  FSETP.NEU.AND P0, PT, R16, RZ, PT ;  /* 0x000000ff1000720b */ /* 0x020fe20003f0d000 */
[----:B------:R-:W-:Y:S01]  /*7e20*/  ULDC.64 UR8, c[0x0][0x5c8] ;  /* 0x0001720000087ab9 */ /* 0x000fe20000000a00 */
[----:B------:R-:W-:Y:S01]  /*7e30*/  ISETP.GT.AND P5, PT, R3, RZ, PT ;  /* 0x000000ff0300720c */ /* 0x000fe20003fa4270 */
[----:B------:R-:W-:Y:S01]  /*7e40*/  UIMAD UR4, UR7, UR8, URZ ;  /* 0x00000008070472a4 */ /* 0x000fe2000f8e023f */
[----:B------:R-:W-:Y:S01]  /*7e50*/  IMAD.U32 R20, RZ, RZ, UR9 ;  /* 0x00000009ff147e24 */ /* 0x000fe2000f8e00ff */
[----:B------:R-:W-:Y:S01]  /*7e60*/  BSSY B0, `(.L_x_29) ;  /* 0x0003737000007945 */ /* 0x000fe20003800000 */
[----:B------:R-:W-:Y:S01]  /*7e70*/  IMAD.WIDE.U32 R4, R10, UR8, R4 ;  /* 0x000000080a047c25 */ /* 0x000fe2000f8e0004 */
[----:B------:R-:W-:-:S03]  /*7e80*/  ISETP.GT.AND P1, PT, R0, RZ, P5 ;  /* 0x000000ff0000720c */ /* 0x000fc60002f24270 */
[----:B------:R-:W-:-:S04]  /*7e90*/  IMAD R20, R10, R20, UR4 ;  /* 0x000000040a147e24 */ /* 0x000fc8000f8e0214 */
[----:B------:R-:W-:Y:S01]  /*7ea0*/  IMAD.IADD R20, R5, 0x1, R20 ;  /* 0x0000000105147824 */ /* 0x000fe200078e0214 */
[----:B------:R-:W-:Y:S06]  /*7eb0*/  @!P0 BRA `(.L_x_30) ;  /* 0x00000260002c8947 */ /* 0x000fec0003800000 */
[----:B---34-:R-:W0:Y:S01]  /*7ec0*/  LDC.64 R222, c[0x0][0x5b8] ;  /* 0x00016e00ffde7b82 */ /* 0x018e220000000a00 */
[----:B------:R-:W2:Y:S01]  /*7ed0*/  LDL.LU R21, [R1+0x780] ;  /* 0x0007800001157983 */ /* 0x000ea20000300800 */
[----:B------:R-:W-:-:S06]  /*7ee0*/  ULDC.64 UR4, c[0x0][0x5c0] ;  /* 0x0001700000047ab9 */ /* 0x000fcc0000000a00 */
[----:B------:R-:W1:Y:S08]  /*7ef0*/  LDC.64 R8, c[0x0][0x5b0] ;  /* 0x00016c00ff087b82 */ /* 0x000e700000000a00 */
[----:B------:R-:W3:Y:S01]  /*7f00*/  LDC.64 R218, c[0x0][0x5a8] ;  /* 0x00016a00ffda7b82 */ /* 0x000ee20000000a00 */
[C---:B0-----:R-:W-:Y:S02]  /*7f10*/  IMAD R5, R222.reuse, UR12, RZ ;  /* 0x0000000cde057c24 */ /* 0x041fe4000f8e02ff */
[----:B------:R-:W-:-:S04]  /*7f20*/  IMAD.WIDE.U32 R224, R222, UR41, R12 ;  /* 0x00000029dee07c25 */ /* 0x000fc8000f8e000c */
[----:B------:R-:W-:Y:S02]  /*7f30*/  IMAD R223, R223, UR41, R5 ;  /* 0x00000029dfdf7c24 */ /* 0x000fe4000f8e0205 */
[----:B-1----:R-:W-:Y:S02]  /*7f40*/  IMAD R19, R8, UR7, RZ ;  /* 0x0000000708137c24 */ /* 0x002fe4000f8e02ff */
[----:B------:R-:W-:Y:S02]  /*7f50*/  IMAD.IADD R221, R225, 0x1, R223 ;  /* 0x00000001e1dd7824 */ /* 0x000fe400078e02df */
[----:B------:R-:W-:Y:S02]  /*7f60*/  IMAD.MOV.U32 R220, RZ, RZ, R224 ;  /* 0x000000ffffdc7224 */ /* 0x000fe400078e00e0 */
[C---:B------:R-:W-:Y:S02]  /*7f70*/  IMAD R19, R10.reuse, R9, R19 ;  /* 0x000000090a137224 */ /* 0x040fe400078e0213 */
[----:B------:R-:W-:-:S04]  /*7f80*/  IMAD.WIDE.U32 R6, R10, R8, R220 ;  /* 0x000000080a067225 */ /* 0x000fc800078e00dc */
[----:B------:R-:W-:Y:S01]  /*7f90*/  IMAD.IADD R5, R7, 0x1, R19 ;  /* 0x0000000107057824 */ /* 0x000fe200078e0213 */
[----:B---3--:R-:W-:-:S04]  /*7fa0*/  LEA R14, P0, R6, R218, 0x1 ;  /* 0x000000da060e7211 */ /* 0x008fc800078008ff */
[----:B------:R-:W-:-:S05]  /*7fb0*/  LEA.HI.X R15, R6, R219, R5, 0x1, P0 ;  /* 0x000000db060f7211 */ /* 0x000fca00000f0c05 */
[----:B------:R-:W3:Y:S01]  /*7fc0*/  @P1 LDG.E.LTC128B.U16 R11, desc[UR36][R14.64] ;  /* 0x000000240e0b1981 */ /* 0x000ee2000c1e1520 */
[C---:B------:R-:W-:Y:S01]  /*7fd0*/  LEA R226, P0, R4.reuse, UR4, 0x1 ;  /* 0x0000000404e27c11 */ /* 0x040fe2000f8008ff */
[----:B------:R-:W-:Y:S01]  /*7fe0*/  BSSY B1, `(.L_x_31) ;  /* 0x0000013000017945 */ /* 0x000fe20003800000 */
[----:B------:R-:W-:Y:S02]  /*7ff0*/  ISETP.GT.AND P2, PT, R3, 0x1, PT ;  /* 0x000000010300780c */ /* 0x000fe40003f44270 */
[----:B------:R-:W-:Y:S02]  /*8000*/  LEA.HI.X R227, R4, UR5, R20, 0x1, P0 ;  /* 0x0000000504e37c11 */ /* 0x000fe400080f0c14 */
[----:B------:R-:W-:-:S09]  /*8010*/  LOP3.LUT R17, R17, 0xfffffffd, RZ, 0xc0, !PT ;  /* 0xfffffffd11117812 */ /* 0x000fd200078ec0ff */
[----:B------:R-:W-:Y:S01]  /*8020*/  @P2 LOP3.LUT R17, R17, 0x2, RZ, 0xfc, !PT ;  /* 0x0000000211112812 */ /* 0x000fe200078efcff */
[----:B---3--:R-:W-:-:S04]  /*8030*/  IMAD.U32 R5, R11, 0x10000, RZ ;  /* 0x000100000b057824 */ /* 0x008fc800078e00ff */
[----:B------:R-:W-:-:S04]  /*8040*/  FMUL R5, R5, R16 ;  /* 0x0000001005057220 */ /* 0x000fc80000400000 */
[----:B--2---:R-:W-:-:S05]  /*8050*/  FFMA R5, R21, R2, R5 ;  /* 0x0000000215057223 */ /* 0x004fca0000000005 */
[----:B------:R-:W-:-:S05]  /*8060*/  F2FP.BF16.F32.PACK_AB R4, RZ, R5 ;  /* 0x00000005ff04723e */ /* 0x000fca00000010ff */
[----:B------:R0:W-:Y:S02]  /*8070*/  @P1 STG.E.U16 desc[UR36][R226.64], R4 ;  /* 0x00000004e2001986 */ /* 0x0001e4000c101524 */
[----:B0-----:R-:W-:-:S04]  /*8080*/  IMAD.WIDE.U32 R4, R10, R8, R12 ;  /* 0x000000080a047225 */ /* 0x001fc800078e000c */
[----:B------:R-:W-:Y:S02]  /*8090*/  IMAD.IADD R5, R19, 0x1, R5 ;  /* 0x0000000113057824 */ /* 0x000fe400078e0205 */
[----:B------:R-:W-:-:S04]  /*80a0*/  IMAD.WIDE.U32 R4, R222, UR41, R4 ;  /* 0x00000029de047c25 */ /* 0x000fc8000f8e0004 */
[----:B------:R-:W-:Y:S01]  /*80b0*/  IMAD.IADD R5, R223, 0x1, R5 ;  /* 0x00000001df057824 */ /* 0x000fe200078e0205 */
[----:B------:R-:W-:-:S04]  /*80c0*/  LEA R216, P0, R4, R218, 0x1 ;  /* 0x000000da04d87211 */ /* 0x000fc800078008ff */
[----:B------:R-:W-:Y:S02]  /*80d0*/  LEA.HI.X R217, R4, R219, R5, 0x1, P0 ;  /* 0x000000db04d97211 */ /* 0x000fe400000f0c05 */
[----:B------:R-:W-:-:S13]  /*80e0*/  ISETP.GT.AND P0, PT, R0, RZ, P2 ;  /* 0x000000ff0000720c */ /* 0x000fda0001704270 */
[----:B------:R-:W-:Y:S05]  /*80f0*/  @!P0 BRA `(.L_x_32) ;  /* 0x0000000000048947 */ /* 0x000fea0003800000 */
[----:B------:R0:W5:Y:S02]  /*8100*/  LDG.E.LTC128B.U16 R11, desc[UR36][R216.64+0x2] ;  /* 0x00000224d80b7981 */ /* 0x000164000c1e1520 */
.L_x_32:
[----:B------:R-:W-:Y:S05]  /*8110*/  BSYNC B1 ;  /* 0x0000000000017941 */ /* 0x000fea0003800000 */
.L_x_31:
[----:B------:R-:W2:Y:S01]  /*8120*/  LDL.LU R5, [R1+0x784] ;  /* 0x0007840001057983 */ /* 0x000ea20000300800 */
[----:B-----5:R-:W-:Y:S01]  /*8130*/  IMAD.U32 R4, R11, 0x10000, RZ ;  /* 0x000100000b047824 */ /* 0x020fe200078e00ff */
[C---:B------:R-:W-:Y:S01]  /*8140*/  SHF.L.U64.HI R229, R8.reuse, 0x3, R9 ;  /* 0x0000000308e57819 */ /* 0x040fe20000010209 */
[----:B------:R-:W-:Y:S01]  /*8150*/  IMAD.SHL.U32 R228, R8, 0x8, RZ ;  /* 0x0000000808e47824 */ /* 0x000fe200078e00ff */
[----:B------:R-:W3:Y:S01]  /*8160*/  LDL.LU R14, [R1+0x788] ;  /* 0x00078800010e7983 */ /* 0x000ee20000300800 */
[----:B------:R-:W-:-:S04]  /*8170*/  FMUL R4, R4, R16 ;  /* 0x0000001004047220 */ /* 0x000fc80000400000 */
[----:B--2---:R-:W-:Y:S01]  /*8180*/  FFMA R4, R5, R2, R4 ;  /* 0x0000000205047223 */ /* 0x004fe20000000004 */
[----:B------:R-:W-:-:S04]  /*8190*/  @P0 IMAD.MOV.U32 R5, RZ, RZ, R227 ;  /* 0x000000ffff050224 */ /* 0x000fc800078e00e3 */
[----:B------:R-:W-:-:S04]  /*81a0*/  F2FP.BF16.F32.PACK_AB R4, RZ, R4 ;  /* 0x00000004ff04723e */ /* 0x000fc800000010ff */
[----:B------:R-:W-:Y:S01]  /*81b0*/  PRMT R6, R4, 0x7610, R6 ;  /* 0x0000761004067816 */ /* 0x000fe20000000006 */
[----:B------:R-:W-:-:S05]  /*81c0*/  @P0 IMAD.MOV.U32 R4, RZ, RZ, R226 ;  /* 0x000000ffff040224 */ /* 0x000fca00078e00e2 */
[----:B------:R1:W-:Y:S01]  /*81d0*/  @P0 STG.E.U16 desc[UR36][R4.64+0x2], R6 ;  /* 0x0000020604000986 */ /* 0x0003e2000c101524 */
[----:B------:R-:W-:Y:S01]  /*81e0*/  ISETP.GT.AND P0, PT, R0, 0x8, P5 ;  /* 0x000000080000780c */ /* 0x000fe20002f04270 */
[----:B-1----:R-:W-:-:S04]  /*81f0*/  IMAD.WIDE.U32 R4, R10, R8, R228 ;  /* 0x000000080a047225 */ /* 0x002fc800078e00e4 */
[----:B------:R-:W-:Y:S01]  /*8200*/  IMAD.IADD R19, R19, 0x1, R5 ;  /* 0x0000000113137824 */ /* 0x000fe200078e0205 */
[----:B------:R-:W-:-:S05]  /*8210*/  IADD3 R5, P1, R224, R4, RZ ;  /* 0x00000004e0057210 */ /* 0x000fca0007f3e0ff */
[----:B------:R-:W-:Y:S01]  /*8220*/  IMAD.X R7, R19, 0x1, R221, P1 ;  /* 0x0000000113077824 */ /* 0x000fe200008e06dd */
[----:B------:R-:W-:-:S04]  /*8230*/  LEA R6, P1, R5, R218, 0x1 ;  /* 0x000000da05067211 */ /* 0x000fc800078208ff */
[----:B------:R-:W-:-:S05]  /*8240*/  LEA.HI.X R7, R5, R219, R7, 0x1, P1 ;  /* 0x000000db05077211 */ /* 0x000fca00008f0c07 */
[----:B------:R1:W2:Y:S01]  /*8250*/  @P0 LDG.E.LTC128B.U16 R11, desc[UR36][R6.64] ;  /* 0x00000024060b0981 */ /* 0x0002a2000c1e1520 */
[----:B------:R-:W-:Y:S01]  /*8260*/  IADD3 R4, P1, R12, R4, RZ ;  /* 0x000000040c047210 */ /* 0x000fe20007f3e0ff */
[----:B------:R-:W-:Y:S01]  /*8270*/  IMAD.U32 R15, RZ, RZ, UR8 ;  /* 0x00000008ff0f7e24 */ /* 0x000fe2000f8e00ff */
[----:B------:R-:W-:Y:S01]  /*8280*/  ISETP.GT.AND P2, PT, R0, 0x8, P2 ;  /* 0x000000080000780c */ /* 0x000fe20001744270 */
[----:B------:R-:W-:Y:S02]  /*8290*/  BSSY B1, `(.L_x_33) ;  /* 0x0000015000017945 */ /* 0x000fe40003800000 */
[----:B------:R-:W-:Y:S02]  /*82a0*/  IMAD.X R5, R13, 0x1, R19, P1 ;  /* 0x000000010d057824 */ /* 0x000fe400008e0613 */
[----:B------:R-:W-:-:S04]  /*82b0*/  IMAD.WIDE.U32 R4, R222, UR41, R4 ;  /* 0x00000029de047c25 */ /* 0x000fc8000f8e0004 */
[----:B------:R-:W-:Y:S01]  /*82c0*/  IMAD.IADD R5, R223, 0x1, R5 ;  /* 0x00000001df057824 */ /* 0x000fe200078e0205 */
[----:B-1----:R-:W-:-:S04]  /*82d0*/  LEA R6, P1, R4, R218, 0x1 ;  /* 0x000000da04067211 */ /* 0x002fc800078208ff */
[----:B------:R-:W-:Y:S01]  /*82e0*/  LEA.HI.X R7, R4, R219, R5, 0x1, P1 ;  /* 0x000000db04077211 */ /* 0x000fe200008f0c05 */
[----:B------:R-:W-:-:S04]  /*82f0*/  IMAD.U32 R4, RZ, RZ, UR8 ;  /* 0x00000008ff047e24 */ /* 0x000fc8000f8e00ff */
[----:B------:R-:W-:-:S05]  /*8300*/  IMAD.SHL.U32 R20, R4, 0x10, RZ ;  /* 0x0000001004147824 */ /* 0x000fca00078e00ff */
[----:B------:R-:W-:Y:S01]  /*8310*/  IADD3 R4, P1, R20, R226, RZ ;  /* 0x000000e214047210 */ /* 0x000fe20007f3e0ff */
[----:B--2---:R-:W-:-:S04]  /*8320*/  IMAD.U32 R5, R11, 0x10000, RZ ;  /* 0x000100000b057824 */ /* 0x004fc800078e00ff */
[----:B------:R-:W-:-:S04]  /*8330*/  FMUL R5, R5, R16 ;  /* 0x0000001005057220 */ /* 0x000fc80000400000 */
[----:B---3--:R-:W-:Y:S01]  /*8340*/  FFMA R5, R14, R2, R5 ;  /* 0x000000020e057223 */ /* 0x008fe20000000005 */
[----:B------:R-:W-:-:S04]  /*8350*/  IMAD.U32 R14, RZ, RZ, UR9 ;  /* 0x00000009ff0e7e24 */ /* 0x000fc8000f8e00ff */
[----:B------:R-:W-:Y:S02]  /*8360*/  F2FP.BF16.F32.PACK_AB R5, RZ, R5 ;  /* 0x00000005ff05723e */ /* 0x000fe400000010ff */
[--C-:B------:R-:W-:Y:S02]  /*8370*/  SHF.L.U64.HI R19, R15, 0x4, R14.reuse ;  /* 0x000000040f137819 */ /* 0x100fe4000001020e */
[----:B------:R-:W-:-:S03]  /*8380*/  PRMT R14, R5, 0x7610, R14 ;  /* 0x00007610050e7816 */ /* 0x000fc6000000000e */
[----:B------:R-:W-:Y:S01]  /*8390*/  IMAD.X R5, R19, 0x1, R227, P1 ;  /* 0x0000000113057824 */ /* 0x000fe200008e06e3 */
[----:B------:R1:W-:Y:S04]  /*83a0*/  STL [R1+0x904], R19 ;  /* 0x0009041301007387 */ /* 0x0003e80000100800 */
[----:B------:R1:W-:Y:S01]  /*83b0*/  @P0 STG.E.U16 desc[UR36][R4.64], R14 ;  /* 0x0000000e04000986 */ /* 0x0003e2000c101524 */
[----:B------:R-:W-:Y:S05]  /*83c0*/  @!P2 BRA `(.L_x_34) ;  /* 0x000000000004a947 */ /* 0x000fea0003800000 */
[----:B------:R2:W5:Y:S02]  /*83d0*/  LDG.E.LTC128B.U16 R11, desc[UR36][R6.64+0x2] ;  /* 0x00000224060b7981 */ /* 0x000564000c1e1520 */
.L_x_34:
[----:B------:R-:W-:Y:S05]  /*83e0*/  BSYNC B1 ;  /* 0x0000000000017941 */ /* 0x000fea0003800000 */
.L_x_33:
[----:B------:R-:W3:Y:S01]  /*83f0*/  LDL.LU R15, [R1+0x78c] ;  /* 0x00078c00010f7983 */ /* 0x000ee20000300800 */
[----:B-1---5:R-:W-:Y:S01]  /*8400*/  IMAD.U32 R14, R11, 0x10000, RZ ;  /* 0x000100000b0e7824 */ /* 0x022fe200078e00ff */
[----:B------:R-:W-:Y:S01]  /*8410*/  ISETP.GT.AND P4, PT, R3, 0x8, PT ;  /* 0x000000080300780c */ /* 0x000fe20003f84270 */
[----:B------:R-:W-:Y:S01]  /*8420*/  BSSY B1, `(.L_x_35) ;  /* 0x000000a000017945 */ /* 0x000fe20003800000 */
[----:B------:R-:W-:Y:S01]  /*8430*/  LOP3.LUT R17, R17, 0xfffffffb, RZ, 0xc0, !PT ;  /* 0xfffffffb11117812 */ /* 0x000fe200078ec0ff */
[----:B------:R-:W-:Y:S01]  /*8440*/  FMUL R14, R14, R16 ;  /* 0x000000100e0e7220 */ /* 0x000fe20000400000 */
[----:B------:R-:W-:-:S09]  /*8450*/  ISETP.GT.AND P0, PT, R0, RZ, P4 ;  /* 0x000000ff0000720c */ /* 0x000fd20002704270 */
[----:B------:R-:W-:Y:S01]  /*8460*/  @P4 LOP3.LUT R17, R17, 0x4, RZ, 0xfc, !PT ;  /* 0x0000000411114812 */ /* 0x000fe200078efcff */
[----:B---3--:R-:W-:-:S05]  /*8470*/  FFMA R14, R15, R2, R14 ;  /* 0x000000020f0e7223 */ /* 0x008fca000000000e */
[----:B------:R-:W-:-:S05]  /*8480*/  F2FP.BF16.F32.PACK_AB R14, RZ, R14 ;  /* 0x0000000eff0e723e */ /* 0x000fca00000010ff */
[----:B------:R1:W-:Y:S01]  /*8490*/  @P2 STG.E.U16 desc[UR36][R4.64+0x2], R14 ;  /* 0x0000020e04002986 */ /* 0x0003e2000c101524 */
[----:B------:R-:W-:Y:S05]  /*84a0*/  @!P0 BRA `(.L_x_36) ;  /* 0x0000000000048947 */ /* 0x000fea0003800000 */
[----:B------:R3:W5:Y:S02]  /*84b0*/  LDG.E.LTC128B.U16 R11, desc[UR36][R216.64+0x10] ;  /* 0x00001024d80b7981 */ /* 0x000764000c1e1520 */
.L_x_36:
[----:B------:R-:W-:Y:S05]  /*84c0*/  BSYNC B1 ;  /* 0x0000000000017941 */ /* 0x000fea0003800000 */
.L_x_35:
[----:B------:R-:W4:Y:S01]  /*84d0*/  LDL.LU R15, [R1+0x790] ;  /* 0x00079000010f7983 */ /* 0x000f220000300800 */
[----:B-1---5:R-:W-:Y:S01]  /*84e0*/  IMAD.U32 R14, R11, 0x10000, RZ ;  /* 0x000100000b0e7824 */ /* 0x022fe200078e00ff */
[----:B------:R-:W-:Y:S01]  /*84f0*/  ISETP.GT.AND P3, PT, R3, 0x9, PT ;  /* 0x000000090300780c */ /* 0x000fe20003f64270 */
[----:B------:R-:W-:Y:S01]  /*8500*/  BSSY B1, `(.L_x_37) ;  /* 0x000000d000017945 */ /* 0x000fe20003800000 */
[----:B------:R-:W-:Y:S01]  /*8510*/  LOP3.LUT R17, R17, 0xfffffff7, RZ, 0xc0, !PT ;  /* 0xfffffff711117812 */ /* 0x000fe200078ec0ff */
[----:B------:R-:W-:Y:S01]  /*8520*/  FMUL R14, R14, R16 ;  /* 0x000000100e0e7220 */ /* 0x000fe20000400000 */
[----:B------:R-:W-:-:S09]  /*8530*/  ISETP.GT.AND P1, PT, R0, RZ, P3 ;  /* 0x000000ff0000720c */ /* 0x000fd20001f24270 */
[----:B------:R-:W-:Y:S01]  /*8540*/  @P3 LOP3.LUT R17, R17, 0x8, RZ, 0xfc, !PT ;  /* 0x0000000811113812 */ /* 0x000fe200078efcff */
[----:B----4-:R-:W-:Y:S01]  /*8550*/  FFMA R14, R15, R2, R14 ;  /* 0x000000020f0e7223 */ /* 0x010fe2000000000e */
[----:B------:R-:W-:-:S04]  /*8560*/  @P0 IMAD.MOV.U32 R15, RZ, RZ, R227 ;  /* 0x000000ffff0f0224 */ /* 0x000fc800078e00e3 */
[----:B------:R-:W-:-:S04]  /*8570*/  F2FP.BF16.F32.PACK_AB R14, RZ, R14 ;  /* 0x0000000eff0e723e */ /* 0x000fc800000010ff */
[----:B------:R-:W-:Y:S01]  /*8580*/  PRMT R19, R14, 0x7610, R19 ;  /* 0x000076100e137816 */ /* 0x000fe20000000013 */
[----:B------:R-:W-:-:S05]  /*8590*/  @P0 IMAD.MOV.U32 R14, RZ, RZ, R226 ;  /* 0x000000ffff0e0224 */ /* 0x000fca00078e00e2 */
[----:B------:R1:W-:Y:S01]  /*85a0*/  @P0 STG.E.U16 desc[UR36][R14.64+0x10], R19 ;  /* 0x000010130e000986 */ /* 0x0003e2000c101524 */
[----:B------:R-:W-:Y:S05]  /*85b0*/  @!P1 BRA `(.L_x_38) ;  /* 0x0000000000049947 */ /* 0x000fea0003800000 */
[----:B------:R4:W5:Y:S02]  /*85c0*/  LDG.E.LTC128B.U16 R11, desc[UR36][R216.64+0x12] ;  /* 0x00001224d80b7981 */ /* 0x000964000c1e1520 */
.L_x_38:
[----:B------:R-:W-:Y:S05]  /*85d0*/  BSYNC B1 ;  /* 0x0000000000017941 */ /* 0x000fea0003800000 */
.L_x_37:
[----:B-1----:R-:W2:Y:S01]  /*85e0*/  LDL.LU R15, [R1+0x794] ;  /* 0x00079400010f7983 */ /* 0x002ea20000300800 */
[----:B-----5:R-:W-:Y:S01]  /*85f0*/  IMAD.U32 R14, R11, 0x10000, RZ ;  /* 0x000100000b0e7824 */ /* 0x020fe200078e00ff */
[----:B------:R-:W-:Y:S01]  /*8600*/  ISETP.GT.AND P2, PT, R0, 0x8, P4 ;  /* 0x000000080000780c */ /* 0x000fe20002744270 */
[----:B------:R-:W-:Y:S02]  /*8610*/  BSSY B1, `(.L_x_39) ;  /* 0x000000a000017945 */ /* 0x000fe40003800000 */
[----:B------:R-:W-:-:S04]  /*8620*/  FMUL R14, R14, R16 ;  /* 0x000000100e0e7220 */ /* 0x000fc80000400000 */
[----:B--2---:R-:W-:Y:S01]  /*8630*/  FFMA R14, R15, R2, R14 ;  /* 0x000000020f0e7223 */ /* 0x004fe2000000000e */
[----:B------:R-:W-:-:S04]  /*8640*/  @P1 IMAD.MOV.U32 R15, RZ, RZ, R227 ;  /* 0x000000ffff0f1224 */ /* 0x000fc800078e00e3 */
[----:B------:R-:W-:-:S04]  /*8650*/  F2FP.BF16.F32.PACK_AB R14, RZ, R14 ;  /* 0x0000000eff0e723e */ /* 0x000fc800000010ff */
[----:B------:R-:W-:Y:S01]  /*8660*/  PRMT R19, R14, 0x7610, R19 ;  /* 0x000076100e137816 */ /* 0x000fe20000000013 */
[----:B------:R-:W-:-:S05]  /*8670*/  @P1 IMAD.MOV.U32 R14, RZ, RZ, R226 ;  /* 0x000000ffff0e1224 */ /* 0x000fca00078e00e2 */
[----:B------:R1:W-:Y:S01]  /*8680*/  @P1 STG.E.U16 desc[UR36][R14.64+0x12], R19 ;  /* 0x000012130e001986 */ /* 0x0003e2000c101524 */
[----:B------:R-:W-:Y:S05]  /*8690*/  @!P2 BRA `(.L_x_40) ;  /* 0x000000000004a947 */ /* 0x000fea0003800000 */
[----:B------:R2:W5:Y:S02]  /*86a0*/  LDG.E.LTC128B.U16 R11, desc[UR36][R6.64+0x10] ;  /* 0x00001024060b7981 */ /* 0x000564000c1e1520 */
.L_x_40:
[----:B------:R-:W-:Y:S05]  /*86b0*/  BSYNC B1 ;  /* 0x0000000000017941 */ /* 0x000fea0003800000 */
.L_x_39:
[----:B-1----:R-:W3:Y:S01]  /*86c0*/  LDL.LU R15, [R1+0x798] ;  /* 0x00079800010f7983 */ /* 0x002ee20000300800 */
[----:B-----5:R-:W-:Y:S01]  /*86d0*/  IMAD.U32 R14, R11, 0x10000, RZ ;  /* 0x000100000b0e7824 */ /* 0x020fe200078e00ff */
[----:B------:R-:W-:Y:S01]  /*86e0*/  ISETP.GT.AND P0, PT, R0, 0x8, P3 ;  /* 0x000000080000780c */ /* 0x000fe20001f04270 */
[----:B------:R-:W-:Y:S02]  /*86f0*/  BSSY B1, `(.L_x_41) ;  /* 0x0000007000017945 */ /* 0x000fe40003800000 */
[----:B------:R-:W-:-:S04]  /*8700*/  FMUL R14, R14, R16 ;  /* 0x000000100e0e7220 */ /* 0x000fc80000400000 */
[----:B---3--:R-:W-:-:S05]  /*8710*/  FFMA R14, R15, R2, R14 ;  /* 0x000000020f0e7223 */ /* 0x008fca000000000e */
[----:B------:R-:W-:-:S05]  /*8720*/  F2FP.BF16.F32.PACK_AB R14, RZ, R14 ;  /* 0x0000000eff0e723e */ /* 0x000fca00000010ff */
[----:B------:R1:W-:Y:S01]  /*8730*/  @P2 STG.E.U16 desc[UR36][R4.64+0x10], R14 ;  /* 0x0000100e04002986 */ /* 0x0003e2000c101524 */
[----:B------:R-:W-:Y:S05]  /*8740*/  @!P0 BRA `(.L_x_42) ;  /* 0x0000000000048947 */ /* 0x000fea0003800000 */
[----:B------:R3:W5:Y:S02]  /*8750*/  LDG.E.LTC128B.U16 R11, desc[UR36][R6.64+0x12] ;  /* 0x00001224060b7981 */ /* 0x000764000c1e1520 */
.L_x_42:
[----:B------:R-:W-:Y:S05]  /*8760*/  BSYNC B1 ;  /* 0x0000000000017941 */ /* 0x000fea0003800000 */
.L_x_41:
[----:B------:R-:W2:Y:S01]  /*8770*/  LDL.LU R15, [R1+0x79c] ;  /* 0x00079c00010f7983 */ /* 0x000ea20000300800 */
[----:B-1---5:R-:W-:Y:S01]  /*8780*/  IMAD.U32 R14, R11, 0x10000, RZ ;  /* 0x000100000b0e7824 */ /* 0x022fe200078e00ff */
[----:B------:R-:W-:Y:S01]  /*8790*/  ISETP.GT.AND P3, PT, R3, 0x10, PT ;  /* 0x000000100300780c */ /* 0x000fe20003f64270 */
[----:B------:R-:W-:Y:S01]  /*87a0*/  BSSY B1, `(.L_x_43) ;  /* 0x000000a000017945 */ /* 0x000fe20003800000 */
[----:B------:R-:W-:Y:S01]  /*87b0*/  LOP3.LUT R17, R17, 0xffffffef, RZ, 0xc0, !PT ;  /* 0xffffffef11117812 */ /* 0x000fe200078ec0ff */
[----:B------:R-:W-:Y:S01]  /*87c0*/  FMUL R14, R14, R16 ;  /* 0x000000100e0e7220 */ /* 0x000fe20000400000 */
[----:B------:R-:W-:-:S09]  /*87d0*/  ISETP.GT.AND P1, PT, R0, RZ, P3 ;  /* 0x000000ff0000720c */ /* 0x000fd20001f24270 */
[----:B------:R-:W-:Y:S01]  /*87e0*/  @P3 LOP3.LUT R17, R17, 0x10, RZ, 0xfc, !PT ;  /* 0x0000001011113812 */ /* 0x000fe200078efcff */
[----:B--2---:R-:W-:-:S05]  /*87f0*/  FFMA R14, R15, R2, R14 ;  /* 0x000000020f0e7223 */ /* 0x004fca000000000e */
[----:B------:R-:W-:-:S05]  /*8800*/  F2FP.BF16.F32.PACK_AB R14, RZ, R14 ;  /* 0x0000000eff0e723e */ /* 0x000fca00000010ff */
[----:B------:R1:W-:Y:S01]  /*8810*/  @P0 STG.E.U16 desc[UR36][R4.64+0x12], R14 ;  /* 0x0000120e04000986 */ /* 0x0003e2000c101524 */
[----:B------:R-:W-:Y:S05]  /*8820*/  @!P1 BRA `(.L_x_44) ;  /* 0x0000000000049947 */ /* 0x000fea0003800000 */
[----:B------:R2:W5:Y:S02]  /*8830*/  LDG.E.LTC128B.U16 R11, desc[UR36][R216.64+0x20] ;  /* 0x00002024d80b7981 */ /* 0x000564000c1e1520 */
.L_x_44:
[----:B------:R-:W-:Y:S05]  /*8840*/  BSYNC B1 ;  /* 0x0000000000017941 */ /* 0x000fea0003800000 */
.L_x_43:
        /* <DEDUP_REMOVED lines=8> */
[----:B---3--:R-:W-:Y:S01]  /*88d0*/  FFMA R14, R15, R2, R14 ;  /* 0x000000020f0e7223 */ /* 0x008fe2000000000e */
[----:B------:R-:W-:-:S04]  /*88e0*/  @P1 IMAD.MOV.U32 R15, RZ, RZ, R227 ;  /* 0x000000ffff0f1224 */ /* 0x000fc800078e00e3 */
[----:B------:R-:W-:-:S04]  /*88f0*/  F2FP.BF16.F32.PACK_AB R14, RZ, R14 ;  /* 0x0000000eff0e723e */ /* 0x000fc800000010ff */
[----:B------:R-:W-:Y:S01]  /*8900*/  PRMT R19, R14, 0x7610, R19 ;  /* 0x000076100e137816 */ /* 0x000fe20000000013 */
[----:B------:R-:W-:-:S05]  /*8910*/  @P1 IMAD.MOV.U32 R14, RZ, RZ, R226 ;  /* 0x000000ffff0e1224 */ /* 0x000fca00078e00e2 */
[----:B------:R1:W-:Y:S01]  /*8920*/  @P1 STG.E.U16 desc[UR36][R14.64+0x20], R19 ;  /* 0x000020130e001986 */ /* 0x0003e2000c101524 */
[----:B------:R-:W-:Y:S05]  /*8930*/  @!P0 BRA `(.L_x_46) ;  /* 0x0000000000048947 */ /* 0x000fea0003800000 */
[----:B------:R3:W5:Y:S02]  /*8940*/  LDG.E.LTC128B.U16 R11, desc[UR36][R216.64+0x22] ;  /* 0x00002224d80b7981 */ /* 0x000764000c1e1520 */
.L_x_46:
[----:B------:R-:W-:Y:S05]  /*8950*/  BSYNC B1 ;  /* 0x0000000000017941 */ /* 0x000fea0003800000 */
.L_x_45:
[----:B-1----:R-:W2:Y:S01]  /*8960*/  LDL.LU R15, [R1+0x7a4] ;  /* 0x0007a400010f7983 */ /* 0x002ea20000300800 */
[----:B-----5:R-:W-:Y:S01]  /*8970*/  IMAD.U32 R14, R11, 0x10000, RZ ;  /* 0x000100000b0e7824 */ /* 0x020fe200078e00ff */
[----:B------:R-:W-:Y:S03]  /*8980*/  BSSY B1, `(.L_x_47) ;  /* 0x000000b000017945 */ /* 0x000fe60003800000 */
[----:B------:R-:W-:-:S04]  /*8990*/  FMUL R14, R14, R16 ;  /* 0x000000100e0e7220 */ /* 0x000fc80000400000 */
[----:B--2---:R-:W-:Y:S01]  /*89a0*/  FFMA R14, R15, R2, R14 ;  /* 0x000000020f0e7223 */ /* 0x004fe2000000000e */
[----:B------:R-:W-:-:S04]  /*89b0*/  @P0 IMAD.MOV.U32 R15, RZ, RZ, R227 ;  /* 0x000000ffff0f0224 */ /* 0x000fc800078e00e3 */
[----:B------:R-:W-:-:S04]  /*89c0*/  F2FP.BF16.F32.PACK_AB R14, RZ, R14 ;  /* 0x0000000eff0e723e */ /* 0x000fc800000010ff */
[----:B------:R-:W-:Y:S01]  /*89d0*/  PRMT R19, R14, 0x7610, R19 ;  /* 0x000076100e137816 */ /* 0x000fe20000000013 */
[----:B------:R-:W-:-:S05]  /*89e0*/  @P0 IMAD.MOV.U32 R14, RZ, RZ, R226 ;  /* 0x000000ffff0e0224 */ /* 0x000fca00078e00e2 */
[----:B------:R1:W-:Y:S01]  /*89f0*/  @P0 STG.E.U16 desc[UR36][R14.64+0x22], R19 ;  /* 0x000022130e000986 */ /* 0x0003e2000c101524 */
[----:B------:R-:W-:-:S13]  /*8a00*/  ISETP.GT.AND P0, PT, R0, 0x8, P3 ;  /* 0x000000080000780c */ /* 0x000fda0001f04270 */
[----:B-1----:R-:W-:Y:S05]  /*8a10*/  @!P0 BRA `(.L_x_48) ;  /* 0x0000000000048947 */ /* 0x002fea0003800000 */
[----:B------:R1:W5:Y:S02]  /*8a20*/  LDG.E.LTC128B.U16 R11, desc[UR36][R6.64+0x20] ;  /* 0x00002024060b7981 */ /* 0x000364000c1e1520 */
.L_x_48:
[----:B------:R-:W-:Y:S05]  /*8a30*/  BSYNC B1 ;  /* 0x0000000000017941 */ /* 0x000fea0003800000 */
.L_x_47:
[----:B------:R-:W2:Y:S01]  /*8a40*/  LDL.LU R15, [R1+0x7a8] ;  /* 0x0007a800010f7983 */ /* 0x000ea20000300800 */
[----:B-----5:R-:W-:Y:S01]  /*8a50*/  IMAD.U32 R14, R11, 0x10000, RZ ;  /* 0x000100000b0e7824 */ /* 0x020fe200078e00ff */
[----:B------:R-:W-:Y:S03]  /*8a60*/  BSSY B1, `(.L_x_49) ;  /* 0x0000008000017945 */ /* 0x000fe60003800000 */
[----:B------:R-:W-:-:S04]  /*8a70*/  FMUL R14, R14, R16 ;  /* 0x000000100e0e7220 */ /* 0x000fc80000400000 */
[----:B--2---:R-:W-:-:S05]  /*8a80*/  FFMA R14, R15, R2, R14 ;  /* 0x000000020f0e7223 */ /* 0x004fca000000000e */
[----:B------:R-:W-:-:S05]  /*8a90*/  F2FP.BF16.F32.PACK_AB R14, RZ, R14 ;  /* 0x0000000eff0e723e */ /* 0x000fca00000010ff */
[----:B------:R2:W-:Y:S01]  /*8aa0*/  @P0 STG.E.U16 desc[UR36][R4.64+0x20], R14 ;  /* 0x0000200e04000986 */ /* 0x0005e2000c101524 */
[----:B------:R-:W-:-:S13]  /*8ab0*/  ISETP.GT.AND P0, PT, R0, 0x8, P2 ;  /* 0x000000080000780c */ /* 0x000fda0001704270 */
[----:B--2---:R-:W-:Y:S05]  /*8ac0*/  @!P0 BRA `(.L_x_50) ;  /* 0x0000000000048947 */ /* 0x004fea0003800000 */
[----:B------:R2:W5:Y:S02]  /*8ad0*/  LDG.E.LTC128B.U16 R11, desc[UR36][R6.64+0x22] ;  /* 0x00002224060b7981 */ /* 0x000564000c1e1520 */
.L_x_50:
[----:B------:R-:W-:Y:S05]  /*8ae0*/  BSYNC B1 ;  /* 0x0000000000017941 */ /* 0x000fea0003800000 */
.L_x_49:
[----:B------:R-:W3:Y:S01]  /*8af0*/  LDL.LU R15, [R1+0x7ac] ;  /* 0x0007ac00010f7983 */ /* 0x000ee20000300800 */
[----:B-----5:R-:W-:Y:S01]  /*8b00*/  IMAD.U32 R14, R11, 0x10000, RZ ;  /* 0x000100000b0e7824 */ /* 0x020fe200078e00ff */
[----:B------:R-:W-:Y:S01]  /*8b10*/  ISETP.GT.AND P2, PT, R3, 0x18, PT ;  /* 0x000000180300780c */ /* 0x000fe20003f44270 */
[----:B------:R-:W-:Y:S01]  /*8b20*/  BSSY B1, `(.L_x_51) ;  /* 0x000000a000017945 */ /* 0x000fe20003800000 */
[----:B------:R-:W-:Y:S01]  /*8b30*/  LOP3.LUT R18, R18, 0xfffffbff, RZ, 0xc0, !PT ;  /* 0xfffffbff12127812 */ /* 0x000fe200078ec0ff */
[----:B------:R-:W-:-:S10]  /*8b40*/  FMUL R14, R14, R16 ;  /* 0x000000100e0e7220 */ /* 0x000fd40000400000 */
[----:B------:R-:W-:Y:S01]  /*8b50*/  @P2 LOP3.LUT R18, R18, 0x400, RZ, 0xfc, !PT ;  /* 0x0000040012122812 */ /* 0x000fe200078efcff */
[----:B---3--:R-:W-:-:S05]  /*8b60*/  FFMA R14, R15, R2, R14 ;  /* 0x000000020f0e7223 */ /* 0x008fca000000000e */
[----:B------:R-:W-:-:S05]  /*8b70*/  F2FP.BF16.F32.PACK_AB R14, RZ, R14 ;  /* 0x0000000eff0e723e */ /* 0x000fca00000010ff */
[----:B------:R3:W-:Y:S01]  /*8b80*/  @P0 STG.E.U16 desc[UR36][R4.64+0x22], R14 ;  /* 0x0000220e04000986 */ /* 0x0007e2000c101524 */
[----:B------:R-:W-:-:S13]  /*8b90*/  ISETP.GT.AND P0, PT, R0, RZ, P2 ;  /* 0x000000ff0000720c */ /* 0x000fda0001704270 */
[----:B---3--:R-:W-:Y:S05]  /*8ba0*/  @!P0 BRA `(.L_x_52) ;  /* 0x0000000000048947 */ /* 0x008fea0003800000 */
[----:B------:R3:W5:Y:S02]  /*8bb0*/  LDG.E.LTC128B.U16 R11, desc[UR36][R216.64+0x30] ;  /* 0x00003024d80b7981 */ /* 0x000764000c1e1520 */
.L_x_52:
[----:B------:R-:W-:Y:S05]  /*8bc0*/  BSYNC B1 ;  /* 0x0000000000017941 */ /* 0x000fea0003800000 */
.L_x_51:
[----:B------:R-:W2:Y:S01]  /*8bd0*/  LDL.LU R15, [R1+0x7b0] ;  /* 0x0007b000010f7983 */ /* 0x000ea20000300800 */
[----:B-----5:R-:W-:Y:S01]  /*8be0*/  IMAD.U32 R14, R11, 0x10000, RZ ;  /* 0x000100000b0e7824 */ /* 0x020fe200078e00ff */
[----:B------:R-:W-:Y:S01]  /*8bf0*/  ISETP.GT.AND P1, PT, R3, 0x19, PT ;  /* 0x000000190300780c */ /* 0x000fe20003f24270 */
[----:B------:R-:W-:Y:S01]  /*8c00*/  BSSY B1, `(.L_x_53) ;  /* 0x000000d000017945 */ /* 0x000fe20003800000 */
[----:B------:R-:W-:Y:S01]  /*8c10*/  LOP3.LUT R18, R18, 0xfffffdff, RZ, 0xc0, !PT ;  /* 0xfffffdff12127812 */ /* 0x000fe200078ec0ff */
[----:B------:R-:W-:-:S10]  /*8c20*/  FMUL R14, R14, R16 ;  /* 0x000000100e0e7220 */ /* 0x000fd40000400000 */
[----:B------:R-:W-:Y:S01]  /*8c30*/  @P1 LOP3.LUT R18, R18, 0x200, RZ, 0xfc, !PT ;  /* 0x0000020012121812 */ /* 0x000fe200078efcff */
[----:B--2---:R-:W-:Y:S01]  /*8c40*/  FFMA R14, R15, R2, R14 ;  /* 0x000000020f0e7223 */ /* 0x004fe2000000000e */
[----:B------:R-:W-:-:S04]  /*8c50*/  @P0 IMAD.MOV.U32 R15, RZ, RZ, R227 ;  /* 0x000000ffff0f0224 */ /* 0x000fc800078e00e3 */
[----:B------:R-:W-:-:S04]  /*8c60*/  F2FP.BF16.F32.PACK_AB R14, RZ, R14 ;  /* 0x0000000eff0e723e */ /* 0x000fc800000010ff */
[----:B------:R-:W-:Y:S01]  /*8c70*/  PRMT R19, R14, 0x7610, R19 ;  /* 0x000076100e137816 */ /* 0x000fe20000000013 */
[----:B------:R-:W-:-:S05]  /*8c80*/  @P0 IMAD.MOV.U32 R14, RZ, RZ, R226 ;  /* 0x000000ffff0e0224 */ /* 0x000fca00078e00e2 */
[----:B------:R2:W-:Y:S01]  /*8c90*/  @P0 STG.E.U16 desc[UR36][R14.64+0x30], R19 ;  /* 0x000030130e000986 */ /* 0x0005e2000c101524 */
[----:B------:R-:W-:-:S13]  /*8ca0*/  ISETP.GT.AND P0, PT, R0, RZ, P1 ;  /* 0x000000ff0000720c */ /* 0x000fda0000f04270 */
[----:B--2---:R-:W-:Y:S05]  /*8cb0*/  @!P0 BRA `(.L_x_54) ;  /* 0x0000000000048947 */ /* 0x004fea0003800000 */
[----:B------:R2:W5:Y:S02]  /*8cc0*/  LDG.E.LTC128B.U16 R11, desc[UR36][R216.64+0x32] ;  /* 0x00003224d80b7981 */ /* 0x000564000c1e1520 */
.L_x_54:
[----:B------:R-:W-:Y:S05]  /*8cd0*/  BSYNC B1 ;  /* 0x0000000000017941 */ /* 0x000fea0003800000 */
.L_x_53:
[----:B------:R-:W3:Y:S01]  /*8ce0*/  LDL.LU R15, [R1+0x7b4] ;  /* 0x0007b400010f7983 */ /* 0x000ee20000300800 */
[----:B-----5:R-:W-:Y:S01]  /*8cf0*/  IMAD.U32 R14, R11, 0x10000, RZ ;  /* 0x000100000b0e7824 */ /* 0x020fe200078e00ff */
[----:B------:R-:W-:Y:S03]  /*8d00*/  BSSY B1, `(.L_x_55) ;  /* 0x000000b000017945 */ /* 0x000fe60003800000 */
[----:B------:R-:W-:-:S04]  /*8d10*/  FMUL R14, R14, R16 ;  /* 0x000000100e0e7220 */ /* 0x000fc80000400000 */
[----:B---3--:R-:W-:Y:S01]  /*8d20*/  FFMA R14, R15, R2, R14 ;  /* 0x000000020f0e7223 */ /* 0x008fe2000000000e */
[----:B------:R-:W-:-:S04]  /*8d30*/  @P0 IMAD.MOV.U32 R15, RZ, RZ, R227 ;  /* 0x000000ffff0f0224 */ /* 0x000fc800078e00e3 */
[----:B------:R-:W-:-:S04]  /*8d40*/  F2FP.BF16.F32.PACK_AB R14, RZ, R14 ;  /* 0x0000000eff0e723e */ /* 0x000fc800000010ff */
[----:B------:R-:W-:Y:S01]  /*8d50*/  PRMT R19, R14, 0x7610, R19 ;  /* 0x000076100e137816 */ /* 0x000fe20000000013 */
[----:B------:R-:W-:-:S05]  /*8d60*/  @P0 IMAD.MOV.U32 R14, RZ, RZ, R226 ;  /* 0x000000ffff0e0224 */ /* 0x000fca00078e00e2 */
[----:B------:R3:W-:Y:S01]  /*8d70*/  @P0 STG.E.U16 desc[UR36][R14.64+0x32], R19 ;  /* 0x000032130e000986 */ /* 0x0007e2000c101524 */
[----:B------:R-:W-:-:S13]  /*8d80*/  ISETP.GT.AND P0, PT, R0, 0x8, P2 ;  /* 0x000000080000780c */ /* 0x000fda0001704270 */
[----:B---3--:R-:W-:Y:S05]  /*8d90*/  @!P0 BRA `(.L_x_56) ;  /* 0x0000000000048947 */ /* 0x008fea0003800000 */
[----:B------:R3:W5:Y:S02]  /*8da0*/  LDG.E.LTC128B.U16 R11, desc[UR36][R6.64+0x30] ;  /* 0x00003024060b7981 */ /* 0x000764000c1e1520 */
.L_x_56:
[----:B------:R-:W-:Y:S05]  /*8db0*/  BSYNC B1 ;  /* 0x0000000000017941 */ /* 0x000fea0003800000 */
.L_x_55:
        /* <DEDUP_REMOVED lines=10> */
.L_x_58:
[----:B------:R-:W-:Y:S05]  /*8e60*/  BSYNC B1 ;  /* 0x0000000000017941 */ /* 0x000fea0003800000 */
.L_x_57:
        /* <DEDUP_REMOVED lines=13> */
.L_x_60:
[----:B------:R-:W-:Y:S05]  /*8f40*/  BSYNC B1 ;  /* 0x0000000000017941 */ /* 0x000fea0003800000 */
.L_x_59:
        /* <DEDUP_REMOVED lines=16> */
.L_x_62:
[----:B------:R-:W-:Y:S05]  /*9050*/  BSYNC B1 ;  /* 0x0000000000017941 */ /* 0x000fea0003800000 */
.L_x_61:
        /* <DEDUP_REMOVED lines=13> */
.L_x_64:
[----:B------:R-:W-:Y:S05]  /*9130*/  BSYNC B1 ;  /* 0x0000000000017941 */ /* 0x000fea0003800000 */
.L_x_63:
        /* <DEDUP_REMOVED lines=10> */
.L_x_66:
[----:B------:R-:W-:Y:S05]  /*91e0*/  BSYNC B1 ;  /* 0x0000000000017941 */ /* 0x000fea0003800000 */
.L_x_65:
        /* <DEDUP_REMOVED lines=13> */
.L_x_68:
[----:B------:R-:W-:Y:S05]  /*92c0*/  BSYNC B1 ;  /* 0x0000000000017941 */ /* 0x000fea0003800000 */
.L_x_67:
        /* <DEDUP_REMOVED lines=16> */
.L_x_70:
[----:B------:R-:W-:Y:S05]  /*93d0*/  BSYNC B1 ;  /* 0x0000000000017941 */ /* 0x000fea0003800000 */
.L_x_69:
        /* <DEDUP_REMOVED lines=13> */
.L_x_72:
[----:B------:R-:W-:Y:S05]  /*94b0*/  BSYNC B1 ;  /* 0x0000000000017941 */ /* 0x000fea0003800000 */
.L_x_71:
        /* <DEDUP_REMOVED lines=10> */
.L_x_74:
[----:B------:R-:W-:Y:S05]  /*9560*/  BSYNC B1 ;  /* 0x0000000000017941 */ /* 0x000fea0003800000 */
.L_x_73:
        /* <DEDUP_REMOVED lines=13> */
.L_x_76:
[----:B------:R-:W-:Y:S05]  /*9640*/  BSYNC B1 ;  /* 0x0000000000017941 */ /* 0x000fea0003800000 */
.L_x_75:
        /* <DEDUP_REMOVED lines=16> */
.L_x_78:
[----:B------:R-:W-:Y:S05]  /*9750*/  BSYNC B1 ;  /* 0x0000000000017941 */ /* 0x000fea0003800000 */
.L_x_77:
        /* <DEDUP_REMOVED lines=13> */
.L_x_80:
[----:B------:R-:W-:Y:S05]  /*9830*/  BSYNC B1 ;  /* 0x0000000000017941 */ /* 0x000fea0003800000 */
.L_x_79:
        /* <DEDUP_REMOVED lines=10> */
.L_x_82:
[----:B------:R-:W-:Y:S05]  /*98e0*/  BSYNC B1 ;  /* 0x0000000000017941 */ /* 0x000fea0003800000 */
.L_x_81:
        /* <DEDUP_REMOVED lines=13> */
.L_x_84:
[----:B------:R-:W-:Y:S05]  /*99c0*/  BSYNC B1 ;  /* 0x0000000000017941 */ /* 0x000fea0003800000 */
.L_x_83:
        /* <DEDUP_REMOVED lines=16> */
.L_x_86:
[----:B------:R-:W-:Y:S05]  /*9ad0*/  BSYNC B1 ;  /* 0x0000000000017941 */ /* 0x000fea0003800000 */
.L_x_85:
        /* <DEDUP_REMOVED lines=13> */
.L_x_88:
[----:B------:R-:W-:Y:S05]  /*9bb0*/  BSYNC B1 ;  /* 0x0000000000017941 */ /* 0x000fea0003800000 */
.L_x_87:
        /* <DEDUP_REMOVED lines=10> */
.L_x_90:
[----:B------:R-:W-:Y:S05]  /*9c60*/  BSYNC B1 ;  /* 0x0000000000017941 */ /* 0x000fea0003800000 */
.L_x_89:
        /* <DEDUP_REMOVED lines=13> */
.L_x_92:
[----:B------:R-:W-:Y:S05]  /*9d40*/  BSYNC B1 ;  /* 0x0000000000017941 */ /* 0x000fea0003800000 */
.L_x_91:
        /* <DEDUP_REMOVED lines=16> */
.L_x_94:
[----:B------:R-:W-:Y:S05]  /*9e50*/  BSYNC B1 ;  /* 0x0000000000017941 */ /* 0x000fea0003800000 */
.L_x_93:
        /* <DEDUP_REMOVED lines=13> */
.L_x_96:
[----:B------:R-:W-:Y:S05]  /*9f30*/  BSYNC B1 ;  /* 0x0000000000017941 */ /* 0x000fea0003800000 */
.L_x_95:
        /* <DEDUP_REMOVED lines=10> */
.L_x_98:
[----:B------:R-:W-:Y:S05]  /*9fe0*/  BSYNC B1 ;  /* 0x0000000000017941 */ /* 0x000fea0003800000 */
.L_x_97:
        /* <DEDUP_REMOVED lines=13> */
.L_x_100:
[----:B------:R-:W-:Y:S05]  /*a0c0*/  BSYNC B1 ;  /* 0x0000000000017941 */ /* 0x000fea0003800000 */
.L_x_99:
        /* <DEDUP_REMOVED lines=16> */
.L_x_102:
[----:B------:R-:W-:Y:S05]  /*a1d0*/  BSYNC B1 ;  /* 0x0000000000017941 */ /* 0x000fea0003800000 */
.L_x_101:
        /* <DEDUP_REMOVED lines=13> */
.L_x_104:
[----:B------:R-:W-:Y:S05]  /*a2b0*/  BSYNC B1 ;  /* 0x0000000000017941 */ /* 0x000fea0003800000 */
.L_x_103:
        /* <DEDUP_REMOVED lines=10> */
.L_x_106:
[----:B------:R-:W-:Y:S05]  /*a360*/  BSYNC B1 ;  /* 0x0000000000017941 */ /* 0x000fea0003800000 */
.L_x_105:
        /* <DEDUP_REMOVED lines=13> */
.L_x_108:
[----:B------:R-:W-:Y:S05]  /*a440*/  BSYNC B1 ;  /* 0x0000000000017941 */ /* 0x000fea0003800000 */
.L_x_107:
        /* <DEDUP_REMOVED lines=16> */
.L_x_110:
[----:B------:R-:W-:Y:S05]  /*a550*/  BSYNC B1 ;  /* 0x0000000000017941 */ /* 0x000fea0003800000 */
.L_x_109:
        /* <DEDUP_REMOVED lines=13> */
.L_x_112:
[----:B------:R-:W-:Y:S05]  /*a630*/  BSYNC B1 ;  /* 0x0000000000017941 */ /* 0x000fea0003800000 */
.L_x_111:
        /* <DEDUP_REMOVED lines=10> */
.L_x_114:
[----:B------:R-:W-:Y:S05]  /*a6e0*/  BSYNC B1 ;  /* 0x0000000000017941 */ /* 0x000fea0003800000 */
.L_x_113:
        /* <DEDUP_REMOVED lines=13> */
.L_x_116:
[----:B------:R-:W-:Y:S05]  /*a7c0*/  BSYNC B1 ;  /* 0x0000000000017941 */ /* 0x000fea0003800000 */
.L_x_115:
        /* <DEDUP_REMOVED lines=16> */
.L_x_118:
[----:B------:R-:W-:Y:S05]  /*a8d0*/  BSYNC B1 ;  /* 0x0000000000017941 */ /* 0x000fea0003800000 */
.L_x_117:
        /* <DEDUP_REMOVED lines=13> */
.L_x_120:
[----:B------:R-:W-:Y:S05]  /*a9b0*/  BSYNC B1 ;  /* 0x0000000000017941 */ /* 0x000fea0003800000 */
.L_x_119:
        /* <DEDUP_REMOVED lines=10> */
.L_x_122:
[----:B------:R-:W-:Y:S05]  /*aa60*/  BSYNC B1 ;  /* 0x0000000000017941 */ /* 0x000fea0003800000 */
.L_x_121:
        /* <DEDUP_REMOVED lines=13> */
.L_x_124:
[----:B------:R-:W-:Y:S05]  /*ab40*/  BSYNC B1 ;  /* 0x0000000000017941 */ /* 0x000fea0003800000 */
.L_x_123:
        /* <DEDUP_REMOVED lines=16> */
.L_x_126:
[----:B------:R-:W-:Y:S05]  /*ac50*/  BSYNC B1 ;  /* 0x0000000000017941 */ /* 0x000fea0003800000 */
.L_x_125:
        /* <DEDUP_REMOVED lines=10> */
[----:B------:R-:W-:-:S05]  /*ad00*/  IADD3 R234, P0, R10, 0x80, RZ ;  /* 0x000000800aea7810 */ /* 0x000fca0007f1e0ff */
[----:B------:R-:W-:Y:S01]  /*ad10*/  IMAD.X R20, RZ, RZ, UR7, P0 ;  /* 0x00000007ff147e24 */ /* 0x000fe200080e06ff */
[----:B------:R-:W-:-:S13]  /*ad20*/  ISETP.GT.AND P0, PT, R0, 0x8, P2 ;  /* 0x000000080000780c */ /* 0x000fda0001704270 */
[----:B---3--:R-:W-:Y:S05]  /*ad30*/  @!P0 BRA `(.L_x_128) ;  /* 0x0000000000048947 */ /* 0x008fea0003800000 */
[----:B------:R3:W5:Y:S02]  /*ad40*/  LDG.E.LTC128B.U16 R11, desc[UR36][R6.64+0xc0] ;  /* 0x0000c024060b7981 */ /* 0x000764000c1e1520 */
.L_x_128:
[----:B------:R-:W-:Y:S05]  /*ad50*/  BSYNC B1 ;  /* 0x0000000000017941 */ /* 0x000fea0003800000 */
.L_x_127:
        /* <DEDUP_REMOVED lines=10> */
.L_x_130:
[----:B------:R-:W-:Y:S05]  /*ae00*/  BSYNC B1 ;  /* 0x0000000000017941 */ /* 0x000fea0003800000 */
.L_x_129:
        /* <DEDUP_REMOVED lines=10> */
[----:B------:R-:W-:-:S05]  /*aeb0*/  IADD3 R232, P0, R10, 0x100, RZ ;  /* 0x000001000ae87810 */ /* 0x000fca0007f1e0ff */
[----:B------:R-:W-:Y:S01]  /*aec0*/  IMAD.X R19, RZ, RZ, UR7, P0 ;  /* 0x00000007ff137e24 */ /* 0x000fe200080e06ff */
[----:B------:R-:W-:-:S13]  /*aed0*/  ISETP.GT.AND P0, PT, R0, RZ, P2 ;  /* 0x000000ff0000720c */ /* 0x000fda0001704270 */
[----:B---3--:R-:W-:Y:S05]  /*aee0*/  @!P0 BRA `(.L_x_132) ;  /* 0x0000000000048947 */ /* 0x008fea0003800000 */
[----:B------:R3:W5:Y:S02]  /*aef0*/  LDG.E.LTC128B.U16 R11, desc[UR36][R216.64+0xd0] ;  /* 0x0000d024d80b7981 */ /* 0x000764000c1e1520 */
.L_x_132:
[----:B------:R-:W-:Y:S05]  /*af00*/  BSYNC B1 ;  /* 0x0000000000017941 */ /* 0x000fea0003800000 */
.L_x_131:
[----:B------:R-:W2:Y:S01]  /*af10*/  LDL.LU R15, [R1+0x850] ;  /* 0x00085000010f7983 */ /* 0x000ea20000300800 */
[----:B-----5:R-:W-:Y:S01]  /*af20*/  IMAD.U32 R14, R11, 0x10000, RZ ;  /* 0x000100000b0e7824 */ /* 0x020fe200078e00ff */
[----:B------:R-:W-:Y:S01]  /*af30*/  ISETP.GT.AND P1, PT, R3, 0x69, PT ;  /* 0x000000690300780c */ /* 0x000fe20003f24270 */
[----:B------:R-:W-:Y:S01]  /*af40*/  BSSY B1, `(.L_x_133) ;  /* 0x000000f000017945 */ /* 0x000fe20003800000 */
[----:B------:R0:W-:Y:S01]  /*af50*/  STL.S16 [R1+0x780], R11 ;  /* 0x0007800b01007387 */ /* 0x0001e20000100600 */
[----:B------:R-:W-:Y:S01]  /*af60*/  FMUL R14, R14, R16 ;  /* 0x000000100e0e7220 */ /* 0x000fe20000400000 */
[----:B------:R-:W-:-:S09]  /*af70*/  LOP3.LUT R17, R17, 0xffdfffff, RZ, 0xc0, !PT ;  /* 0xffdfffff11117812 */ /* 0x000fd200078ec0ff */
        /* <DEDUP_REMOVED lines=8> */
[----:B0-----:R-:W-:Y:S05]  /*b000*/  @!P0 BRA `(.L_x_134) ;  /* 0x0000000000088947 */ /* 0x001fea0003800000 */
[----:B------:R-:W2:Y:S04]  /*b010*/  LDG.E.LTC128B.U16 R11, desc[UR36][R216.64+0xd2] ;  /* 0x0000d224d80b7981 */ /* 0x000ea8000c1e1520 */
[----:B--2---:R0:W-:Y:S02]  /*b020*/  STL [R1+0x780], R11 ;  /* 0x0007800b01007387 */ /* 0x0041e40000100800 */
.L_x_134:
[----:B------:R-:W-:Y:S05]  /*b030*/  BSYNC B1 ;  /* 0x0000000000017941 */ /* 0x000fea0003800000 */
.L_x_133:
[----:B------:R-:W2:Y:S01]  /*b040*/  LDL.LU R14, [R1+0x854] ;  /* 0x00085400010e7983 */ /* 0x000ea20000300800 */
[----:B0-----:R-:W-:Y:S02]  /*b050*/  IMAD.U32 R11, R11, 0x10000, RZ ;  /* 0x000100000b0b7824 */ /* 0x001fe400078e00ff */
[----:B------:R-:W-:Y:S02]  /*b060*/  @P0 IMAD.MOV.U32 R15, RZ, RZ, R227 ;  /* 0x000000ffff0f0224 */ /* 0x000fe400078e00e3 */
[----:B------:R-:W-:Y:S01]  /*b070*/  FMUL R11, R11, R16 ;  /* 0x000000100b0b7220 */ /* 0x000fe20000400000 */
[----:B------:R-:W-:-:S04]  /*b080*/  IMAD R225, R20, R8, RZ ;  /* 0x0000000814e17224 */ /* 0x000fc800078e02ff */
[----:B------:R-:W-:Y:S02]  /*b090*/  IMAD R225, R234, R9, R225 ;  /* 0x00000009eae17224 */ /* 0x000fe400078e02e1 */
[----:B--2---:R-:W-:Y:S01]  /*b0a0*/  FFMA R11, R14, R2, R11 ;  /* 0x000000020e0b7223 */ /* 0x004fe2000000000b */
[----:B------:R-:W-:-:S04]  /*b0b0*/  @P0 IMAD.MOV.U32 R14, RZ, RZ, R226 ;  /* 0x000000ffff0e0224 */ /* 0x000fc800078e00e2 */
[----:B------:R-:W-:-:S05]  /*b0c0*/  F2FP.BF16.F32.PACK_AB R11, RZ, R11 ;  /* 0x0000000bff0b723e */ /* 0x000fca00000010ff */
[----:B------:R0:W-:Y:S02]  /*b0d0*/  @P0 STG.E.U16 desc[UR36][R14.64+0xd2], R11 ;  /* 0x0000d20b0e000986 */ /* 0x0001e4000c101524 */
[----:B0-----:R-:W-:-:S04]  /*b0e0*/  IMAD.WIDE.U32 R14, R234, R8, R220 ;  /* 0x00000008ea0e7225 */ /* 0x001fc800078e00dc */
[----:B------:R-:W-:Y:S01]  /*b0f0*/  IMAD.IADD R11, R15, 0x1, R225 ;  /* 0x000000010f0b7824 */ /* 0x000fe200078e02e1 */
[----:B------:R-:W-:-:S04]  /*b100*/  LEA R236, P0, R14, R218, 0x1 ;  /* 0x000000da0eec7211 */ /* 0x000fc800078008ff */
[----:B------:R-:W-:Y:S01]  /*b110*/  LEA.HI.X R237, R14, R219, R11, 0x1, P0 ;  /* 0x000000db0eed7211 */ /* 0x000fe200000f0c0b */
[-C--:B------:R-:W-:Y:S02]  /*b120*/  IMAD R11, R19, R8.reuse, RZ ;  /* 0x00000008130b7224 */ /* 0x080fe400078e02ff */
[----:B------:R-:W-:-:S04]  /*b130*/  IMAD.WIDE.U32 R14, R232, R8, R220 ;  /* 0x00000008e80e7225 */ /* 0x000fc800078e00dc */
[----:B------:R-:W-:Y:S01]  /*b140*/  IMAD R21, R232, R9, R11 ;  /* 0x00000009e8157224 */ /* 0x000fe200078e020b */
[----:B------:R-:W-:-:S03]  /*b150*/  LEA R22, P0, R14, R218, 0x1 ;  /* 0x000000da0e167211 */ /* 0x000fc600078008ff */
[----:B------:R-:W-:-:S05]  /*b160*/  IMAD.IADD R11, R15, 0x1, R21 ;  /* 0x000000010f0b7824 */ /* 0x000fca00078e0215 */
[----:B------:R-:W-:Y:S02]  /*b170*/  LEA.HI.X R23, R14, R219, R11, 0x1, P0 ;  /* 0x000000db0e177211 */ /* 0x000fe400000f0c0b */
[----:B------:R-:W-:-:S03]  /*b180*/  IADD3 R19, P0, R10, 0x180, RZ ;  /* 0x000001800a137810 */ /* 0x000fc60007f1e0ff */
[----:B------:R0:W-:Y:S02]  /*b190*/  STL.64 [R1+0x790], R22 ;  /* 0x0007901601007387 */ /* 0x0001e40000100a00 */
[----:B------:R-:W-:-:S04]  /*b1a0*/  IMAD.X R10, RZ, RZ, UR7, P0 ;  /* 0x00000007ff0a7e24 */ /* 0x000fc800080e06ff */
[----:B------:R-:W-:-:S04]  /*b1b0*/  IMAD R10, R10, R8, RZ ;  /* 0x000000080a0a7224 */ /* 0x000fc800078e02ff */
[C---:B------:R-:W-:Y:S02]  /*b1c0*/  IMAD R9, R19.reuse, R9, R10 ;  /* 0x0000000913097224 */ /* 0x040fe400078e020a */
[----:B------:R-:W-:-:S04]  /*b1d0*/  IMAD.WIDE.U32 R10, R19, R8, R220 ;  /* 0x00000008130a7225 */ /* 0x000fc800078e00dc */
[----:B------:R-:W-:Y:S01]  /*b1e0*/  IMAD.IADD R11, R11, 0x1, R9 ;  /* 0x000000010b0b7824 */ /* 0x000fe200078e0209 */
[----:B------:R-:W-:Y:S01]  /*b1f0*/  LEA R14, P0, R10, R218, 0x1 ;  /* 0x000000da0a0e7211 */ /* 0x000fe200078008ff */
[----:B------:R-:W-:-:S03]  /*b200*/  IMAD.MOV.U32 R220, RZ, RZ, R21 ;  /* 0x000000ffffdc7224 */ /* 0x000fc600078e0015 */
[----:B------:R-:W-:Y:S01]  /*b210*/  LEA.HI.X R15, R10, R219, R11, 0x1, P0 ;  /* 0x000000db0a0f7211 */ /* 0x000fe200000f0c0b */
[----:B------:R-:W-:-:S04]  /*b220*/  IMAD.WIDE.U32 R10, R234, R8, R12 ;  /* 0x00000008ea0a7225 */ /* 0x000fc800078e000c */
[----:B------:R-:W-:Y:S01]  /*b230*/  IMAD.IADD R11, R225, 0x1, R11 ;  /* 0x00000001e10b7824 */ /* 0x000fe200078e020b */
[----:B------:R2:W-:Y:S01]  /*b240*/  STL.64 [R1+0x798], R14 ;  /* 0x0007980e01007387 */ /* 0x0005e20000100a00 */
[----:B------:R-:W-:-:S04]  /*b250*/  IMAD.WIDE.U32 R234, R234, R8, R228 ;  /* 0x00000008eaea7225 */ /* 0x000fc800078e00e4 */
[----:B------:R-:W-:-:S04]  /*b260*/  IMAD.WIDE.U32 R10, R222, UR41, R10 ;  /* 0x00000029de0a7c25 */ /* 0x000fc8000f8e000a */
[----:B------:R-:W-:Y:S01]  /*b270*/  IMAD.IADD R11, R223, 0x1, R11 ;  /* 0x00000001df0b7824 */ /* 0x000fe200078e020b */
[----:B0-----:R-:W-:Y:S01]  /*b280*/  LEA R22, P0, R10, R218, 0x1 ;  /* 0x000000da0a167211 */ /* 0x001fe200078008ff */
[----:B------:R-:W-:-:S03]  /*b290*/  IMAD.IADD R225, R225, 0x1, R235 ;  /* 0x00000001e1e17824 */ /* 0x000fc600078e02eb */
[----:B------:R-:W-:Y:S01]  /*b2a0*/  LEA.HI.X R23, R10, R219, R11, 0x1, P0 ;  /* 0x000000db0a177211 */ /* 0x000fe200000f0c0b */
[----:B------:R-:W-:-:S04]  /*b2b0*/  IMAD.WIDE.U32 R10, R232, R8, R12 ;  /* 0x00000008e80a7225 */ /* 0x000fc800078e000c */
[----:B------:R-:W-:Y:S02]  /*b2c0*/  IMAD.IADD R11, R220, 0x1, R11 ;  /* 0x00000001dc0b7824 */ /* 0x000fe400078e020b */
[----:B------:R-:W-:-:S04]  /*b2d0*/  IMAD.WIDE.U32 R232, R232, R8, R228 ;  /* 0x00000008e8e87225 */ /* 0x000fc800078e00e4 */
[----:B------:R-:W-:-:S04]  /*b2e0*/  IMAD.WIDE.U32 R10, R222, UR41, R10 ;  /* 0x00000029de0a7c25 */ /* 0x000fc8000f8e000a */
[----:B------:R-:W-:Y:S01]  /*b2f0*/  IMAD.IADD R11, R223, 0x1, R11 ;  /* 0x00000001df0b7824 */ /* 0x000fe200078e020b */
[----:B--2---:R-:W-:Y:S01]  /*b300*/  LEA R14, P0, R10, R218, 0x1 ;  /* 0x000000da0a0e7211 */ /* 0x004fe200078008ff */
[----:B------:R-:W-:-:S03]  /*b310*/  IMAD.WIDE.U32 R228, R19, R8, R228 ;  /* 0x0000000813e47225 */ /* 0x000fc600078e00e4 */
[----:B------:R-:W-:Y:S01]  /*b320*/  LEA.HI.X R15, R10, R219, R11, 0x1, P0 ;  /* 0x000000db0a0f7211 */ /* 0x000fe200000f0c0b */
[----:B------:R-:W-:-:S04]  /*b330*/  IMAD.WIDE.U32 R10, R19, R8, R12 ;  /* 0x00000008130a7225 */ /* 0x000fc800078e000c */
[----:B------:R-:W-:Y:S02]  /*b340*/  IMAD.IADD R11, R9, 0x1, R11 ;  /* 0x00000001090b7824 */ /* 0x000fe400078e020b */
[----:B------:R-:W-:Y:S02]  /*b350*/  IMAD.IADD R220, R220, 0x1, R233 ;  /* 0x00000001dcdc7824 */ /* 0x000fe400078e02e9 */
[----:B------:R-:W-:-:S04]  /*b360*/  IMAD.WIDE.U32 R20, R222, UR41, R10 ;  /* 0x00000029de147c25 */ /* 0x000fc8000f8e000a */
[----:B------:R-:W-:Y:S01]  /*b370*/  IMAD.IADD R11, R223, 0x1, R21 ;  /* 0x00000001df0b7824 */ /* 0x000fe200078e0215 */
[C---:B------:R-:W-:Y:S01]  /*b380*/  LEA R10, P0, R20.reuse, R218, 0x1 ;  /* 0x000000da140a7211 */ /* 0x040fe200078008ff */
[----:B------:R-:W-:Y:S02]  /*b390*/  IMAD.MOV.U32 R8, RZ, RZ, R228 ;  /* 0x000000ffff087224 */ /* 0x000fe400078e00e4 */
[----:B------:R-:W-:Y:S01]  /*b3a0*/  IMAD.IADD R19, R9, 0x1, R229 ;  /* 0x0000000109137824 */ /* 0x000fe200078e02e5 */
[----:B------:R-:W-:Y:S01]  /*b3b0*/  LEA.HI.X R11, R20, R219, R11, 0x1, P0 ;  /* 0x000000db140b7211 */ /* 0x000fe200000f0c0b */
[----:B------:R-:W-:Y:S01]  /*b3c0*/  IMAD.MOV.U32 R9, RZ, RZ, R229 ;  /* 0x000000ffff097224 */ /* 0x000fe200078e00e5 */
[----:B------:R-:W-:-:S05]  /*b3d0*/  IADD3 R230, P0, R12, R234, RZ ;  /* 0x000000ea0ce67210 */ /* 0x000fca0007f1e0ff */
[----:B------:R-:W-:Y:S02]  /*b3e0*/  IMAD.X R231, R13, 0x1, R225, P0 ;  /* 0x000000010de77824 */ /* 0x000fe400000e06e1 */
[----:B------:R-:W-:-:S04]  /*b3f0*/  IMAD.WIDE.U32 R230, R222, UR41, R230 ;  /* 0x00000029dee67c25 */ /* 0x000fc8000f8e00e6 */
[----:B------:R-:W-:Y:S01]  /*b400*/  IMAD.IADD R21, R223, 0x1, R231 ;  /* 0x00000001df157824 */ /* 0x000fe200078e02e7 */
[----:B------:R-:W-:-:S04]  /*b410*/  LEA R20, P0, R230, R218, 0x1 ;  /* 0x000000dae6147211 */ /* 0x000fc800078008ff */
[----:B------:R-:W-:Y:S02]  /*b420*/  LEA.HI.X R21, R230, R219, R21, 0x1, P0 ;  /* 0x000000dbe6157211 */ /* 0x000fe400000f0c15 */
[----:B------:R-:W-:-:S05]  /*b430*/  IADD3 R230, P0, R12, R232, RZ ;  /* 0x000000e80ce67210 */ /* 0x000fca0007f1e0ff */
[----:B------:R-:W-:Y:S01]  /*b440*/  IMAD.X R231, R13, 0x1, R220, P0 ;  /* 0x000000010de77824 */ /* 0x000fe200000e06dc */
[----:B------:R-:W-:Y:S01]  /*b450*/  IADD3 R228, P0, R12, R8, RZ ;  /* 0x000000080ce47210 */ /* 0x000fe20007f1e0ff */
[----:B------:R-:W-:-:S04]  /*b460*/  IMAD.MOV.U32 R12, RZ, RZ, R8 ;  /* 0x000000ffff0c7224 */ /* 0x000fc800078e0008 */
[----:B------:R-:W-:Y:S02]  /*b470*/  IMAD.X R229, R13, 0x1, R19, P0 ;  /* 0x000000010de57824 */ /* 0x000fe400000e0613 */
[----:B------:R-:W-:Y:S02]  /*b480*/  IMAD.MOV.U32 R13, RZ, RZ, R9 ;  /* 0x000000ffff0d7224 */ /* 0x000fe400078e0009 */
[----:B------:R-:W-:-:S04]  /*b490*/  IMAD.WIDE.U32 R8, R222, UR41, R230 ;  /* 0x00000029de087c25 */ /* 0x000fc8000f8e00e6 */
[----:B------:R-:W-:Y:S01]  /*b4a0*/  IMAD.MOV.U32 R230, RZ, RZ, R12 ;  /* 0x000000ffffe67224 */ /* 0x000fe200078e000c */
[----:B------:R-:W-:Y:S01]  /*b4b0*/  LEA R12, P0, R8, R218, 0x1 ;  /* 0x000000da080c7211 */ /* 0x000fe200078008ff */
[----:B------:R-:W-:Y:S02]  /*b4c0*/  IMAD.IADD R9, R223, 0x1, R9 ;  /* 0x00000001df097824 */ /* 0x000fe400078e0209 */
[----:B------:R-:W-:-:S04]  /*b4d0*/  IMAD.WIDE.U32 R228, R222, UR41, R228 ;  /* 0x00000029dee47c25 */ /* 0x000fc8000f8e00e4 */
[----:B------:R-:W-:Y:S01]  /*b4e0*/  IMAD.MOV.U32 R231, RZ, RZ, R13 ;  /* 0x000000ffffe77224 */ /* 0x000fe200078e000d */
[----:B------:R-:W-:Y:S01]  /*b4f0*/  LEA.HI.X R13, R8, R219, R9, 0x1, P0 ;  /* 0x000000db080d7211 */ /* 0x000fe200000f0c09 */
[----:B------:R-:W-:Y:S01]  /*b500*/  IMAD.IADD R223, R223, 0x1, R229 ;  /* 0x00000001dfdf7824 */ /* 0x000fe200078e02e5 */
[----:B------:R-:W-:-:S04]  /*b510*/  LEA R8, P0, R228, R218, 0x1 ;  /* 0x000000dae4087211 */ /* 0x000fc800078008ff */
[----:B------:R-:W-:Y:S02]  /*b520*/  LEA.HI.X R9, R228, R219, R223, 0x1, P0 ;  /* 0x000000dbe4097211 */ /* 0x000fe400000f0cdf */
[----:B------:R-:W2:Y:S01]  /*b530*/  LDL.LU R223, [R1+0x780] ;  /* 0x0007800001df7983 */ /* 0x000ea20000300800 */
[C---:B------:R-:W-:Y:S01]  /*b540*/  IADD3 R234, P0, R224.reuse, R234, RZ ;  /* 0x000000eae0ea7210 */ /* 0x040fe20007f1e0ff */
[----:B------:R-:W-:Y:S04]  /*b550*/  BSSY B1, `(.L_x_135) ;  /* 0x0000010000017945 */ /* 0x000fe80003800000 */
[----:B------:R-:W-:Y:S01]  /*b560*/  IMAD.X R225, R225, 0x1, R221, P0 ;  /* 0x00000001e1e17824 */ /* 0x000fe200000e06dd */
[----:B------:R-:W-:-:S05]  /*b570*/  IADD3 R232, P0, R224, R232, RZ ;  /* 0x000000e8e0e87210 */ /* 0x000fca0007f1e0ff */
[----:B------:R-:W-:Y:S01]  /*b580*/  IMAD.X R222, R220, 0x1, R221, P0 ;  /* 0x00000001dcde7824 */ /* 0x000fe200000e06dd */
[----:B------:R-:W-:-:S05]  /*b590*/  IADD3 R224, P0, R224, R230, RZ ;  /* 0x000000e6e0e07210 */ /* 0x000fca0007f1e0ff */
[----:B------:R-:W-:Y:S01]  /*b5a0*/  IMAD.X R19, R19, 0x1, R221, P0 ;  /* 0x0000000113137824 */ /* 0x000fe200000e06dd */
[----:B------:R-:W-:-:S04]  /*b5b0*/  LEA R220, P0, R234, R218, 0x1 ;  /* 0x000000daeadc7211 */ /* 0x000fc800078008ff */
[----:B------:R-:W-:Y:S02]  /*b5c0*/  LEA.HI.X R221, R234, R219, R225, 0x1, P0 ;  /* 0x000000dbeadd7211 */ /* 0x000fe400000f0ce1 */
[----:B------:R-:W-:-:S04]  /*b5d0*/  LEA R230, P0, R232, R218, 0x1 ;  /* 0x000000dae8e67211 */ /* 0x000fc800078008ff */
[----:B------:R-:W-:Y:S02]  /*b5e0*/  LEA.HI.X R231, R232, R219, R222, 0x1, P0 ;  /* 0x000000dbe8e77211 */ /* 0x000fe400000f0cde */
[----:B------:R-:W-:-:S04]  /*b5f0*/  LEA R234, P0, R224, R218, 0x1 ;  /* 0x000000dae0ea7211 */ /* 0x000fc800078008ff */
[--C-:B------:R-:W-:Y:S02]  /*b600*/  LEA.HI.X R235, R224, R219, R19.reuse, 0x1, P0 ;  /* 0x000000dbe0eb7211 */ /* 0x100fe400000f0c13 */
[----:B------:R-:W-:Y:S02]  /*b610*/  ISETP.GT.AND P0, PT, R0, 0x8, P2 ;  /* 0x000000080000780c */ /* 0x000fe40001704270 */
[----:B--2---:R-:W-:-:S11]  /*b620*/  PRMT R19, R223, 0x7610, R19 ;  /* 0x00007610df137816 */ /* 0x004fd60000000013 */
[----:B------:R-:W-:Y:S05]  /*b630*/  @!P0 BRA `(.L_x_136) ;  /* 0x0000000000048947 */ /* 0x000fea0003800000 */
[----:B------:R0:W5:Y:S02]  /*b640*/  LDG.E.LTC128B.U16 R19, desc[UR36][R6.64+0xd0] ;  /* 0x0000d02406137981 */ /* 0x000164000c1e1520 */
.L_x_136:
[----:B------:R-:W-:Y:S05]  /*b650*/  BSYNC B1 ;  /* 0x0000000000017941 */ /* 0x000fea0003800000 */
.L_x_135:
        /* <DEDUP_REMOVED lines=10> */
.L_x_138:
[----:B------:R-:W-:Y:S05]  /*b700*/  BSYNC B1 ;  /* 0x0000000000017941 */ /* 0x000fea0003800000 */
.L_x_137:
        /* <DEDUP_REMOVED lines=13> */
.L_x_140:
[----:B------:R-:W-:Y:S05]  /*b7e0*/  BSYNC B1 ;  /* 0x0000000000017941 */ /* 0x000fea0003800000 */
.L_x_139:
        /* <DEDUP_REMOVED lines=16> */
.L_x_142:
[----:B------:R-:W-:Y:S05]  /*b8f0*/  BSYNC B1 ;  /* 0x0000000000017941 */ /* 0x000fea0003800000 */
.L_x_141:
        /* <DEDUP_REMOVED lines=13> */
.L_x_144:
[----:B------:R-:W-:Y:S05]  /*b9d0*/  BSYNC B1 ;  /* 0x0000000000017941 */ /* 0x000fea0003800000 */
.L_x_143:
        /* <DEDUP_REMOVED lines=10> */
.L_x_146:
[----:B------:R-:W-:Y:S05]  /*ba80*/  BSYNC B1 ;  /* 0x0000000000017941 */ /* 0x000fea0003800000 */
.L_x_145:
        /* <DEDUP_REMOVED lines=13> */
.L_x_148:
[----:B------:R-:W-:Y:S05]  /*bb60*/  BSYNC B1 ;  /* 0x0000000000017941 */ /* 0x000fea0003800000 */
.L_x_147:
        /* <DEDUP_REMOVED lines=16> */
.L_x_150:
[----:B------:R-:W-:Y:S05]  /*bc70*/  BSYNC B1 ;  /* 0x0000000000017941 */ /* 0x000fea0003800000 */
.L_x_149:
        /* <DEDUP_REMOVED lines=13> */
.L_x_152:
[----:B------:R-:W-:Y:S05]  /*bd50*/  BSYNC B1 ;  /* 0x0000000000017941 */ /* 0x000fea0003800000 */
.L_x_151:
        /* <DEDUP_REMOVED lines=10> */
.L_x_154:
[----:B------:R-:W-:Y:S05]  /*be00*/  BSYNC B1 ;  /* 0x0000000000017941 */ /* 0x000fea0003800000 */
.L_x_153:
        /* <DEDUP_REMOVED lines=13> */
.L_x_156:
[----:B------:R-:W-:Y:S05]  /*bee0*/  BSYNC B1 ;  /* 0x0000000000017941 */ /* 0x000fea0003800000 */
.L_x_155:
        /* <DEDUP_REMOVED lines=16> */
.L_x_158:
[----:B------:R-:W-:Y:S05]  /*bff0*/  BSYNC B1 ;  /* 0x0000000000017941 */ /* 0x000fea0003800000 */
.L_x_157:
        /* <DEDUP_REMOVED lines=13> */
.L_x_160:
[----:B------:R-:W-:Y:S05]  /*c0d0*/  BSYNC B1 ;  /* 0x0000000000017941 */ /* 0x000fea0003800000 */
.L_x_159:
        /* <DEDUP_REMOVED lines=10> */
.L_x_162:
[----:B------:R-:W-:Y:S05]  /*c180*/  BSYNC B1 ;  /* 0x0000000000017941 */ /* 0x000fea0003800000 */
.L_x_161:
        /* <DEDUP_REMOVED lines=13> */
.L_x_164:
[----:B------:R-:W-:Y:S05]  /*c260*/  BSYNC B1 ;  /* 0x0000000000017941 */ /* 0x000fea0003800000 */
.L_x_163:
        /* <DEDUP_REMOVED lines=16> */
.L_x_166:
[----:B------:R-:W-:Y:S05]  /*c370*/  BSYNC B1 ;  /* 0x0000000000017941 */ /* 0x000fea0003800000 */
.L_x_165:
        /* <DEDUP_REMOVED lines=13> */
.L_x_168:
[----:B------:R-:W-:Y:S05]  /*c450*/  BSYNC B1 ;  /* 0x0000000000017941 */ /* 0x000fea0003800000 */
.L_x_167:
        /* <DEDUP_REMOVED lines=10> */
.L_x_170:
[----:B------:R-:W-:Y:S05]  /*c500*/  BSYNC B1 ;  /* 0x0000000000017941 */ /* 0x000fea0003800000 */
.L_x_169:
        /* <DEDUP_REMOVED lines=13> */
.L_x_172:
[----:B------:R-:W-:Y:S05]  /*c5e0*/  BSYNC B1 ;  /* 0x0000000000017941 */ /* 0x000fea0003800000 */
.L_x_171:
        /* <DEDUP_REMOVED lines=16> */
.L_x_174:
[----:B------:R-:W-:Y:S05]  /*c6f0*/  BSYNC B1 ;  /* 0x0000000000017941 */ /* 0x000fea0003800000 */
.L_x_173:
        /* <DEDUP_REMOVED lines=13> */
.L_x_176:
[----:B------:R-:W-:Y:S05]  /*c7d0*/  BSYNC B1 ;  /* 0x0000000000017941 */ /* 0x000fea0003800000 */
.L_x_175:
        /* <DEDUP_REMOVED lines=10> */
.L_x_178:
[----:B------:R-:W-:Y:S05]  /*c880*/  BSYNC B1 ;  /* 0x0000000000017941 */ /* 0x000fea0003800000 */
.L_x_177:
        /* <DEDUP_REMOVED lines=13> */
.L_x_180:
[----:B------:R-:W-:Y:S05]  /*c960*/  BSYNC B1 ;  /* 0x0000000000017941 */ /* 0x000fea0003800000 */
.L_x_179:
        /* <DEDUP_REMOVED lines=16> */
.L_x_182:
[----:B------:R-:W-:Y:S05]  /*ca70*/  BSYNC B1 ;  /* 0x0000000000017941 */ /* 0x000fea0003800000 */
.L_x_181:
        /* <DEDUP_REMOVED lines=13> */
.L_x_184:
[----:B------:R-:W-:Y:S05]  /*cb50*/  BSYNC B1 ;  /* 0x0000000000017941 */ /* 0x000fea0003800000 */
.L_x_183:
        /* <DEDUP_REMOVED lines=10> */
.L_x_186:
[----:B------:R-:W-:Y:S05]  /*cc00*/  BSYNC B1 ;  /* 0x0000000000017941 */ /* 0x000fea0003800000 */
.L_x_185:
        /* <DEDUP_REMOVED lines=13> */
.L_x_188:
[----:B------:R-:W-:Y:S05]  /*cce0*/  BSYNC B1 ;  /* 0x0000000000017941 */ /* 0x000fea0003800000 */
.L_x_187:
        /* <DEDUP_REMOVED lines=16> */
.L_x_190:
[----:B------:R-:W-:Y:S05]  /*cdf0*/  BSYNC B1 ;  /* 0x0000000000017941 */ /* 0x000fea0003800000 */
.L_x_189:
        /* <DEDUP_REMOVED lines=13> */
.L_x_192:
[----:B------:R-:W-:Y:S05]  /*ced0*/  BSYNC B1 ;  /* 0x0000000000017941 */ /* 0x000fea0003800000 */
.L_x_191:
        /* <DEDUP_REMOVED lines=10> */
.L_x_194:
[----:B------:R-:W-:Y:S05]  /*cf80*/  BSYNC B1 ;  /* 0x0000000000017941 */ /* 0x000fea0003800000 */
.L_x_193:
        /* <DEDUP_REMOVED lines=13> */
.L_x_196:
[----:B------:R-:W-:Y:S05]  /*d060*/  BSYNC B1 ;  /* 0x0000000000017941 */ /* 0x000fea0003800000 */
.L_x_195:
        /* <DEDUP_REMOVED lines=16> */
.L_x_198:
[----:B------:R-:W-:Y:S05]  /*d170*/  BSYNC B1 ;  /* 0x0000000000017941 */ /* 0x000fea0003800000 */
.L_x_197:
        /* <DEDUP_REMOVED lines=13> */
.L_x_200:
[----:B------:R-:W-:Y:S05]  /*d250*/  BSYNC B1 ;  /* 0x0000000000017941 */ /* 0x000fea0003800000 */
.L_x_199:
        /* <DEDUP_REMOVED lines=10> */
.L_x_202:
[----:B------:R-:W-:Y:S05]  /*d300*/  BSYNC B1 ;  /* 0x0000000000017941 */ /* 0x000fea0003800000 */
.L_x_201:
[----:B------:R-:W3:Y:S01]  /*d310*/  LDL.LU R219, [R1+0x8dc] ;  /* 0x0008dc0001db7983 */ /* 0x000ee20000300800 */
[----:B-----5:R-:W-:Y:S01]  /*d320*/  IMAD.U32 R218, R19, 0x10000, RZ ;  /* 0x0001000013da7824 */ /* 0x020fe200078e00ff */
[----:B------:R-:W-:Y:S01]  /*d330*/  ISETP.GT.AND P3, PT, R3, 0xb0, PT ;  /* 0x000000b00300780c */ /* 0x000fe20003f64270 */
[----:B------:R-:W-:Y:S02]  /*d340*/  BSSY B1, `(.L_x_203) ;  /* 0x0000008000017945 */ /* 0x000fe40003800000 */
[----:B------:R-:W-:-:S04]  /*d350*/  FMUL R218, R218, R16 ;  /* 0x00000010dada7220 */ /* 0x000fc80000400000 */
[----:B---3--:R-:W-:-:S05]  /*d360*/  FFMA R218, R219, R2, R218 ;  /* 0x00000002dbda7223 */ /* 0x008fca00000000da */
[----:B------:R-:W-:-:S05]  /*d370*/  F2FP.BF16.F32.PACK_AB R218, RZ, R218 ;  /* 0x000000daffda723e */ /* 0x000fca00000010ff */
[----:B------:R3:W-:Y:S01]  /*d380*/  @P0 STG.E.U16 desc[UR36][R4.64+0x152], R218 ;  /* 0x000152da04000986 */ /* 0x0007e2000c101524 */
[----:B------:R-:W-:-:S13]  /*d390*/  ISETP.GT.AND P0, PT, R0, RZ, P3 ;  /* 0x000000ff0000720c */ /* 0x000fda0001f04270 */
[----:B---3--:R-:W-:Y:S05]  /*d3a0*/  @!P0 BRA `(.L_x_204) ;  /* 0x0000000000048947 */ /* 0x008fea0003800000 */
[----:B------:R3:W5:Y:S02]  /*d3b0*/  LDG.E.LTC128B.U16 R19, desc[UR36][R216.64+0x160] ;  /* 0x00016024d8137981 */ /* 0x000764000c1e1520 */
.L_x_204:
[----:B------:R-:W-:Y:S05]  /*d3c0*/  BSYNC B1 ;  /* 0x0000000000017941 */ /* 0x000fea0003800000 */
.L_x_203:
[----:B------:R-:W2:Y:S01]  /*d3d0*/  LDL.LU R219, [R1+0x8e0] ;  /* 0x0008e00001db7983 */ /* 0x000ea20000300800 */
[----:B-----5:R-:W-:Y:S01]  /*d3e0*/  IMAD.U32 R218, R19, 0x10000, RZ ;  /* 0x0001000013da7824 */ /* 0x020fe200078e00ff */
[----:B------:R-:W-:Y:S01]  /*d3f0*/  ISETP.GT.AND P2, PT, R3, 0xb1, PT ;  /* 0x000000b10300780c */ /* 0x000fe20003f44270 */
        /* <DEDUP_REMOVED lines=11> */
.L_x_206:
[----:B------:R-:W-:Y:S05]  /*d4b0*/  BSYNC B1 ;  /* 0x0000000000017941 */ /* 0x000fea0003800000 */
.L_x_205:
        /* <DEDUP_REMOVED lines=13> */
.L_x_208:
[----:B------:R-:W-:Y:S05]  /*d590*/  BSYNC B1 ;  /* 0x0000000000017941 */ /* 0x000fea0003800000 */
.L_x_207:
        /* <DEDUP_REMOVED lines=10> */
.L_x_210:
[----:B------:R-:W-:Y:S05]  /*d640*/  BSYNC B1 ;  /* 0x0000000000017941 */ /* 0x000fea0003800000 */
.L_x_209:
        /* <DEDUP_REMOVED lines=11> */
.L_x_212:
[----:B------:R-:W-:Y:S05]  /*d700*/  BSYNC B1 ;  /* 0x0000000000017941 */ /* 0x000fea0003800000 */
.L_x_211:
[----:B------:R-:W2:Y:S01]  /*d710*/  LDL.LU R219, [R1+0x8f0] ;  /* 0x0008f00001db7983 */ /* 0x000ea20000300800 */
        /* <DEDUP_REMOVED lines=9> */
[----:B------:R-:W-:-:S04]  /*d7b0*/  ISETP.GT.AND P0, PT, R3, 0xb9, PT ;  /* 0x000000b90300780c */ /* 0x000fc80003f04270 */
[----:B------:R-:W-:-:S13]  /*d7c0*/  ISETP.GT.AND P4, PT, R0, RZ, P0 ;  /* 0x000000ff0000720c */ /* 0x000fda0000784270 */
[----:B--2---:R-:W-:Y:S05]  /*d7d0*/  @!P4 BRA `(.L_x_214) ;  /* 0x000000000004c947 */ /* 0x004fea0003800000 */
[----:B------:R2:W5:Y:S02]  /*d7e0*/  LDG.E.LTC128B.U16 R19, desc[UR36][R216.64+0x172] ;  /* 0x00017224d8137981 */ /* 0x000564000c1e1520 */
.L_x_214:
[----:B------:R-:W-:Y:S05]  /*d7f0*/  BSYNC B1 ;  /* 0x0000000000017941 */ /* 0x000fea0003800000 */
.L_x_213:
        /* <DEDUP_REMOVED lines=13> */
.L_x_216:
[----:B------:R-:W-:Y:S05]  /*d8d0*/  BSYNC B1 ;  /* 0x0000000000017941 */ /* 0x000fea0003800000 */
.L_x_215:
        /* <DEDUP_REMOVED lines=10> */
.L_x_218:
[----:B------:R-:W-:Y:S05]  /*d980*/  BSYNC B1 ;  /* 0x0000000000017941 */ /* 0x000fea0003800000 */
.L_x_217:
[----:B------:R-:W3:Y:S01]  /*d990*/  LDL.LU R222, [R1+0x8fc] ;  /* 0x0008fc0001de7983 */ /* 0x000ee20000300800 */
[----:B-----5:R-:W-:Y:S02]  /*d9a0*/  IMAD.U32 R218, R19, 0x10000, RZ ;  /* 0x0001000013da7824 */ /* 0x020fe400078e00ff */
[----:B------:R-:W-:Y:S01]  /*d9b0*/  IMAD.U32 R228, RZ, RZ, UR8 ;  /* 0x00000008ffe47e24 */ /* 0x000fe2000f8e00ff */
[----:B------:R-:W-:Y:S01]  /*d9c0*/  USHF.L.U64.HI UR4, UR8, 0x8, UR9 ;  /* 0x0000000808047899 */ /* 0x000fe20008010209 */
[----:B------:R-:W-:Y:S01]  /*d9d0*/  FMUL R218, R218, R16 ;  /* 0x00000010dada7220 */ /* 0x000fe20000400000 */
[----:B------:R-:W4:Y:S03]  /*d9e0*/  LDL.LU R219, [R1+0x600] ;  /* 0x0006000001db7983 */ /* 0x000f260000300800 */
[----:B---3--:R-:W-:-:S05]  /*d9f0*/  FFMA R218, R222, R2, R218 ;  /* 0x00000002deda7223 */ /* 0x008fca00000000da */
[----:B------:R-:W-:-:S05]  /*da00*/  F2FP.BF16.F32.PACK_AB R218, RZ, R218 ;  /* 0x000000daffda723e */ /* 0x000fca00000010ff */
[----:B------:R3:W-:Y:S01]  /*da10*/  @P4 STG.E.U16 desc[UR36][R4.64+0x172], R218 ;  /* 0x000172da04004986 */ /* 0x0007e2000c101524 */
[----:B------:R-:W-:-:S04]  /*da20*/  LEA R228, P4, R228, R226, 0x8 ;  /* 0x000000e2e4e47211 */ /* 0x000fc800078840ff */
[----:B------:R-:W-:Y:S02]  /*da30*/  IADD3.X R229, R227, UR4, RZ, P4, !PT ;  /* 0x00000004e3e57c10 */ /* 0x000fe4000a7fe4ff */
[----:B------:R-:W-:-:S13]  /*da40*/  ISETP.GT.AND P4, PT, R0, 0x80, P5 ;  /* 0x000000800000780c */ /* 0x000fda0002f84270 */
[----:B------:R-:W3:Y:S01]  /*da50*/  @P4 LDG.E.LTC128B.U16 R19, desc[UR36][R236.64] ;  /* 0x00000024ec134981 */ /* 0x000ee2000c1e1520 */
[----:B------:R-:W-:Y:S01]  /*da60*/  BSSY B1, `(.L_x_219) ;  /* 0x000000a000017945 */ /* 0x000fe20003800000 */
[----:B---3--:R-:W-:-:S04]  /*da70*/  IMAD.U32 R218, R19, 0x10000, RZ ;  /* 0x0001000013da7824 */ /* 0x008fc800078e00ff */
[----:B------:R-:W-:-:S04]  /*da80*/  FMUL R218, R218, R16 ;  /* 0x00000010dada7220 */ /* 0x000fc80000400000 */
[----:B----4-:R-:W-:-:S05]  /*da90*/  FFMA R218, R219, R2, R218 ;  /* 0x00000002dbda7223 */ /* 0x010fca00000000da */
[----:B------:R-:W-:-:S05]  /*daa0*/  F2FP.BF16.F32.PACK_AB R218, RZ, R218 ;  /* 0x000000daffda723e */ /* 0x000fca00000010ff */
[----:B------:R3:W-:Y:S01]  /*dab0*/  @P4 STG.E.U16 desc[UR36][R228.64], R218 ;  /* 0x000000dae4004986 */ /* 0x0007e2000c101524 */
[----:B------:R-:W-:-:S04]  /*dac0*/  LOP3.LUT P4, RZ, R17, 0x2, RZ, 0xc0, !PT ;  /* 0x0000000211ff7812 */ /* 0x000fc8000788c0ff */
[----:B------:R-:W-:-:S13]  /*dad0*/  ISETP.GT.AND P4, PT, R0, 0x80, P4 ;  /* 0x000000800000780c */ /* 0x000fda0002784270 */
[----:B---3--:R-:W-:Y:S05]  /*dae0*/  @!P4 BRA `(.L_x_220) ;  /* 0x000000000004c947 */ /* 0x008fea0003800000 */
[----:B------:R3:W5:Y:S02]  /*daf0*/  LDG.E.LTC128B.U16 R19, desc[UR36][R22.64+0x2] ;  /* 0x0000022416137981 */ /* 0x000764000c1e1520 */
.L_x_220:
[----:B------:R-:W-:Y:S05]  /*db00*/  BSYNC B1 ;  /* 0x0000000000017941 */ /* 0x000fea0003800000 */
.L_x_219:
[----:B------:R-:W4:Y:S04]  /*db10*/  LDL.LU R219, [R1+0x604] ;  /* 0x0006040001db7983 */ /* 0x000f280000300800 */
[----:B------:R-:W2:Y:S01]  /*db20*/  LDL R233, [R1+0x904] ;  /* 0x0009040001e97983 */ /* 0x000ea20000100800 */
[----:B-----5:R-:W-:Y:S01]  /*db30*/  IMAD.U32 R218, R19, 0x10000, RZ ;  /* 0x0001000013da7824 */ /* 0x020fe200078e00ff */
[----:B------:R-:W-:Y:S01]  /*db40*/  BSSY B1, `(.L_x_221) ;  /* 0x000000f000017945 */ /* 0x000fe20003800000 */
[----:B------:R-:W-:Y:S02]  /*db50*/  IMAD.U32 R223, RZ, RZ, UR8 ;  /* 0x00000008ffdf7e24 */ /* 0x000fe4000f8e00ff */
[----:B------:R-:W-:Y:S02]  /*db60*/  FMUL R218, R218, R16 ;  /* 0x00000010dada7220 */ /* 0x000fe40000400000 */
[----:B------:R-:W-:-:S02]  /*db70*/  IMAD.SHL.U32 R223, R223, 0x10, RZ ;  /* 0x00000010dfdf7824 */ /* 0x000fc400078e00ff */
[----:B----4-:R-:W-:Y:S01]  /*db80*/  FFMA R218, R219, R2, R218 ;  /* 0x00000002dbda7223 */ /* 0x010fe200000000da */
[----:B------:R-:W-:-:S04]  /*db90*/  @P4 IMAD.MOV.U32 R219, RZ, RZ, R229 ;  /* 0x000000ffffdb4224 */ /* 0x000fc800078e00e5 */
[----:B------:R-:W-:-:S04]  /*dba0*/  F2FP.BF16.F32.PACK_AB R218, RZ, R218 ;  /* 0x000000daffda723e */ /* 0x000fc800000010ff */
[----:B------:R-:W-:Y:S01]  /*dbb0*/  PRMT R222, R218, 0x7610, R222 ;  /* 0x00007610dade7816 */ /* 0x000fe200000000de */
[----:B------:R-:W-:-:S05]  /*dbc0*/  @P4 IMAD.MOV.U32 R218, RZ, RZ, R228 ;  /* 0x000000ffffda4224 */ /* 0x000fca00078e00e4 */
[----:B------:R4:W-:Y:S02]  /*dbd0*/  @P4 STG.E.U16 desc[UR36][R218.64+0x2], R222 ;  /* 0x000002deda004986 */ /* 0x0009e4000c101524 */
[----:B----4-:R-:W-:-:S05]  /*dbe0*/  IADD3 R218, P4, R228, R223, RZ ;  /* 0x000000dfe4da7210 */ /* 0x010fca0007f9e0ff */
[----:B--2---:R-:W-:Y:S01]  /*dbf0*/  IMAD.X R219, R229, 0x1, R233, P4 ;  /* 0x00000001e5db7824 */ /* 0x004fe200020e06e9 */
[----:B------:R-:W-:-:S13]  /*dc00*/  ISETP.GT.AND P4, PT, R0, 0x88, P5 ;  /* 0x000000880000780c */ /* 0x000fda0002f84270 */
[----:B------:R-:W-:Y:S05]  /*dc10*/  @!P4 BRA `(.L_x_222) ;  /* 0x000000000004c947 */ /* 0x000fea0003800000 */
[----:B------:R2:W5:Y:S02]  /*dc20*/  LDG.E.LTC128B.U16 R19, desc[UR36][R220.64] ;  /* 0x00000024dc137981 */ /* 0x000564000c1e1520 */
.L_x_222:
[----:B------:R-:W-:Y:S05]  /*dc30*/  BSYNC B1 ;  /* 0x0000000000017941 */ /* 0x000fea0003800000 */
.L_x_221:
[----:B--2---:R-:W2:Y:S01]  /*dc40*/  LDL.LU R221, [R1+0x608] ;  /* 0x0006080001dd7983 */ /* 0x004ea20000300800 */
[----:B-----5:R-:W-:Y:S01]  /*dc50*/  IMAD.U32 R220, R19, 0x10000, RZ ;  /* 0x0001000013dc7824 */ /* 0x020fe200078e00ff */
[----:B------:R-:W-:Y:S03]  /*dc60*/  BSSY B1, `(.L_x_223) ;  /* 0x0000009000017945 */ /* 0x000fe60003800000 */
[----:B------:R-:W-:-:S04]  /*dc70*/  FMUL R220, R220, R16 ;  /* 0x00000010dcdc7220 */ /* 0x000fc80000400000 */
[----:B--2---:R-:W-:-:S05]  /*dc80*/  FFMA R220, R221, R2, R220 ;  /* 0x00000002dddc7223 */ /* 0x004fca00000000dc */
[----:B------:R-:W-:-:S05]  /*dc90*/  F2FP.BF16.F32.PACK_AB R220, RZ, R220 ;  /* 0x000000dcffdc723e */ /* 0x000fca00000010ff */
[----:B------:R2:W-:Y:S01]  /*dca0*/  @P4 STG.E.U16 desc[UR36][R218.64], R220 ;  /* 0x000000dcda004986 */ /* 0x0005e2000c101524 */
[----:B------:R-:W-:-:S04]  /*dcb0*/  LOP3.LUT P4, RZ, R17, 0x2, RZ, 0xc0, !PT ;  /* 0x0000000211ff7812 */ /* 0x000fc8000788c0ff */
[----:B------:R-:W-:-:S13]  /*dcc0*/  ISETP.GT.AND P4, PT, R0, 0x88, P4 ;  /* 0x000000880000780c */ /* 0x000fda0002784270 */
[----:B--2---:R-:W-:Y:S05]  /*dcd0*/  @!P4 BRA `(.L_x_224) ;  /* 0x000000000004c947 */ /* 0x004fea0003800000 */
[----:B------:R2:W5:Y:S02]  /*dce0*/  LDG.E.LTC128B.U16 R19, desc[UR36][R20.64+0x2] ;  /* 0x0000022414137981 */ /* 0x000564000c1e1520 */
.L_x_224:
[----:B------:R-:W-:Y:S05]  /*dcf0*/  BSYNC B1 ;  /* 0x0000000000017941 */ /* 0x000fea0003800000 */
.L_x_223:
[----:B------:R-:W4:Y:S01]  /*dd00*/  LDL.LU R221, [R1+0x60c] ;  /* 0x00060c0001dd7983 */ /* 0x000f220000300800 */
[----:B-----5:R-:W-:Y:S01]  /*dd10*/  IMAD.U32 R220, R19, 0x10000, RZ ;  /* 0x0001000013dc7824 */ /* 0x020fe200078e00ff */
[----:B------:R-:W-:Y:S03]  /*dd20*/  BSSY B1, `(.L_x_225) ;  /* 0x0000009000017945 */ /* 0x000fe60003800000 */
[----:B------:R-:W-:-:S04]  /*dd30*/  FMUL R220, R220, R16 ;  /* 0x00000010dcdc7220 */ /* 0x000fc80000400000 */
[----:B----4-:R-:W-:-:S05]  /*dd40*/  FFMA R220, R221, R2, R220 ;  /* 0x00000002dddc7223 */ /* 0x010fca00000000dc */
[----:B------:R-:W-:-:S05]  /*dd50*/  F2FP.BF16.F32.PACK_AB R220, RZ, R220 ;  /* 0x000000dcffdc723e */ /* 0x000fca00000010ff */
[----:B------:R4:W-:Y:S01]  /*dd60*/  @P4 STG.E.U16 desc[UR36][R218.64+0x2], R220 ;  /* 0x000002dcda004986 */ /* 0x0009e2000c101524 */
[----:B------:R-:W-:-:S04]  /*dd70*/  LOP3.LUT P4, RZ, R17, 0x4, RZ, 0xc0, !PT ;  /* 0x0000000411ff7812 */ /* 0x000fc8000788c0ff */
[----:B------:R-:W-:-:S13]  /*dd80*/  ISETP.GT.AND P4, PT, R0, 0x80, P4 ;  /* 0x000000800000780c */ /* 0x000fda0002784270 */
[----:B----4-:R-:W-:Y:S05]  /*dd90*/  @!P4 BRA `(.L_x_226) ;  /* 0x000000000004c947 */ /* 0x010fea0003800000 */
[----:B------:R4:W5:Y:S02]  /*dda0*/  LDG.E.LTC128B.U16 R19, desc[UR36][R22.64+0x10] ;  /* 0x0000102416137981 */ /* 0x000964000c1e1520 */
.L_x_226:
[----:B------:R-:W-:Y:S05]  /*ddb0*/  BSYNC B1 ;  /* 0x0000000000017941 */ /* 0x000fea0003800000 */
.L_x_225:
        /* <DEDUP_REMOVED lines=10> */
[----:B------:R-:W-:-:S04]  /*de60*/  LOP3.LUT P4, RZ, R17, 0x8, RZ, 0xc0, !PT ;  /* 0x0000000811ff7812 */ /* 0x000fc8000788c0ff */
[----:B------:R-:W-:-:S13]  /*de70*/  ISETP.GT.AND P4, PT, R0, 0x80, P4 ;  /* 0x000000800000780c */ /* 0x000fda0002784270 */
[----:B--2---:R-:W-:Y:S05]  /*de80*/  @!P4 BRA `(.L_x_228) ;  /* 0x000000000004c947 */ /* 0x004fea0003800000 */
[----:B------:R2:W5:Y:S02]  /*de90*/  LDG.E.LTC128B.U16 R19, desc[UR36][R22.64+0x12] ;  /* 0x0000122416137981 */ /* 0x000564000c1e1520 */
.L_x_228:
[----:B------:R-:W-:Y:S05]  /*dea0*/  BSYNC B1 ;  /* 0x0000000000017941 */ /* 0x000fea0003800000 */
.L_x_227:
        /* <DEDUP_REMOVED lines=10> */
[----:B------:R-:W-:-:S04]  /*df50*/  LOP3.LUT P4, RZ, R17, 0x4, RZ, 0xc0, !PT ;  /* 0x0000000411ff7812 */ /* 0x000fc8000788c0ff */
[----:B------:R-:W-:-:S13]  /*df60*/  ISETP.GT.AND P4, PT, R0, 0x88, P4 ;  /* 0x000000880000780c */ /* 0x000fda0002784270 */
[----:B---3--:R-:W-:Y:S05]  /*df70*/  @!P4 BRA `(.L_x_230) ;  /* 0x000000000004c947 */ /* 0x008fea0003800000 */
[----:B------:R3:W5:Y:S02]  /*df80*/  LDG.E.LTC128B.U16 R19, desc[UR36][R20.64+0x10] ;  /* 0x0000102414137981 */ /* 0x000764000c1e1520 */
.L_x_230:
[----:B------:R-:W-:Y:S05]  /*df90*/  BSYNC B1 ;  /* 0x0000000000017941 */ /* 0x000fea0003800000 */
.L_x_229:
[----:B------:R-:W2:Y:S01]  /*dfa0*/  LDL.LU R221, [R1+0x618] ;  /* 0x0006180001dd7983 */ /* 0x000ea20000300800 */
        /* <DEDUP_REMOVED lines=10> */
.L_x_232:
[----:B------:R-:W-:Y:S05]  /*e050*/  BSYNC B1 ;  /* 0x0000000000017941 */ /* 0x000fea0003800000 */
.L_x_231:
[----:B------:R-:W3:Y:S01]  /*e060*/  LDL.LU R221, [R1+0x61c] ;  /* 0x00061c0001dd7983 */ /* 0x000ee20000300800 */
[----:B-----5:R-:W-:Y:S01]  /*e070*/  IMAD.U32 R220, R19, 0x10000, RZ ;  /* 0x0001000013dc7824 */ /* 0x020fe200078e00ff */
[----:B------:R-:W-:Y:S03]  /*e080*/  BSSY B1, `(.L_x_233) ;  /* 0x0000009000017945 */ /* 0x000fe60003800000 */
[----:B------:R-:W-:-:S04]  /*e090*/  FMUL R220, R220, R16 ;  /* 0x00000010dcdc7220 */ /* 0x000fc80000400000 */
[----:B---3--:R-:W-:-:S05]  /*e0a0*/  FFMA R220, R221, R2, R220 ;  /* 0x00000002dddc7223 */ /* 0x008fca00000000dc */
[----:B------:R-:W-:-:S05]  /*e0b0*/  F2FP.BF16.F32.PACK_AB R220, RZ, R220 ;  /* 0x000000dcffdc723e */ /* 0x000fca00000010ff */
[----:B------:R3:W-:Y:S01]  /*e0c0*/  @P4 STG.E.U16 desc[UR36][R218.64+0x12], R220 ;  /* 0x000012dcda004986 */ /* 0x0007e2000c101524 */
[----:B------:R-:W-:-:S04]  /*e0d0*/  LOP3.LUT P4, RZ, R17, 0x10, RZ, 0xc0, !PT ;  /* 0x0000001011ff7812 */ /* 0x000fc8000788c0ff */
[----:B------:R-:W-:-:S13]  /*e0e0*/  ISETP.GT.AND P4, PT, R0, 0x80, P4 ;  /* 0x000000800000780c */ /* 0x000fda0002784270 */
[----:B---3--:R-:W-:Y:S05]  /*e0f0*/  @!P4 BRA `(.L_x_234) ;  /* 0x000000000004c947 */ /* 0x008fea0003800000 */
[----:B------:R3:W5:Y:S02]  /*e100*/  LDG.E.LTC128B.U16 R19, desc[UR36][R22.64+0x20] ;  /* 0x0000202416137981 */ /* 0x000764000c1e1520 */
.L_x_234:
[----:B------:R-:W-:Y:S05]  /*e110*/  BSYNC B1 ;  /* 0x0000000000017941 */ /* 0x000fea0003800000 */
.L_x_233:
        /* <DEDUP_REMOVED lines=14> */
.L_x_236:
[----:B------:R-:W-:Y:S05]  /*e200*/  BSYNC B1 ;  /* 0x0000000000017941 */ /* 0x000fea0003800000 */
.L_x_235:
        /* <DEDUP_REMOVED lines=14> */
.L_x_238:
[----:B------:R-:W-:Y:S05]  /*e2f0*/  BSYNC B1 ;  /* 0x0000000000017941 */ /* 0x000fea0003800000 */
.L_x_237:
        /* <DEDUP_REMOVED lines=11> */
.L_x_240:
[----:B------:R-:W-:Y:S05]  /*e3b0*/  BSYNC B1 ;  /* 0x0000000000017941 */ /* 0x000fea0003800000 */
.L_x_239:
        /* <DEDUP_REMOVED lines=11> */
.L_x_242:
[----:B------:R-:W-:Y:S05]  /*e470*/  BSYNC B1 ;  /* 0x0000000000017941 */ /* 0x000fea0003800000 */
.L_x_241:
        /* <DEDUP_REMOVED lines=14> */
.L_x_244:
[----:B------:R-:W-:Y:S05]  /*e560*/  BSYNC B1 ;  /* 0x0000000000017941 */ /* 0x000fea0003800000 */
.L_x_243:
        /* <DEDUP_REMOVED lines=14> */
.L_x_246:
[----:B------:R-:W-:Y:S05]  /*e650*/  BSYNC B1 ;  /* 0x0000000000017941 */ /* 0x000fea0003800000 */
.L_x_245:
        /* <DEDUP_REMOVED lines=11> */
.L_x_248:
[----:B------:R-:W-:Y:S05]  /*e710*/  BSYNC B1 ;  /* 0x0000000000017941 */ /* 0x000fea0003800000 */
.L_x_247:
        /* <DEDUP_REMOVED lines=11> */
.L_x_250:
[----:B------:R-:W-:Y:S05]  /*e7d0*/  BSYNC B1 ;  /* 0x0000000000017941 */ /* 0x000fea0003800000 */
.L_x_249:
        /* <DEDUP_REMOVED lines=14> */
.L_x_252:
[----:B------:R-:W-:Y:S05]  /*e8c0*/  BSYNC B1 ;  /* 0x0000000000017941 */ /* 0x000fea0003800000 */
.L_x_251:
        /* <DEDUP_REMOVED lines=14> */
.L_x_254:
[----:B------:R-:W-:Y:S05]  /*e9b0*/  BSYNC B1 ;  /* 0x0000000000017941 */ /* 0x000fea0003800000 */
.L_x_253:
        /* <DEDUP_REMOVED lines=11> */
.L_x_256:
[----:B------:R-:W-:Y:S05]  /*ea70*/  BSYNC B1 ;  /* 0x0000000000017941 */ /* 0x000fea0003800000 */
.L_x_255:
        /* <DEDUP_REMOVED lines=11> */
.L_x_258:
[----:B------:R-:W-:Y:S05]  /*eb30*/  BSYNC B1 ;  /* 0x0000000000017941 */ /* 0x000fea0003800000 */
.L_x_257:
        /* <DEDUP_REMOVED lines=14> */
.L_x_260:
[----:B------:R-:W-:Y:S05]  /*ec20*/  BSYNC B1 ;  /* 0x0000000000017941 */ /* 0x000fea0003800000 */
.L_x_259:
        /* <DEDUP_REMOVED lines=14> */
.L_x_262:
[----:B------:R-:W-:Y:S05]  /*ed10*/  BSYNC B1 ;  /* 0x0000000000017941 */ /* 0x000fea0003800000 */
.L_x_261:
        /* <DEDUP_REMOVED lines=11> */
.L_x_264:
[----:B------:R-:W-:Y:S05]  /*edd0*/  BSYNC B1 ;  /* 0x0000000000017941 */ /* 0x000fea0003800000 */
.L_x_263:
        /* <DEDUP_REMOVED lines=11> */
.L_x_266:
[----:B------:R-:W-:Y:S05]  /*ee90*/  BSYNC B1 ;  /* 0x0000000000017941 */ /* 0x000fea0003800000 */
.L_x_265:
        /* <DEDUP_REMOVED lines=14> */
.L_x_268:
[----:B------:R-:W-:Y:S05]  /*ef80*/  BSYNC B1 ;  /* 0x0000000000017941 */ /* 0x000fea0003800000 */
.L_x_267:
        /* <DEDUP_REMOVED lines=14> */
.L_x_270:
[----:B------:R-:W-:Y:S05]  /*f070*/  BSYNC B1 ;  /* 0x0000000000017941 */ /* 0x000fea0003800000 */
.L_x_269:
        /* <DEDUP_REMOVED lines=11> */
.L_x_272:
[----:B------:R-:W-:Y:S05]  /*f130*/  BSYNC B1 ;  /* 0x0000000000017941 */ /* 0x000fea0003800000 */
.L_x_271:
        /* <DEDUP_REMOVED lines=11> */
.L_x_274:
[----:B------:R-:W-:Y:S05]  /*f1f0*/  BSYNC B1 ;  /* 0x0000000000017941 */ /* 0x000fea0003800000 */
.L_x_273:
        /* <DEDUP_REMOVED lines=14> */
.L_x_276:
[----:B------:R-:W-:Y:S05]  /*f2e0*/  BSYNC B1 ;  /* 0x0000000000017941 */ /* 0x000fea0003800000 */
.L_x_275:
        /* <DEDUP_REMOVED lines=14> */
.L_x_278:
[----:B------:R-:W-:Y:S05]  /*f3d0*/  BSYNC B1 ;  /* 0x0000000000017941 */ /* 0x000fea0003800000 */
.L_x_277:
        /* <DEDUP_REMOVED lines=11> */
.L_x_280:
[----:B------:R-:W-:Y:S05]  /*f490*/  BSYNC B1 ;  /* 0x0000000000017941 */ /* 0x000fea0003800000 */
.L_x_279:
        /* <DEDUP_REMOVED lines=11> */
.L_x_282:
[----:B------:R-:W-:Y:S05]  /*f550*/  BSYNC B1 ;  /* 0x0000000000017941 */ /* 0x000fea0003800000 */
.L_x_281:
        /* <DEDUP_REMOVED lines=14> */
.L_x_284:
[----:B------:R-:W-:Y:S05]  /*f640*/  BSYNC B1 ;  /* 0x0000000000017941 */ /* 0x000fea0003800000 */
.L_x_283:
        /* <DEDUP_REMOVED lines=14> */
.L_x_286:
[----:B------:R-:W-:Y:S05]  /*f730*/  BSYNC B1 ;  /* 0x0000000000017941 */ /* 0x000fea0003800000 */
.L_x_285:
        /* <DEDUP_REMOVED lines=11> */
.L_x_288:
[----:B------:R-:W-:Y:S05]  /*f7f0*/  BSYNC B1 ;  /* 0x0000000000017941 */ /* 0x000fea0003800000 */
.L_x_287:
        /* <DEDUP_REMOVED lines=11> */
.L_x_290:
[----:B------:R-:W-:Y:S05]  /*f8b0*/  BSYNC B1 ;  /* 0x0000000000017941 */ /* 0x000fea0003800000 */
.L_x_289:
        /* <DEDUP_REMOVED lines=14> */
.L_x_292:
[----:B------:R-:W-:Y:S05]  /*f9a0*/  BSYNC B1 ;  /* 0x0000000000017941 */ /* 0x000fea0003800000 */
.L_x_291:
        /* <DEDUP_REMOVED lines=14> */
.L_x_294:
[----:B------:R-:W-:Y:S05]  /*fa90*/  BSYNC B1 ;  /* 0x0000000000017941 */ /* 0x000fea0003800000 */
.L_x_293:
        /* <DEDUP_REMOVED lines=11> */
.L_x_296:
[----:B------:R-:W-:Y:S05]  /*fb50*/  BSYNC B1 ;  /* 0x0000000000017941 */ /* 0x000fea0003800000 */
.L_x_295:
        /* <DEDUP_REMOVED lines=11> */
.L_x_298:
[----:B------:R-:W-:Y:S05]  /*fc10*/  BSYNC B1 ;  /* 0x0000000000017941 */ /* 0x000fea0003800000 */
.L_x_297:
        /* <DEDUP_REMOVED lines=14> */
.L_x_300:
[----:B------:R-:W-:Y:S05]  /*fd00*/  BSYNC B1 ;  /* 0x0000000000017941 */ /* 0x000fea0003800000 */
.L_x_299:
        /* <DEDUP_REMOVED lines=14> */
.L_x_302:
[----:B------:R-:W-:Y:S05]  /*fdf0*/  BSYNC B1 ;  /* 0x0000000000017941 */ /* 0x000fea0003800000 */
.L_x_301:
        /* <DEDUP_REMOVED lines=11> */
.L_x_304:
[----:B------:R-:W-:Y:S05]  /*feb0*/  BSYNC B1 ;  /* 0x0000000000017941 */ /* 0x000fea0003800000 */
.L_x_303:
        /* <DEDUP_REMOVED lines=11> */
.L_x_306:
[----:B------:R-:W-:Y:S05]  /*ff70*/  BSYNC B1 ;  /* 0x0000000000017941 */ /* 0x000fea0003800000 */
.L_x_305:
        /* <DEDUP_REMOVED lines=14> */
.L_x_308:
[----:B------:R-:W-:Y:S05]  /*10060*/  BSYNC B1 ;  /* 0x0000000000017941 */ /* 0x000fea0003800000 */
.L_x_307:
        /* <DEDUP_REMOVED lines=14> */
.L_x_310:
[----:B------:R-:W-:Y:S05]  /*10150*/  BSYNC B1 ;  /* 0x0000000000017941 */ /* 0x000fea0003800000 */
.L_x_309:
        /* <DEDUP_REMOVED lines=11> */
.L_x_312:
[----:B------:R-:W-:Y:S05]  /*10210*/  BSYNC B1 ;  /* 0x0000000000017941 */ /* 0x000fea0003800000 */
.L_x_311:
        /* <DEDUP_REMOVED lines=11> */
.L_x_314:
[----:B------:R-:W-:Y:S05]  /*102d0*/  BSYNC B1 ;  /* 0x0000000000017941 */ /* 0x000fea0003800000 */
.L_x_313:
        /* <DEDUP_REMOVED lines=14> */
.L_x_316:
[----:B------:R-:W-:Y:S05]  /*103c0*/  BSYNC B1 ;  /* 0x0000000000017941 */ /* 0x000fea0003800000 */
.L_x_315:
        /* <DEDUP_REMOVED lines=14> */
.L_x_318:
[----:B------:R-:W-:Y:S05]  /*104b0*/  BSYNC B1 ;  /* 0x0000000000017941 */ /* 0x000fea0003800000 */
.L_x_317:
        /* <DEDUP_REMOVED lines=11> */
.L_x_320:
[----:B------:R-:W-:Y:S05]  /*10570*/  BSYNC B1 ;  /* 0x0000000000017941 */ /* 0x000fea0003800000 */
.L_x_319:
        /* <DEDUP_REMOVED lines=11> */
.L_x_322:
[----:B------:R-:W-:Y:S05]  /*10630*/  BSYNC B1 ;  /* 0x0000000000017941 */ /* 0x000fea0003800000 */
.L_x_321:
        /* <DEDUP_REMOVED lines=14> */
.L_x_324:
[----:B------:R-:W-:Y:S05]  /*10720*/  BSYNC B1 ;  /* 0x0000000000017941 */ /* 0x000fea0003800000 */
.L_x_323:
        /* <DEDUP_REMOVED lines=14> */
.L_x_326:
[----:B------:R-:W-:Y:S05]  /*10810*/  BSYNC B1 ;  /* 0x0000000000017941 */ /* 0x000fea0003800000 */
.L_x_325:
        /* <DEDUP_REMOVED lines=11> */
.L_x_328:
[----:B------:R-:W-:Y:S05]  /*108d0*/  BSYNC B1 ;  /* 0x0000000000017941 */ /* 0x000fea0003800000 */
.L_x_327:
        /* <DEDUP_REMOVED lines=11> */
.L_x_330:
[----:B------:R-:W-:Y:S05]  /*10990*/  BSYNC B1 ;  /* 0x0000000000017941 */ /* 0x000fea0003800000 */
.L_x_329:
        /* <DEDUP_REMOVED lines=14> */
.L_x_332:
[----:B------:R-:W-:Y:S05]  /*10a80*/  BSYNC B1 ;  /* 0x0000000000017941 */ /* 0x000fea0003800000 */
.L_x_331:
        /* <DEDUP_REMOVED lines=14> */
.L_x_334:
[----:B------:R-:W-:Y:S05]  /*10b70*/  BSYNC B1 ;  /* 0x0000000000017941 */ /* 0x000fea0003800000 */
.L_x_333:
        /* <DEDUP_REMOVED lines=11> */
.L_x_336:
[----:B------:R-:W-:Y:S05]  /*10c30*/  BSYNC B1 ;  /* 0x0000000000017941 */ /* 0x000fea0003800000 */
.L_x_335:
        /* <DEDUP_REMOVED lines=11> */
.L_x_338:
[----:B------:R-:W-:Y:S05]  /*10cf0*/  BSYNC B1 ;  /* 0x0000000000017941 */ /* 0x000fea0003800000 */
.L_x_337:
        /* <DEDUP_REMOVED lines=14> */
.L_x_340:
[----:B------:R-:W-:Y:S05]  /*10de0*/  BSYNC B1 ;  /* 0x0000000000017941 */ /* 0x000fea0003800000 */
.L_x_339:
        /* <DEDUP_REMOVED lines=14> */
.L_x_342:
[----:B------:R-:W-:Y:S05]  /*10ed0*/  BSYNC B1 ;  /* 0x0000000000017941 */ /* 0x000fea0003800000 */
.L_x_341:
        /* <DEDUP_REMOVED lines=11> */
.L_x_344:
[----:B------:R-:W-:Y:S05]  /*10f90*/  BSYNC B1 ;  /* 0x0000000000017941 */ /* 0x000fea0003800000 */
.L_x_343:
        /* <DEDUP_REMOVED lines=11> */
.L_x_346:
[----:B------:R-:W-:Y:S05]  /*11050*/  BSYNC B1 ;  /* 0x0000000000017941 */ /* 0x000fea0003800000 */
.L_x_345:
        /* <DEDUP_REMOVED lines=14> */
.L_x_348:
[----:B------:R-:W-:Y:S05]  /*11140*/  BSYNC B1 ;  /* 0x0000000000017941 */ /* 0x000fea0003800000 */
.L_x_347:
        /* <DEDUP_REMOVED lines=14> */
.L_x_350:
[----:B------:R-:W-:Y:S05]  /*11230*/  BSYNC B1 ;  /* 0x0000000000017941 */ /* 0x000fea0003800000 */
.L_x_349:
        /* <DEDUP_REMOVED lines=11> */
.L_x_352:
[----:B------:R-:W-:Y:S05]  /*112f0*/  BSYNC B1 ;  /* 0x0000000000017941 */ /* 0x000fea0003800000 */
.L_x_351:
        /* <DEDUP_REMOVED lines=11> */
.L_x_354:
[----:B------:R-:W-:Y:S05]  /*113b0*/  BSYNC B1 ;  /* 0x0000000000017941 */ /* 0x000fea0003800000 */
.L_x_353:
        /* <DEDUP_REMOVED lines=14> */
.L_x_356:
[----:B------:R-:W-:Y:S05]  /*114a0*/  BSYNC B1 ;  /* 0x0000000000017941 */ /* 0x000fea0003800000 */
.L_x_355:
        /* <DEDUP_REMOVED lines=14> */
.L_x_358:
[----:B------:R-:W-:Y:S05]  /*11590*/  BSYNC B1 ;  /* 0x0000000000017941 */ /* 0x000fea0003800000 */
.L_x_357:
        /* <DEDUP_REMOVED lines=11> */
.L_x_360:
[----:B------:R-:W-:Y:S05]  /*11650*/  BSYNC B1 ;  /* 0x0000000000017941 */ /* 0x000fea0003800000 */
.L_x_359:
        /* <DEDUP_REMOVED lines=11> */
.L_x_362:
[----:B------:R-:W-:Y:S05]  /*11710*/  BSYNC B1 ;  /* 0x0000000000017941 */ /* 0x000fea0003800000 */
.L_x_361:
        /* <DEDUP_REMOVED lines=14> */
.L_x_364:
[----:B------:R-:W-:Y:S05]  /*11800*/  BSYNC B1 ;  /* 0x0000000000017941 */ /* 0x000fea0003800000 */
.L_x_363:
        /* <DEDUP_REMOVED lines=14> */
.L_x_366:
[----:B------:R-:W-:Y:S05]  /*118f0*/  BSYNC B1 ;  /* 0x0000000000017941 */ /* 0x000fea0003800000 */
.L_x_365:
        /* <DEDUP_REMOVED lines=11> */
.L_x_368:
[----:B------:R-:W-:Y:S05]  /*119b0*/  BSYNC B1 ;  /* 0x0000000000017941 */ /* 0x000fea0003800000 */
.L_x_367:
        /* <DEDUP_REMOVED lines=11> */
.L_x_370:
[----:B------:R-:W-:Y:S05]  /*11a70*/  BSYNC B1 ;  /* 0x0000000000017941 */ /* 0x000fea0003800000 */
.L_x_369:
        /* <DEDUP_REMOVED lines=14> */
.L_x_372:
[----:B------:R-:W-:Y:S05]  /*11b60*/  BSYNC B1 ;  /* 0x0000000000017941 */ /* 0x000fea0003800000 */
.L_x_371:
        /* <DEDUP_REMOVED lines=14> */
.L_x_374:
[----:B------:R-:W-:Y:S05]  /*11c50*/  BSYNC B1 ;  /* 0x0000000000017941 */ /* 0x000fea0003800000 */
.L_x_373:
        /* <DEDUP_REMOVED lines=11> */
.L_x_376:
[----:B------:R-:W-:Y:S05]  /*11d10*/  BSYNC B1 ;  /* 0x0000000000017941 */ /* 0x000fea0003800000 */
.L_x_375:
        /* <DEDUP_REMOVED lines=11> */
.L_x_378:
[----:B------:R-:W-:Y:S05]  /*11dd0*/  BSYNC B1 ;  /* 0x0000000000017941 */ /* 0x000fea0003800000 */
.L_x_377:
        /* <DEDUP_REMOVED lines=14> */
.L_x_380:
[----:B------:R-:W-:Y:S05]  /*11ec0*/  BSYNC B1 ;  /* 0x0000000000017941 */ /* 0x000fea0003800000 */
.L_x_379:
        /* <DEDUP_REMOVED lines=14> */
.L_x_382:
[----:B------:R-:W-:Y:S05]  /*11fb0*/  BSYNC B1 ;  /* 0x0000000000017941 */ /* 0x000fea0003800000 */
.L_x_381:
        /* <DEDUP_REMOVED lines=11> */
.L_x_384:
[----:B------:R-:W-:Y:S05]  /*12070*/  BSYNC B1 ;  /* 0x0000000000017941 */ /* 0x000fea0003800000 */
.L_x_383:
        /* <DEDUP_REMOVED lines=11> */
.L_x_386:
[----:B------:R-:W-:Y:S05]  /*12130*/  BSYNC B1 ;  /* 0x0000000000017941 */ /* 0x000fea0003800000 */
.L_x_385:
        /* <DEDUP_REMOVED lines=11> */
[----:B--2---:R-:W-:Y:S05]  /*121f0*/  @!P4 BRA `(.L_x_388) ;  /* 0x000000000004c947 */ /* 0x004fea0003800000 */
[----:B------:R2:W5:Y:S02]  /*12200*/  LDG.E.LTC128B.U16 R19, desc[UR36][R22.64+0x152] ;  /* 0x0001522416137981 */ /* 0x000564000c1e1520 */
.L_x_388:
[----:B------:R-:W-:Y:S05]  /*12210*/  BSYNC B1 ;  /* 0x0000000000017941 */ /* 0x000fea0003800000 */
.L_x_387:
        /* <DEDUP_REMOVED lines=14> */
.L_x_390:
[----:B------:R-:W-:Y:S05]  /*12300*/  BSYNC B1 ;  /* 0x0000000000017941 */ /* 0x000fea0003800000 */
.L_x_389:
        /* <DEDUP_REMOVED lines=10> */
.L_x_392:
[----:B------:R-:W-:Y:S05]  /*123b0*/  BSYNC B1 ;  /* 0x0000000000017941 */ /* 0x000fea0003800000 */
.L_x_391:
[----:B------:R-:W3:Y:S01]  /*123c0*/  LDL.LU R221, [R1+0x75c] ;  /* 0x00075c0001dd7983 */ /* 0x000ee20000300800 */
[----:B-----5:R-:W-:Y:S01]  /*123d0*/  IMAD.U32 R220, R19, 0x10000, RZ ;  /* 0x0001000013dc7824 */ /* 0x020fe200078e00ff */
[----:B------:R-:W-:Y:S03]  /*123e0*/  BSSY B1, `(.L_x_393) ;  /* 0x0000008000017945 */ /* 0x000fe60003800000 */
[----:B------:R-:W-:-:S04]  /*123f0*/  FMUL R220, R220, R16 ;  /* 0x00000010dcdc7220 */ /* 0x000fc80000400000 */
[----:B---3--:R-:W-:-:S05]  /*12400*/  FFMA R220, R221, R2, R220 ;  /* 0x00000002dddc7223 */ /* 0x008fca00000000dc */
[----:B------:R-:W-:-:S05]  /*12410*/  F2FP.BF16.F32.PACK_AB R220, RZ, R220 ;  /* 0x000000dcffdc723e */ /* 0x000fca00000010ff */
[----:B------:R3:W-:Y:S01]  /*12420*/  @P4 STG.E.U16 desc[UR36][R218.64+0x152], R220 ;  /* 0x000152dcda004986 */ /* 0x0007e2000c101524 */
[----:B------:R-:W-:-:S13]  /*12430*/  ISETP.GT.AND P4, PT, R0, 0x80, P3 ;  /* 0x000000800000780c */ /* 0x000fda0001f84270 */
[----:B---3--:R-:W-:Y:S05]  /*12440*/  @!P4 BRA `(.L_x_394) ;  /* 0x000000000004c947 */ /* 0x008fea0003800000 */
[----:B------:R3:W5:Y:S02]  /*12450*/  LDG.E.LTC128B.U16 R19, desc[UR36][R22.64+0x160] ;  /* 0x0001602416137981 */ /* 0x000764000c1e1520 */
.L_x_394:
[----:B------:R-:W-:Y:S05]  /*12460*/  BSYNC B1 ;  /* 0x0000000000017941 */ /* 0x000fea0003800000 */
.L_x_393:
        /* <DEDUP_REMOVED lines=13> */
.L_x_396:
[----:B------:R-:W-:Y:S05]  /*12540*/  BSYNC B1 ;  /* 0x0000000000017941 */ /* 0x000fea0003800000 */
.L_x_395:
        /* <DEDUP_REMOVED lines=13> */
.L_x_398:
[----:B------:R-:W-:Y:S05]  /*12620*/  BSYNC B1 ;  /* 0x0000000000017941 */ /* 0x000fea0003800000 */
.L_x_397:
        /* <DEDUP_REMOVED lines=10> */
.L_x_400:
[----:B------:R-:W-:Y:S05]  /*126d0*/  BSYNC B1 ;  /* 0x0000000000017941 */ /* 0x000fea0003800000 */
.L_x_399:
        /* <DEDUP_REMOVED lines=10> */
.L_x_402:
[----:B------:R-:W-:Y:S05]  /*12780*/  BSYNC B1 ;  /* 0x0000000000017941 */ /* 0x000fea0003800000 */
.L_x_401:
        /* <DEDUP_REMOVED lines=13> */
.L_x_404:
[----:B------:R-:W-:Y:S05]  /*12860*/  BSYNC B1 ;  /* 0x0000000000017941 */ /* 0x000fea0003800000 */
.L_x_403:
        /* <DEDUP_REMOVED lines=13> */
.L_x_406:
[----:B------:R-:W-:Y:S05]  /*12940*/  BSYNC B1 ;  /* 0x0000000000017941 */ /* 0x000fea0003800000 */
.L_x_405:
        /* <DEDUP_REMOVED lines=10> */
.L_x_408:
[----:B------:R-:W-:Y:S05]  /*129f0*/  BSYNC B1 ;  /* 0x0000000000017941 */ /* 0x000fea0003800000 */
.L_x_407:
[----:B------:R-:W3:Y:S01]  /*12a00*/  LDL.LU R222, [R1+0x77c] ;  /* 0x00077c0001de7983 */ /* 0x000ee20000300800 */
[----:B-----5:R-:W-:-:S03]  /*12a10*/  IMAD.U32 R220, R19, 0x10000, RZ ;  /* 0x0001000013dc7824 */ /* 0x020fc600078e00ff */
[----:B------:R-:W4:Y:S01]  /*12a20*/  LDL.LU R221, [R1+0x480] ;  /* 0x0004800001dd7983 */ /* 0x000f220000300800 */
[----:B------:R-:W-:Y:S01]  /*12a30*/  FMUL R220, R220, R16 ;  /* 0x00000010dcdc7220 */ /* 0x000fe20000400000 */
[----:B------:R-:W-:Y:S01]  /*12a40*/  IMAD.U32 R224, RZ, RZ, UR8 ;  /* 0x00000008ffe07e24 */ /* 0x000fe2000f8e00ff */
[----:B------:R-:W-:Y:S02]  /*12a50*/  USHF.L.U64.HI UR4, UR8, 0x9, UR9 ;  /* 0x0000000908047899 */ /* 0x000fe40008010209 */
[----:B---3--:R-:W-:-:S05]  /*12a60*/  FFMA R220, R222, R2, R220 ;  /* 0x00000002dedc7223 */ /* 0x008fca00000000dc */
[----:B------:R-:W-:-:S05]  /*12a70*/  F2FP.BF16.F32.PACK_AB R220, RZ, R220 ;  /* 0x000000dcffdc723e */ /* 0x000fca00000010ff */
[----:B------:R3:W-:Y:S04]  /*12a80*/  @P4 STG.E.U16 desc[UR36][R218.64+0x172], R220 ;  /* 0x000172dcda004986 */ /* 0x0007e8000c101524 */
[----:B---3--:R-:W3:Y:S01]  /*12a90*/  LDL.LU.64 R218, [R1+0x790] ;  /* 0x0007900001da7983 */ /* 0x008ee20000300a00 */
[----:B------:R-:W-:-:S04]  /*12aa0*/  LEA R224, P4, R224, R226, 0x9 ;  /* 0x000000e2e0e07211 */ /* 0x000fc800078848ff */
[----:B------:R-:W-:Y:S02]  /*12ab0*/  IADD3.X R225, R227, UR4, RZ, P4, !PT ;  /* 0x00000004e3e17c10 */ /* 0x000fe4000a7fe4ff */
[----:B------:R-:W-:-:S13]  /*12ac0*/  ISETP.GT.AND P4, PT, R0, 0x100, P5 ;  /* 0x000001000000780c */ /* 0x000fda0002f84270 */
[----:B---3--:R-:W3:Y:S01]  /*12ad0*/  @P4 LDG.E.LTC128B.U16 R19, desc[UR36][R218.64] ;  /* 0x00000024da134981 */ /* 0x008ee2000c1e1520 */
        /* <DEDUP_REMOVED lines=10> */
.L_x_410:
[----:B------:R-:W-:Y:S05]  /*12b80*/  BSYNC B1 ;  /* 0x0000000000017941 */ /* 0x000fea0003800000 */
.L_x_409:
[----:B------:R-:W4:Y:S01]  /*12b90*/  LDL.LU R219, [R1+0x484] ;  /* 0x0004840001db7983 */ /* 0x000f220000300800 */
[----:B-----5:R-:W-:Y:S01]  /*12ba0*/  IMAD.U32 R218, R19, 0x10000, RZ ;  /* 0x0001000013da7824 */ /* 0x020fe200078e00ff */
[----:B------:R-:W-:Y:S03]  /*12bb0*/  BSSY B1, `(.L_x_411) ;  /* 0x000000d000017945 */ /* 0x000fe60003800000 */
[----:B------:R-:W-:-:S04]  /*12bc0*/  FMUL R218, R218, R16 ;  /* 0x00000010dada7220 */ /* 0x000fc80000400000 */
[----:B----4-:R-:W-:Y:S01]  /*12bd0*/  FFMA R218, R219, R2, R218 ;  /* 0x00000002dbda7223 */ /* 0x010fe200000000da */
[----:B------:R-:W-:-:S04]  /*12be0*/  @P4 IMAD.MOV.U32 R219, RZ, RZ, R225 ;  /* 0x000000ffffdb4224 */ /* 0x000fc800078e00e1 */
[----:B------:R-:W-:-:S04]  /*12bf0*/  F2FP.BF16.F32.PACK_AB R218, RZ, R218 ;  /* 0x000000daffda723e */ /* 0x000fc800000010ff */
[----:B------:R-:W-:Y:S01]  /*12c00*/  PRMT R220, R218, 0x7610, R220 ;  /* 0x00007610dadc7816 */ /* 0x000fe200000000dc */
[----:B------:R-:W-:-:S05]  /*12c10*/  @P4 IMAD.MOV.U32 R218, RZ, RZ, R224 ;  /* 0x000000ffffda4224 */ /* 0x000fca00078e00e0 */
[----:B------:R4:W-:Y:S02]  /*12c20*/  @P4 STG.E.U16 desc[UR36][R218.64+0x2], R220 ;  /* 0x000002dcda004986 */ /* 0x0009e4000c101524 */
[----:B----4-:R-:W-:-:S05]  /*12c30*/  IADD3 R218, P4, R224, R223, RZ ;  /* 0x000000dfe0da7210 */ /* 0x010fca0007f9e0ff */
[----:B------:R-:W-:Y:S01]  /*12c40*/  IMAD.X R219, R225, 0x1, R233, P4 ;  /* 0x00000001e1db7824 */ /* 0x000fe200020e06e9 */
[----:B------:R-:W-:-:S13]  /*12c50*/  ISETP.GT.AND P4, PT, R0, 0x108, P5 ;  /* 0x000001080000780c */ /* 0x000fda0002f84270 */
[----:B------:R-:W-:Y:S05]  /*12c60*/  @!P4 BRA `(.L_x_412) ;  /* 0x000000000004c947 */ /* 0x000fea0003800000 */
[----:B------:R4:W5:Y:S02]  /*12c70*/  LDG.E.LTC128B.U16 R19, desc[UR36][R230.64] ;  /* 0x00000024e6137981 */ /* 0x000964000c1e1520 */
.L_x_412:
[----:B------:R-:W-:Y:S05]  /*12c80*/  BSYNC B1 ;  /* 0x0000000000017941 */ /* 0x000fea0003800000 */
.L_x_411:
        /* <DEDUP_REMOVED lines=11> */
.L_x_414:
[----:B------:R-:W-:Y:S05]  /*12d40*/  BSYNC B1 ;  /* 0x0000000000017941 */ /* 0x000fea0003800000 */
.L_x_413:
        /* <DEDUP_REMOVED lines=11> */
.L_x_416:
[----:B------:R-:W-:Y:S05]  /*12e00*/  BSYNC B1 ;  /* 0x0000000000017941 */ /* 0x000fea0003800000 */
.L_x_415:
        /* <DEDUP_REMOVED lines=14> */
.L_x_418:
[----:B------:R-:W-:Y:S05]  /*12ef0*/  BSYNC B1 ;  /* 0x0000000000017941 */ /* 0x000fea0003800000 */
.L_x_417:
        /* <DEDUP_REMOVED lines=14> */
.L_x_420:
[----:B------:R-:W-:Y:S05]  /*12fe0*/  BSYNC B1 ;  /* 0x0000000000017941 */ /* 0x000fea0003800000 */
.L_x_419:
        /* <DEDUP_REMOVED lines=11> */
.L_x_422:
[----:B------:R-:W-:Y:S05]  /*130a0*/  BSYNC B1 ;  /* 0x0000000000017941 */ /* 0x000fea0003800000 */
.L_x_421:
        /* <DEDUP_REMOVED lines=11> */
.L_x_424:
[----:B------:R-:W-:Y:S05]  /*13160*/  BSYNC B1 ;  /* 0x0000000000017941 */ /* 0x000fea0003800000 */
.L_x_423:
        /* <DEDUP_REMOVED lines=14> */
.L_x_426:
[----:B------:R-:W-:Y:S05]  /*13250*/  BSYNC B1 ;  /* 0x0000000000017941 */ /* 0x000fea0003800000 */
.L_x_425:
        /* <DEDUP_REMOVED lines=14> */
.L_x_428:
[----:B------:R-:W-:Y:S05]  /*13340*/  BSYNC B1 ;  /* 0x0000000000017941 */ /* 0x000fea0003800000 */
.L_x_427:
        /* <DEDUP_REMOVED lines=11> */
.L_x_430:
[----:B------:R-:W-:Y:S05]  /*13400*/  BSYNC B1 ;  /* 0x0000000000017941 */ /* 0x000fea0003800000 */
.L_x_429:
        /* <DEDUP_REMOVED lines=11> */
.L_x_432:
[----:B------:R-:W-:Y:S05]  /*134c0*/  BSYNC B1 ;  /* 0x0000000000017941 */ /* 0x000fea0003800000 */
.L_x_431:
        /* <DEDUP_REMOVED lines=14> */
.L_x_434:
[----:B------:R-:W-:Y:S05]  /*135b0*/  BSYNC B1 ;  /* 0x0000000000017941 */ /* 0x000fea0003800000 */
.L_x_433:
        /* <DEDUP_REMOVED lines=14> */
.L_x_436:
[----:B------:R-:W-:Y:S05]  /*136a0*/  BSYNC B1 ;  /* 0x0000000000017941 */ /* 0x000fea0003800000 */
.L_x_435:
        /* <DEDUP_REMOVED lines=11> */
.L_x_438:
[----:B------:R-:W-:Y:S05]  /*13760*/  BSYNC B1 ;  /* 0x0000000000017941 */ /* 0x000fea0003800000 */
.L_x_437:
        /* <DEDUP_REMOVED lines=11> */
.L_x_440:
[----:B------:R-:W-:Y:S05]  /*13820*/  BSYNC B1 ;  /* 0x0000000000017941 */ /* 0x000fea0003800000 */
.L_x_439:
        /* <DEDUP_REMOVED lines=14> */
.L_x_442:
[----:B------:R-:W-:Y:S05]  /*13910*/  BSYNC B1 ;  /* 0x0000000000017941 */ /* 0x000fea0003800000 */
.L_x_441:
        /* <DEDUP_REMOVED lines=14> */
.L_x_444:
[----:B------:R-:W-:Y:S05]  /*13a00*/  BSYNC B1 ;  /* 0x0000000000017941 */ /* 0x000fea0003800000 */
.L_x_443:
        /* <DEDUP_REMOVED lines=11> */
.L_x_446:
[----:B------:R-:W-:Y:S05]  /*13ac0*/  BSYNC B1 ;  /* 0x0000000000017941 */ /* 0x000fea0003800000 */
.L_x_445:
        /* <DEDUP_REMOVED lines=11> */
.L_x_448:
[----:B------:R-:W-:Y:S05]  /*13b80*/  BSYNC B1 ;  /* 0x0000000000017941 */ /* 0x000fea0003800000 */
.L_x_447:
        /* <DEDUP_REMOVED lines=14> */
.L_x_450:
[----:B------:R-:W-:Y:S05]  /*13c70*/  BSYNC B1 ;  /* 0x0000000000017941 */ /* 0x000fea0003800000 */
.L_x_449:
        /* <DEDUP_REMOVED lines=14> */
.L_x_452:
[----:B------:R-:W-:Y:S05]  /*13d60*/  BSYNC B1 ;  /* 0x0000000000017941 */ /* 0x000fea0003800000 */
.L_x_451:
        /* <DEDUP_REMOVED lines=11> */
.L_x_454:
[----:B------:R-:W-:Y:S05]  /*13e20*/  BSYNC B1 ;  /* 0x0000000000017941 */ /* 0x000fea0003800000 */
.L_x_453:
        /* <DEDUP_REMOVED lines=11> */
.L_x_456:
[----:B------:R-:W-:Y:S05]  /*13ee0*/  BSYNC B1 ;  /* 0x0000000000017941 */ /* 0x000fea0003800000 */
.L_x_455:
        /* <DEDUP_REMOVED lines=14> */
.L_x_458:
[----:B------:R-:W-:Y:S05]  /*13fd0*/  BSYNC B1 ;  /* 0x0000000000017941 */ /* 0x000fea0003800000 */
.L_x_457:
        /* <DEDUP_REMOVED lines=14> */
.L_x_460:
[----:B------:R-:W-:Y:S05]  /*140c0*/  BSYNC B1 ;  /* 0x0000000000017941 */ /* 0x000fea0003800000 */
.L_x_459:
        /* <DEDUP_REMOVED lines=11> */
.L_x_462:
[----:B------:R-:W-:Y:S05]  /*14180*/  BSYNC B1 ;  /* 0x0000000000017941 */ /* 0x000fea0003800000 */
.L_x_461:
        /* <DEDUP_REMOVED lines=11> */
.L_x_464:
[----:B------:R-:W-:Y:S05]  /*14240*/  BSYNC B1 ;  /* 0x0000000000017941 */ /* 0x000fea0003800000 */
.L_x_463:
        /* <DEDUP_REMOVED lines=14> */
.L_x_466:
[----:B------:R-:W-:Y:S05]  /*14330*/  BSYNC B1 ;  /* 0x0000000000017941 */ /* 0x000fea0003800000 */
.L_x_465:
        /* <DEDUP_REMOVED lines=14> */
.L_x_468:
[----:B------:R-:W-:Y:S05]  /*14420*/  BSYNC B1 ;  /* 0x0000000000017941 */ /* 0x000fea0003800000 */
.L_x_467:
        /* <DEDUP_REMOVED lines=11> */
.L_x_470:
[----:B------:R-:W-:Y:S05]  /*144e0*/  BSYNC B1 ;  /* 0x0000000000017941 */ /* 0x000fea0003800000 */
.L_x_469:
        /* <DEDUP_REMOVED lines=11> */
.L_x_472:
[----:B------:R-:W-:Y:S05]  /*145a0*/  BSYNC B1 ;  /* 0x0000000000017941 */ /* 0x000fea0003800000 */
.L_x_471:
        /* <DEDUP_REMOVED lines=14> */
.L_x_474:
[----:B------:R-:W-:Y:S05]  /*14690*/  BSYNC B1 ;  /* 0x0000000000017941 */ /* 0x000fea0003800000 */
.L_x_473:
        /* <DEDUP_REMOVED lines=14> */
.L_x_476:
[----:B------:R-:W-:Y:S05]  /*14780*/  BSYNC B1 ;  /* 0x0000000000017941 */ /* 0x000fea0003800000 */
.L_x_475:
        /* <DEDUP_REMOVED lines=11> */
.L_x_478:
[----:B------:R-:W-:Y:S05]  /*14840*/  BSYNC B1 ;  /* 0x0000000000017941 */ /* 0x000fea0003800000 */
.L_x_477:
        /* <DEDUP_REMOVED lines=11> */
.L_x_480:
[----:B------:R-:W-:Y:S05]  /*14900*/  BSYNC B1 ;  /* 0x0000000000017941 */ /* 0x000fea0003800000 */
.L_x_479:
        /* <DEDUP_REMOVED lines=14> */
.L_x_482:
[----:B------:R-:W-:Y:S05]  /*149f0*/  BSYNC B1 ;  /* 0x0000000000017941 */ /* 0x000fea0003800000 */
.L_x_481:
        /* <DEDUP_REMOVED lines=14> */
.L_x_484:
[----:B------:R-:W-:Y:S05]  /*14ae0*/  BSYNC B1 ;  /* 0x0000000000017941 */ /* 0x000fea0003800000 */
.L_x_483:
        /* <DEDUP_REMOVED lines=11> */
.L_x_486:
[----:B------:R-:W-:Y:S05]  /*14ba0*/  BSYNC B1 ;  /* 0x0000000000017941 */ /* 0x000fea0003800000 */
.L_x_485:
        /* <DEDUP_REMOVED lines=11> */
.L_x_488:
[----:B------:R-:W-:Y:S05]  /*14c60*/  BSYNC B1 ;  /* 0x0000000000017941 */ /* 0x000fea0003800000 */
.L_x_487:
        /* <DEDUP_REMOVED lines=14> */
.L_x_490:
[----:B------:R-:W-:Y:S05]  /*14d50*/  BSYNC B1 ;  /* 0x0000000000017941 */ /* 0x000fea0003800000 */
.L_x_489:
        /* <DEDUP_REMOVED lines=14> */
.L_x_492:
[----:B------:R-:W-:Y:S05]  /*14e40*/  BSYNC B1 ;  /* 0x0000000000017941 */ /* 0x000fea0003800000 */
.L_x_491:
        /* <DEDUP_REMOVED lines=11> */
.L_x_494:
[----:B------:R-:W-:Y:S05]  /*14f00*/  BSYNC B1 ;  /* 0x0000000000017941 */ /* 0x000fea0003800000 */
.L_x_493:
        /* <DEDUP_REMOVED lines=11> */
.L_x_496:
[----:B------:R-:W-:Y:S05]  /*14fc0*/  BSYNC B1 ;  /* 0x0000000000017941 */ /* 0x000fea0003800000 */
.L_x_495:
        /* <DEDUP_REMOVED lines=14> */
.L_x_498:
[----:B------:R-:W-:Y:S05]  /*150b0*/  BSYNC B1 ;  /* 0x0000000000017941 */ /* 0x000fea0003800000 */
.L_x_497:
        /* <DEDUP_REMOVED lines=14> */
.L_x_500:
[----:B------:R-:W-:Y:S05]  /*151a0*/  BSYNC B1 ;  /* 0x0000000000017941 */ /* 0x000fea0003800000 */
.L_x_499:
        /* <DEDUP_REMOVED lines=11> */
.L_x_502:
[----:B------:R-:W-:Y:S05]  /*15260*/  BSYNC B1 ;  /* 0x0000000000017941 */ /* 0x000fea0003800000 */
.L_x_501:
        /* <DEDUP_REMOVED lines=11> */
.L_x_504:
[----:B------:R-:W-:Y:S05]  /*15320*/  BSYNC B1 ;  /* 0x0000000000017941 */ /* 0x000fea0003800000 */
.L_x_503:
        /* <DEDUP_REMOVED lines=14> */
.L_x_506:
[----:B------:R-:W-:Y:S05]  /*15410*/  BSYNC B1 ;  /* 0x0000000000017941 */ /* 0x000fea0003800000 */
.L_x_505:
        /* <DEDUP_REMOVED lines=14> */
.L_x_508:
[----:B------:R-:W-:Y:S05]  /*15500*/  BSYNC B1 ;  /* 0x0000000000017941 */ /* 0x000fea0003800000 */
.L_x_507:
        /* <DEDUP_REMOVED lines=11> */
.L_x_510:
[----:B------:R-:W-:Y:S05]  /*155c0*/  BSYNC B1 ;  /* 0x0000000000017941 */ /* 0x000fea0003800000 */
.L_x_509:
        /* <DEDUP_REMOVED lines=11> */
.L_x_512:
[----:B------:R-:W-:Y:S05]  /*15680*/  BSYNC B1 ;  /* 0x0000000000017941 */ /* 0x000fea0003800000 */
.L_x_511:
        /* <DEDUP_REMOVED lines=14> */
.L_x_514:
[----:B------:R-:W-:Y:S05]  /*15770*/  BSYNC B1 ;  /* 0x0000000000017941 */ /* 0x000fea0003800000 */
.L_x_513:
        /* <DEDUP_REMOVED lines=14> */
.L_x_516:
[----:B------:R-:W-:Y:S05]  /*15860*/  BSYNC B1 ;  /* 0x0000000000017941 */ /* 0x000fea0003800000 */
.L_x_515:
        /* <DEDUP_REMOVED lines=11> */
.L_x_518:
[----:B------:R-:W-:Y:S05]  /*15920*/  BSYNC B1 ;  /* 0x0000000000017941 */ /* 0x000fea0003800000 */
.L_x_517:
        /* <DEDUP_REMOVED lines=11> */
.L_x_520:
[----:B------:R-:W-:Y:S05]  /*159e0*/  BSYNC B1 ;  /* 0x0000000000017941 */ /* 0x000fea0003800000 */
.L_x_519:
        /* <DEDUP_REMOVED lines=14> */
.L_x_522:
[----:B------:R-:W-:Y:S05]  /*15ad0*/  BSYNC B1 ;  /* 0x0000000000017941 */ /* 0x000fea0003800000 */
.L_x_521:
        /* <DEDUP_REMOVED lines=14> */
.L_x_524:
[----:B------:R-:W-:Y:S05]  /*15bc0*/  BSYNC B1 ;  /* 0x0000000000017941 */ /* 0x000fea0003800000 */
.L_x_523:
        /* <DEDUP_REMOVED lines=11> */
.L_x_526:
[----:B------:R-:W-:Y:S05]  /*15c80*/  BSYNC B1 ;  /* 0x0000000000017941 */ /* 0x000fea0003800000 */
.L_x_525:
        /* <DEDUP_REMOVED lines=11> */
.L_x_528:
[----:B------:R-:W-:Y:S05]  /*15d40*/  BSYNC B1 ;  /* 0x0000000000017941 */ /* 0x000fea0003800000 */
.L_x_527:
        /* <DEDUP_REMOVED lines=14> */
.L_x_530:
[----:B------:R-:W-:Y:S05]  /*15e30*/  BSYNC B1 ;  /* 0x0000000000017941 */ /* 0x000fea0003800000 */
.L_x_529:
        /* <DEDUP_REMOVED lines=14> */
.L_x_532:
[----:B------:R-:W-:Y:S05]  /*15f20*/  BSYNC B1 ;  /* 0x0000000000017941 */ /* 0x000fea0003800000 */
.L_x_531:
        /* <DEDUP_REMOVED lines=11> */
.L_x_534:
[----:B------:R-:W-:Y:S05]  /*15fe0*/  BSYNC B1 ;  /* 0x0000000000017941 */ /* 0x000fea0003800000 */
.L_x_533:
        /* <DEDUP_REMOVED lines=11> */
.L_x_536:
[----:B------:R-:W-:Y:S05]  /*160a0*/  BSYNC B1 ;  /* 0x0000000000017941 */ /* 0x000fea0003800000 */
.L_x_535:
        /* <DEDUP_REMOVED lines=14> */
.L_x_538:
[----:B------:R-:W-:Y:S05]  /*16190*/  BSYNC B1 ;  /* 0x0000000000017941 */ /* 0x000fea0003800000 */
.L_x_537:
        /* <DEDUP_REMOVED lines=14> */
.L_x_540:
[----:B------:R-:W-:Y:S05]  /*16280*/  BSYNC B1 ;  /* 0x0000000000017941 */ /* 0x000fea0003800000 */
.L_x_539:
        /* <DEDUP_REMOVED lines=11> */
.L_x_542:
[----:B------:R-:W-:Y:S05]  /*16340*/  BSYNC B1 ;  /* 0x0000000000017941 */ /* 0x000fea0003800000 */
.L_x_541:
        /* <DEDUP_REMOVED lines=11> */
.L_x_544:
[----:B------:R-:W-:Y:S05]  /*16400*/  BSYNC B1 ;  /* 0x0000000000017941 */ /* 0x000fea0003800000 */
.L_x_543:
        /* <DEDUP_REMOVED lines=14> */
.L_x_546:
[----:B------:R-:W-:Y:S05]  /*164f0*/  BSYNC B1 ;  /* 0x0000000000017941 */ /* 0x000fea0003800000 */
.L_x_545:
        /* <DEDUP_REMOVED lines=14> */
.L_x_548:
[----:B------:R-:W-:Y:S05]  /*165e0*/  BSYNC B1 ;  /* 0x0000000000017941 */ /* 0x000fea0003800000 */
.L_x_547:
        /* <DEDUP_REMOVED lines=11> */
.L_x_550:
[----:B------:R-:W-:Y:S05]  /*166a0*/  BSYNC B1 ;  /* 0x0000000000017941 */ /* 0x000fea0003800000 */
.L_x_549:
        /* <DEDUP_REMOVED lines=11> */
.L_x_552:
[----:B------:R-:W-:Y:S05]  /*16760*/  BSYNC B1 ;  /* 0x0000000000017941 */ /* 0x000fea0003800000 */
.L_x_551:
        /* <DEDUP_REMOVED lines=14> */
.L_x_554:
[----:B------:R-:W-:Y:S05]  /*16850*/  BSYNC B1 ;  /* 0x0000000000017941 */ /* 0x000fea0003800000 */
.L_x_553:
        /* <DEDUP_REMOVED lines=14> */
.L_x_556:
[----:B------:R-:W-:Y:S05]  /*16940*/  BSYNC B1 ;  /* 0x0000000000017941 */ /* 0x000fea0003800000 */
.L_x_555:
        /* <DEDUP_REMOVED lines=11> */
.L_x_558:
[----:B------:R-:W-:Y:S05]  /*16a00*/  BSYNC B1 ;  /* 0x0000000000017941 */ /* 0x000fea0003800000 */
.L_x_557:
        /* <DEDUP_REMOVED lines=11> */
.L_x_560:
[----:B------:R-:W-:Y:S05]  /*16ac0*/  BSYNC B1 ;  /* 0x0000000000017941 */ /* 0x000fea0003800000 */
.L_x_559:
        /* <DEDUP_REMOVED lines=14> */
.L_x_562:
[----:B------:R-:W-:Y:S05]  /*16bb0*/  BSYNC B1 ;  /* 0x0000000000017941 */ /* 0x000fea0003800000 */
.L_x_561:
        /* <DEDUP_REMOVED lines=14> */
.L_x_564:
[----:B------:R-:W-:Y:S05]  /*16ca0*/  BSYNC B1 ;  /* 0x0000000000017941 */ /* 0x000fea0003800000 */
.L_x_563:
        /* <DEDUP_REMOVED lines=11> */
.L_x_566:
[----:B------:R-:W-:Y:S05]  /*16d60*/  BSYNC B1 ;  /* 0x0000000000017941 */ /* 0x000fea0003800000 */
.L_x_565:
        /* <DEDUP_REMOVED lines=11> */
.L_x_568:
[----:B------:R-:W-:Y:S05]  /*16e20*/  BSYNC B1 ;  /* 0x0000000000017941 */ /* 0x000fea0003800000 */
.L_x_567:
        /* <DEDUP_REMOVED lines=14> */
.L_x_570:
[----:B------:R-:W-:Y:S05]  /*16f10*/  BSYNC B1 ;  /* 0x0000000000017941 */ /* 0x000fea0003800000 */
.L_x_569:
        /* <DEDUP_REMOVED lines=14> */
.L_x_572:
[----:B------:R-:W-:Y:S05]  /*17000*/  BSYNC B1 ;  /* 0x0000000000017941 */ /* 0x000fea0003800000 */
.L_x_571:
        /* <DEDUP_REMOVED lines=11> */
.L_x_574:
[----:B------:R-:W-:Y:S05]  /*170c0*/  BSYNC B1 ;  /* 0x0000000000017941 */ /* 0x000fea0003800000 */
.L_x_573:
        /* <DEDUP_REMOVED lines=11> */
.L_x_576:
[----:B------:R-:W-:Y:S05]  /*17180*/  BSYNC B1 ;  /* 0x0000000000017941 */ /* 0x000fea0003800000 */
.L_x_575:
        /* <DEDUP_REMOVED lines=13> */
.L_x_578:
[----:B------:R-:W-:Y:S05]  /*17260*/  BSYNC B1 ;  /* 0x0000000000017941 */ /* 0x000fea0003800000 */
.L_x_577:
        /* <DEDUP_REMOVED lines=14> */
.L_x_580:
[----:B------:R-:W-:Y:S05]  /*17350*/  BSYNC B1 ;  /* 0x0000000000017941 */ /* 0x000fea0003800000 */
.L_x_579:
        /* <DEDUP_REMOVED lines=10> */
.L_x_582:
[----:B------:R-:W-:Y:S05]  /*17400*/  BSYNC B1 ;  /* 0x0000000000017941 */ /* 0x000fea0003800000 */
.L_x_581:
        /* <DEDUP_REMOVED lines=10> */
.L_x_584:
[----:B------:R-:W-:Y:S05]  /*174b0*/  BSYNC B1 ;  /* 0x0000000000017941 */ /* 0x000fea0003800000 */
.L_x_583:
        /* <DEDUP_REMOVED lines=13> */
.L_x_586:
[----:B------:R-:W-:Y:S05]  /*17590*/  BSYNC B1 ;  /* 0x0000000000017941 */ /* 0x000fea0003800000 */
.L_x_585:
        /* <DEDUP_REMOVED lines=13> */
.L_x_588:
[----:B------:R-:W-:Y:S05]  /*17670*/  BSYNC B1 ;  /* 0x0000000000017941 */ /* 0x000fea0003800000 */
.L_x_587:
        /* <DEDUP_REMOVED lines=10> */
.L_x_590:
[----:B------:R-:W-:Y:S05]  /*17720*/  BSYNC B1 ;  /* 0x0000000000017941 */ /* 0x000fea0003800000 */
.L_x_589:
        /* <DEDUP_REMOVED lines=10> */
.L_x_592:
[----:B------:R-:W-:Y:S05]  /*177d0*/  BSYNC B1 ;  /* 0x0000000000017941 */ /* 0x000fea0003800000 */
.L_x_591:
        /* <DEDUP_REMOVED lines=13> */
.L_x_594:
[----:B------:R-:W-:Y:S05]  /*178b0*/  BSYNC B1 ;  /* 0x0000000000017941 */ /* 0x000fea0003800000 */
.L_x_593:
        /* <DEDUP_REMOVED lines=13> */
.L_x_596:
[----:B------:R-:W-:Y:S05]  /*17990*/  BSYNC B1 ;  /* 0x0000000000017941 */ /* 0x000fea0003800000 */
.L_x_595:
        /* <DEDUP_REMOVED lines=10> */
.L_x_598:
[----:B------:R-:W-:Y:S05]  /*17a40*/  BSYNC B1 ;  /* 0x0000000000017941 */ /* 0x000fea0003800000 */
.L_x_597:
[----:B------:R-:W3:Y:S04]  /*17a50*/  LDL.LU R223, [R1+0x5fc] ;  /* 0x0005fc0001df7983 */ /* 0x000ee80000300800 */
[----:B----4-:R-:W4:Y:S01]  /*17a60*/  LDL.LU.64 R230, [R1+0x798] ;  /* 0x0007980001e67983 */ /* 0x010f220000300a00 */
[----:B-----5:R-:W-:-:S03]  /*17a70*/  IMAD.U32 R220, R19, 0x10000, RZ ;  /* 0x0001000013dc7824 */ /* 0x020fc600078e00ff */
[----:B------:R-:W2:Y:S01]  /*17a80*/  LDL.LU R221, [R1+0x300] ;  /* 0x0003000001dd7983 */ /* 0x000ea20000300800 */
[----:B------:R-:W-:-:S04]  /*17a90*/  FMUL R220, R220, R16 ;  /* 0x00000010dcdc7220 */ /* 0x000fc80000400000 */
[----:B---3--:R-:W-:-:S05]  /*17aa0*/  FFMA R220, R223, R2, R220 ;  /* 0x00000002dfdc7223 */ /* 0x008fca00000000dc */
[----:B------:R-:W-:-:S05]  /*17ab0*/  F2FP.BF16.F32.PACK_AB R220, RZ, R220 ;  /* 0x000000dcffdc723e */ /* 0x000fca00000010ff */
[----:B------:R3:W-:Y:S01]  /*17ac0*/  @P4 STG.E.U16 desc[UR36][R218.64+0x172], R220 ;  /* 0x000172dcda004986 */ /* 0x0007e2000c101524 */
[----:B------:R-:W-:-:S13]  /*17ad0*/  ISETP.GT.AND P4, PT, R0, 0x180, P5 ;  /* 0x000001800000780c */ /* 0x000fda0002f84270 */
[----:B----4-:R-:W4:Y:S01]  /*17ae0*/  @P4 LDG.E.LTC128B.U16 R19, desc[UR36][R230.64] ;  /* 0x00000024e6134981 */ /* 0x010f22000c1e1520 */
[----:B------:R-:W-:Y:S01]  /*17af0*/  IMAD.U32 R232, RZ, RZ, UR9 ;  /* 0x00000009ffe87e24 */ /* 0x000fe2000f8e00ff */
[----:B------:R-:W-:Y:S01]  /*17b00*/  BSSY B1, `(.L_x_599) ;  /* 0x000000f000017945 */ /* 0x000fe20003800000 */
[----:B---3--:R-:W-:Y:S02]  /*17b10*/  IMAD.U32 R219, RZ, RZ, UR8 ;  /* 0x00000008ffdb7e24 */ /* 0x008fe4000f8e00ff */
[----:B------:R-:W-:Y:S02]  /*17b20*/  IMAD R232, R232, 0x300, RZ ;  /* 0x00000300e8e87824 */ /* 0x000fe400078e02ff */
[----:B----4-:R-:W-:-:S04]  /*17b30*/  IMAD.U32 R218, R19, 0x10000, RZ ;  /* 0x0001000013da7824 */ /* 0x010fc800078e00ff */
[----:B------:R-:W-:-:S04]  /*17b40*/  FMUL R218, R218, R16 ;  /* 0x00000010dada7220 */ /* 0x000fc80000400000 */
[----:B--2---:R-:W-:Y:S01]  /*17b50*/  FFMA R220, R221, R2, R218 ;  /* 0x00000002dddc7223 */ /* 0x004fe200000000da */
[----:B------:R-:W-:-:S04]  /*17b60*/  IMAD.WIDE.U32 R218, R219, 0x300, R226 ;  /* 0x00000300dbda7825 */ /* 0x000fc800078e00e2 */
[----:B------:R-:W-:Y:S01]  /*17b70*/  F2FP.BF16.F32.PACK_AB R220, RZ, R220 ;  /* 0x000000dcffdc723e */ /* 0x000fe200000010ff */
[----:B------:R-:W-:Y:S02]  /*17b80*/  IMAD.IADD R223, R219, 0x1, R232 ;  /* 0x00000001dbdf7824 */ /* 0x000fe400078e02e8 */
[----:B------:R-:W-:-:S05]  /*17b90*/  @P4 IMAD.MOV.U32 R222, RZ, RZ, R218 ;  /* 0x000000ffffde4224 */ /* 0x000fca00078e00da */
[----:B------:R2:W-:Y:S01]  /*17ba0*/  @P4 STG.E.U16 desc[UR36][R222.64], R220 ;  /* 0x000000dcde004986 */ /* 0x0005e2000c101524 */
[----:B------:R-:W-:-:S04]  /*17bb0*/  LOP3.LUT P4, RZ, R17, 0x2, RZ, 0xc0, !PT ;  /* 0x0000000211ff7812 */ /* 0x000fc8000788c0ff */
[----:B------:R-:W-:-:S13]  /*17bc0*/  ISETP.GT.AND P4, PT, R0, 0x180, P4 ;  /* 0x000001800000780c */ /* 0x000fda0002784270 */
[----:B--2---:R-:W-:Y:S05]  /*17bd0*/  @!P4 BRA `(.L_x_600) ;  /* 0x000000000004c947 */ /* 0x004fea0003800000 */
[----:B------:R2:W5:Y:S02]  /*17be0*/  LDG.E.LTC128B.U16 R19, desc[UR36][R10.64+0x2] ;  /* 0x000002240a137981 */ /* 0x000564000c1e1520 */
.L_x_600:
[----:B------:R-:W-:Y:S05]  /*17bf0*/  BSYNC B1 ;  /* 0x0000000000017941 */ /* 0x000fea0003800000 */
.L_x_599:
[----:B------:R-:W3:Y:S01]  /*17c00*/  LDL.LU R221, [R1+0x304] ;  /* 0x0003040001dd7983 */ /* 0x000ee20000300800 */
[----:B-----5:R-:W-:Y:S01]  /*17c10*/  IMAD.U32 R220, R19, 0x10000, RZ ;  /* 0x0001000013dc7824 */ /* 0x020fe200078e00ff */
[----:B------:R-:W-:Y:S01]  /*17c20*/  ISETP.GT.AND P5, PT, R0, 0x188, P5 ;  /* 0x000001880000780c */ /* 0x000fe20002fa4270 */
[----:B------:R-:W-:Y:S01]  /*17c30*/  IMAD.U32 R231, RZ, RZ, UR8 ;  /* 0x00000008ffe77e24 */ /* 0x000fe2000f8e00ff */
[----:B------:R-:W-:Y:S01]  /*17c40*/  BSSY B1, `(.L_x_601) ;  /* 0x000000d000017945 */ /* 0x000fe20003800000 */
[----:B------:R-:W-:Y:S02]  /*17c50*/  FMUL R220, R220, R16 ;  /* 0x00000010dcdc7220 */ /* 0x000fe40000400000 */
[----:B------:R-:W-:Y:S02]  /*17c60*/  IMAD.SHL.U32 R231, R231, 0x10, RZ ;  /* 0x00000010e7e77824 */ /* 0x000fe400078e00ff */
[----:B---3--:R-:W-:Y:S01]  /*17c70*/  FFMA R220, R221, R2, R220 ;  /* 0x00000002dddc7223 */ /* 0x008fe200000000dc */
[----:B------:R-:W-:-:S04]  /*17c80*/  @P4 IMAD.MOV.U32 R221, RZ, RZ, R223 ;  /* 0x000000ffffdd4224 */ /* 0x000fc800078e00df */
[----:B------:R-:W-:-:S04]  /*17c90*/  F2FP.BF16.F32.PACK_AB R220, RZ, R220 ;  /* 0x000000dcffdc723e */ /* 0x000fc800000010ff */
[----:B------:R-:W-:Y:S01]  /*17ca0*/  PRMT R230, R220, 0x7610, R230 ;  /* 0x00007610dce67816 */ /* 0x000fe200000000e6 */
[----:B------:R-:W-:-:S05]  /*17cb0*/  @P4 IMAD.MOV.U32 R220, RZ, RZ, R218 ;  /* 0x000000ffffdc4224 */ /* 0x000fca00078e00da */
[----:B------:R3:W-:Y:S02]  /*17cc0*/  @P4 STG.E.U16 desc[UR36][R220.64+0x2], R230 ;  /* 0x000002e6dc004986 */ /* 0x0007e4000c101524 */
[----:B---3--:R-:W-:-:S05]  /*17cd0*/  IADD3 R220, P4, R231, R218, RZ ;  /* 0x000000dae7dc7210 */ /* 0x008fca0007f9e0ff */
[----:B------:R-:W-:Y:S01]  /*17ce0*/  IMAD.X R221, R223, 0x1, R233, P4 ;  /* 0x00000001dfdd7824 */ /* 0x000fe200020e06e9 */
[----:B------:R-:W-:Y:S07]  /*17cf0*/  @!P5 BRA `(.L_x_602) ;  /* 0x000000000004d947 */ /* 0x000fee0003800000 */
[----:B------:R3:W5:Y:S02]  /*17d00*/  LDG.E.LTC128B.U16 R19, desc[UR36][R234.64] ;  /* 0x00000024ea137981 */ /* 0x000764000c1e1520 */
.L_x_602:
[----:B------:R-:W-:Y:S05]  /*17d10*/  BSYNC B1 ;  /* 0x0000000000017941 */ /* 0x000fea0003800000 */
.L_x_601:
[----:B------:R-:W4:Y:S01]  /*17d20*/  LDL.LU R231, [R1+0x308] ;  /* 0x0003080001e77983 */ /* 0x000f220000300800 */
[----:B-----5:R-:W-:Y:S01]  /*17d30*/  IMAD.U32 R230, R19, 0x10000, RZ ;  /* 0x0001000013e67824 */ /* 0x020fe200078e00ff */
[----:B------:R-:W-:Y:S01]  /*17d40*/  LOP3.LUT P4, RZ, R17, 0x2, RZ, 0xc0, !PT ;  /* 0x0000000211ff7812 */ /* 0x000fe2000788c0ff */
[----:B------:R-:W-:Y:S02]  /*17d50*/  BSSY B1, `(.L_x_603) ;  /* 0x0000008000017945 */ /* 0x000fe40003800000 */
[----:B------:R-:W-:Y:S01]  /*17d60*/  FMUL R230, R230, R16 ;  /* 0x00000010e6e67220 */ /* 0x000fe20000400000 */
[----:B------:R-:W-:-:S03]  /*17d70*/  ISETP.GT.AND P4, PT, R0, 0x188, P4 ;  /* 0x000001880000780c */ /* 0x000fc60002784270 */
[----:B----4-:R-:W-:-:S05]  /*17d80*/  FFMA R230, R231, R2, R230 ;  /* 0x00000002e7e67223 */ /* 0x010fca00000000e6 */
[----:B------:R-:W-:-:S05]  /*17d90*/  F2FP.BF16.F32.PACK_AB R230, RZ, R230 ;  /* 0x000000e6ffe6723e */ /* 0x000fca00000010ff */
[----:B------:R4:W-:Y:S01]  /*17da0*/  @P5 STG.E.U16 desc[UR36][R220.64], R230 ;  /* 0x000000e6dc005986 */ /* 0x0009e2000c101524 */
[----:B------:R-:W-:Y:S05]  /*17db0*/  @!P4 BRA `(.L_x_604) ;  /* 0x000000000004c947 */ /* 0x000fea0003800000 */
[----:B------:R0:W5:Y:S02]  /*17dc0*/  LDG.E.LTC128B.U16 R19, desc[UR36][R8.64+0x2] ;  /* 0x0000022408137981 */ /* 0x000164000c1e1520 */
.L_x_604:
[----:B------:R-:W-:Y:S05]  /*17dd0*/  BSYNC B1 ;  /* 0x0000000000017941 */ /* 0x000fea0003800000 */
.L_x_603:
[----:B------:R-:W2:Y:S01]  /*17de0*/  LDL.LU R231, [R1+0x30c] ;  /* 0x00030c0001e77983 */ /* 0x000ea20000300800 */
[----:B----45:R-:W-:Y:S01]  /*17df0*/  IMAD.U32 R230, R19, 0x10000, RZ ;  /* 0x0001000013e67824 */ /* 0x030fe200078e00ff */
[----:B------:R-:W-:Y:S01]  /*17e00*/  LOP3.LUT P5, RZ, R17, 0x4, RZ, 0xc0, !PT ;  /* 0x0000000411ff7812 */ /* 0x000fe200078ac0ff */
[----:B------:R-:W-:Y:S02]  /*17e10*/  BSSY B1, `(.L_x_605) ;  /* 0x0000008000017945 */ /* 0x000fe40003800000 */
[----:B------:R-:W-:-:S04]  /*17e20*/  FMUL R230, R230, R16 ;  /* 0x00000010e6e67220 */ /* 0x000fc80000400000 */
[----:B--2---:R-:W-:-:S05]  /*17e30*/  FFMA R230, R231, R2, R230 ;  /* 0x00000002e7e67223 */ /* 0x004fca00000000e6 */
[----:B------:R-:W-:-:S05]  /*17e40*/  F2FP.BF16.F32.PACK_AB R230, RZ, R230 ;  /* 0x000000e6ffe6723e */ /* 0x000fca00000010ff */
[----:B------:R2:W-:Y:S01]  /*17e50*/  @P4 STG.E.U16 desc[UR36][R220.64+0x2], R230 ;  /* 0x000002e6dc004986 */ /* 0x0005e2000c101524 */
[----:B------:R-:W-:-:S13]  /*17e60*/  ISETP.GT.AND P4, PT, R0, 0x180, P5 ;  /* 0x000001800000780c */ /* 0x000fda0002f84270 */
[----:B--2---:R-:W-:Y:S05]  /*17e70*/  @!P4 BRA `(.L_x_606) ;  /* 0x000000000004c947 */ /* 0x004fea0003800000 */
[----:B------:R2:W5:Y:S02]  /*17e80*/  LDG.E.LTC128B.U16 R19, desc[UR36][R10.64+0x10] ;  /* 0x000010240a137981 */ /* 0x000564000c1e1520 */
.L_x_606:
[----:B------:R-:W-:Y:S05]  /*17e90*/  BSYNC B1 ;  /* 0x0000000000017941 */ /* 0x000fea0003800000 */
.L_x_605:
[----:B------:R-:W4:Y:S01]  /*17ea0*/  LDL.LU R231, [R1+0x310] ;  /* 0x0003100001e77983 */ /* 0x000f220000300800 */
[----:B-----5:R-:W-:Y:S01]  /*17eb0*/  IMAD.U32 R230, R19, 0x10000, RZ ;  /* 0x0001000013e67824 */ /* 0x020fe200078e00ff */
[----:B------:R-:W-:Y:S01]  /*17ec0*/  LOP3.LUT P5, RZ, R17, 0x8, RZ, 0xc0, !PT ;  /* 0x0000000811ff7812 */ /* 0x000fe200078ac0ff */
[----:B------:R-:W-:Y:S02]  /*17ed0*/  BSSY B1, `(.L_x_607) ;  /* 0x000000b000017945 */ /* 0x000fe40003800000 */
[----:B------:R-:W-:-:S04]  /*17ee0*/  FMUL R230, R230, R16 ;  /* 0x00000010e6e67220 */ /* 0x000fc80000400000 */
[----:B----4-:R-:W-:Y:S01]  /*17ef0*/  FFMA R230, R231, R2, R230 ;  /* 0x00000002e7e67223 */ /* 0x010fe200000000e6 */
[----:B------:R-:W-:-:S04]  /*17f00*/  @P4 IMAD.MOV.U32 R231, RZ, RZ, R223 ;  /* 0x000000ffffe74224 */ /* 0x000fc800078e00df */
[----:B------:R-:W-:-:S04]  /*17f10*/  F2FP.BF16.F32.PACK_AB R230, RZ, R230 ;  /* 0x000000e6ffe6723e */ /* 0x000fc800000010ff */
[----:B------:R-:W-:Y:S01]  /*17f20*/  PRMT R233, R230, 0x7610, R233 ;  /* 0x00007610e6e97816 */ /* 0x000fe200000000e9 */
[----:B------:R-:W-:-:S05]  /*17f30*/  @P4 IMAD.MOV.U32 R230, RZ, RZ, R218 ;  /* 0x000000ffffe64224 */ /* 0x000fca00078e00da */
[----:B------:R4:W-:Y:S01]  /*17f40*/  @P4 STG.E.U16 desc[UR36][R230.64+0x10], R233 ;  /* 0x000010e9e6004986 */ /* 0x0009e2000c101524 */
[----:B------:R-:W-:-:S13]  /*17f50*/  ISETP.GT.AND P4, PT, R0, 0x180, P5 ;  /* 0x000001800000780c */ /* 0x000fda0002f84270 */
[----:B----4-:R-:W-:Y:S05]  /*17f60*/  @!P4 BRA `(.L_x_608) ;  /* 0x000000000004c947 */ /* 0x010fea0003800000 */
[----:B------:R4:W5:Y:S02]  /*17f70*/  LDG.E.LTC128B.U16 R19, desc[UR36][R10.64+0x12] ;  /* 0x000012240a137981 */ /* 0x000964000c1e1520 */
.L_x_608:
[----:B------:R-:W-:Y:S05]  /*17f80*/  BSYNC B1 ;  /* 0x0000000000017941 */ /* 0x000fea0003800000 */
.L_x_607:
        /* <DEDUP_REMOVED lines=14> */
.L_x_610:
[----:B------:R-:W-:Y:S05]  /*18070*/  BSYNC B1 ;  /* 0x0000000000017941 */ /* 0x000fea0003800000 */
.L_x_609:
        /* <DEDUP_REMOVED lines=10> */
.L_x_612:
[----:B------:R-:W-:Y:S05]  /*18120*/  BSYNC B1 ;  /* 0x0000000000017941 */ /* 0x000fea0003800000 */
.L_x_611:
[----:B------:R-:W2:Y:S01]  /*18130*/  LDL.LU R231, [R1+0x31c] ;  /* 0x00031c0001e77983 */ /* 0x000ea20000300800 */
[----:B-----5:R-:W-:Y:S01]  /*18140*/  IMAD.U32 R230, R19, 0x10000, RZ ;  /* 0x0001000013e67824 */ /* 0x020fe200078e00ff */
        /* <DEDUP_REMOVED lines=9> */
.L_x_614:
[----:B------:R-:W-:Y:S05]  /*181e0*/  BSYNC B1 ;  /* 0x0000000000017941 */ /* 0x000fea0003800000 */
.L_x_613:
[----:B------:R-:W3:Y:S01]  /*181f0*/  LDL.LU R231, [R1+0x320] ;  /* 0x0003200001e77983 */ /* 0x000ee20000300800 */
[----:B-----5:R-:W-:Y:S01]  /*18200*/  IMAD.U32 R230, R19, 0x10000, RZ ;  /* 0x0001000013e67824 */ /* 0x020fe200078e00ff */
[----:B------:R-:W-:Y:S01]  /*18210*/  LOP3.LUT P5, RZ, R17, 0x40, RZ, 0xc0, !PT ;  /* 0x0000004011ff7812 */ /* 0x000fe200078ac0ff */
[----:B------:R-:W-:Y:S02]  /*18220*/  BSSY B1, `(.L_x_615) ;  /* 0x000000b000017945 */ /* 0x000fe40003800000 */
        /* <DEDUP_REMOVED lines=10> */
.L_x_616:
[----:B------:R-:W-:Y:S05]  /*182d0*/  BSYNC B1 ;  /* 0x0000000000017941 */ /* 0x000fea0003800000 */
.L_x_615:
        /* <DEDUP_REMOVED lines=14> */
.L_x_618:
[----:B------:R-:W-:Y:S05]  /*183c0*/  BSYNC B1 ;  /* 0x0000000000017941 */ /* 0x000fea0003800000 */
.L_x_617:
        /* <DEDUP_REMOVED lines=10> */
.L_x_620:
[----:B------:R-:W-:Y:S05]  /*18470*/  BSYNC B1 ;  /* 0x0000000000017941 */ /* 0x000fea0003800000 */
.L_x_619:
        /* <DEDUP_REMOVED lines=11> */
.L_x_622:
[----:B------:R-:W-:Y:S05]  /*18530*/  BSYNC B1 ;  /* 0x0000000000017941 */ /* 0x000fea0003800000 */
.L_x_621:
        /* <DEDUP_REMOVED lines=14> */
.L_x_624:
[----:B------:R-:W-:Y:S05]  /*18620*/  BSYNC B1 ;  /* 0x0000000000017941 */ /* 0x000fea0003800000 */
.L_x_623:
        /* <DEDUP_REMOVED lines=14> */
.L_x_626:
[----:B------:R-:W-:Y:S05]  /*18710*/  BSYNC B1 ;  /* 0x0000000000017941 */ /* 0x000fea0003800000 */
.L_x_625:
        /* <DEDUP_REMOVED lines=10> */
.L_x_628:
[----:B------:R-:W-:Y:S05]  /*187c0*/  BSYNC B1 ;  /* 0x0000000000017941 */ /* 0x000fea0003800000 */
.L_x_627:
        /* <DEDUP_REMOVED lines=11> */
.L_x_630:
[----:B------:R-:W-:Y:S05]  /*18880*/  BSYNC B1 ;  /* 0x0000000000017941 */ /* 0x000fea0003800000 */
.L_x_629:
        /* <DEDUP_REMOVED lines=14> */
.L_x_632:
[----:B------:R-:W-:Y:S05]  /*18970*/  BSYNC B1 ;  /* 0x0000000000017941 */ /* 0x000fea0003800000 */
.L_x_631:
        /* <DEDUP_REMOVED lines=14> */
.L_x_634:
[----:B------:R-:W-:Y:S05]  /*18a60*/  BSYNC B1 ;  /* 0x0000000000017941 */ /* 0x000fea0003800000 */
.L_x_633:
        /* <DEDUP_REMOVED lines=10> */
.L_x_636:
[----:B------:R-:W-:Y:S05]  /*18b10*/  BSYNC B1 ;  /* 0x0000000000017941 */ /* 0x000fea0003800000 */
.L_x_635:
        /* <DEDUP_REMOVED lines=11> */
.L_x_638:
[----:B------:R-:W-:Y:S05]  /*18bd0*/  BSYNC B1 ;  /* 0x0000000000017941 */ /* 0x000fea0003800000 */
.L_x_637:
        /* <DEDUP_REMOVED lines=14> */
.L_x_640:
[----:B------:R-:W-:Y:S05]  /*18cc0*/  BSYNC B1 ;  /* 0x0000000000017941 */ /* 0x000fea0003800000 */
.L_x_639:
        /* <DEDUP_REMOVED lines=14> */
.L_x_642:
[----:B------:R-:W-:Y:S05]  /*18db0*/  BSYNC B1 ;  /* 0x0000000000017941 */ /* 0x000fea0003800000 */
.L_x_641:
        /* <DEDUP_REMOVED lines=10> */
.L_x_644:
[----:B------:R-:W-:Y:S05]  /*18e60*/  BSYNC B1 ;  /* 0x0000000000017941 */ /* 0x000fea0003800000 */
.L_x_643:
        /* <DEDUP_REMOVED lines=11> */
.L_x_646:
[----:B------:R-:W-:Y:S05]  /*18f20*/  BSYNC B1 ;  /* 0x0000000000017941 */ /* 0x000fea0003800000 */
.L_x_645:
        /* <DEDUP_REMOVED lines=14> */
.L_x_648:
[----:B------:R-:W-:Y:S05]  /*19010*/  BSYNC B1 ;  /* 0x0000000000017941 */ /* 0x000fea0003800000 */
.L_x_647:
        /* <DEDUP_REMOVED lines=14> */
.L_x_650:
[----:B------:R-:W-:Y:S05]  /*19100*/  BSYNC B1 ;  /* 0x0000000000017941 */ /* 0x000fea0003800000 */
.L_x_649:
        /* <DEDUP_REMOVED lines=10> */
.L_x_652:
[----:B------:R-:W-:Y:S05]  /*191b0*/  BSYNC B1 ;  /* 0x0000000000017941 */ /* 0x000fea0003800000 */
.L_x_651:
        /* <DEDUP_REMOVED lines=11> */
.L_x_654:
[----:B------:R-:W-:Y:S05]  /*19270*/  BSYNC B1 ;  /* 0x0000000000017941 */ /* 0x000fea0003800000 */
.L_x_653:
        /* <DEDUP_REMOVED lines=14> */
.L_x_656:
[----:B------:R-:W-:Y:S05]  /*19360*/  BSYNC B1 ;  /* 0x0000000000017941 */ /* 0x000fea0003800000 */
.L_x_655:
        /* <DEDUP_REMOVED lines=14> */
.L_x_658:
[----:B------:R-:W-:Y:S05]  /*19450*/  BSYNC B1 ;  /* 0x0000000000017941 */ /* 0x000fea0003800000 */
.L_x_657:
        /* <DEDUP_REMOVED lines=10> */
.L_x_660:
[----:B------:R-:W-:Y:S05]  /*19500*/  BSYNC B1 ;  /* 0x0000000000017941 */ /* 0x000fea0003800000 */
.L_x_659:
        /* <DEDUP_REMOVED lines=11> */
.L_x_662:
[----:B------:R-:W-:Y:S05]  /*195c0*/  BSYNC B1 ;  /* 0x0000000000017941 */ /* 0x000fea0003800000 */
.L_x_661:
        /* <DEDUP_REMOVED lines=14> */
.L_x_664:
[----:B------:R-:W-:Y:S05]  /*196b0*/  BSYNC B1 ;  /* 0x0000000000017941 */ /* 0x000fea0003800000 */
.L_x_663:
        /* <DEDUP_REMOVED lines=14> */
.L_x_666:
[----:B------:R-:W-:Y:S05]  /*197a0*/  BSYNC B1 ;  /* 0x0000000000017941 */ /* 0x000fea0003800000 */
.L_x_665:
        /* <DEDUP_REMOVED lines=10> */
.L_x_668:
[----:B------:R-:W-:Y:S05]  /*19850*/  BSYNC B1 ;  /* 0x0000000000017941 */ /* 0x000fea0003800000 */
.L_x_667:
        /* <DEDUP_REMOVED lines=11> */
.L_x_670:
[----:B------:R-:W-:Y:S05]  /*19910*/  BSYNC B1 ;  /* 0x0000000000017941 */ /* 0x000fea0003800000 */
.L_x_669:
        /* <DEDUP_REMOVED lines=14> */
.L_x_672:
[----:B------:R-:W-:Y:S05]  /*19a00*/  BSYNC B1 ;  /* 0x0000000000017941 */ /* 0x000fea0003800000 */
.L_x_671:
        /* <DEDUP_REMOVED lines=14> */
.L_x_674:
[----:B------:R-:W-:Y:S05]  /*19af0*/  BSYNC B1 ;  /* 0x0000000000017941 */ /* 0x000fea0003800000 */
.L_x_673:
        /* <DEDUP_REMOVED lines=10> */
.L_x_676:
[----:B------:R-:W-:Y:S05]  /*19ba0*/  BSYNC B1 ;  /* 0x0000000000017941 */ /* 0x000fea0003800000 */
.L_x_675:
        /* <DEDUP_REMOVED lines=11> */
.L_x_678:
[----:B------:R-:W-:Y:S05]  /*19c60*/  BSYNC B1 ;  /* 0x0000000000017941 */ /* 0x000fea0003800000 */
.L_x_677:
        /* <DEDUP_REMOVED lines=14> */
.L_x_680:
[----:B------:R-:W-:Y:S05]  /*19d50*/  BSYNC B1 ;  /* 0x0000000000017941 */ /* 0x000fea0003800000 */
.L_x_679:
        /* <DEDUP_REMOVED lines=14> */
.L_x_682:
[----:B------:R-:W-:Y:S05]  /*19e40*/  BSYNC B1 ;  /* 0x0000000000017941 */ /* 0x000fea0003800000 */
.L_x_681:
        /* <DEDUP_REMOVED lines=10> */
.L_x_684:
[----:B------:R-:W-:Y:S05]  /*19ef0*/  BSYNC B1 ;  /* 0x0000000000017941 */ /* 0x000fea0003800000 */
.L_x_683:
        /* <DEDUP_REMOVED lines=11> */
.L_x_686:
[----:B------:R-:W-:Y:S05]  /*19fb0*/  BSYNC B1 ;  /* 0x0000000000017941 */ /* 0x000fea0003800000 */
.L_x_685:
        /* <DEDUP_REMOVED lines=14> */
.L_x_688:
[----:B------:R-:W-:Y:S05]  /*1a0a0*/  BSYNC B1 ;  /* 0x0000000000017941 */ /* 0x000fea0003800000 */
.L_x_687:
        /* <DEDUP_REMOVED lines=14> */
.L_x_690:
[----:B------:R-:W-:Y:S05]  /*1a190*/  BSYNC B1 ;  /* 0x0000000000017941 */ /* 0x000fea0003800000 */
.L_x_689:
        /* <DEDUP_REMOVED lines=10> */
.L_x_692:
[----:B------:R-:W-:Y:S05]  /*1a240*/  BSYNC B1 ;  /* 0x0000000000017941 */ /* 0x000fea0003800000 */
.L_x_691:
        /* <DEDUP_REMOVED lines=11> */
.L_x_694:
[----:B------:R-:W-:Y:S05]  /*1a300*/  BSYNC B1 ;  /* 0x0000000000017941 */ /* 0x000fea0003800000 */
.L_x_693:
        /* <DEDUP_REMOVED lines=14> */
.L_x_696:
[----:B------:R-:W-:Y:S05]  /*1a3f0*/  BSYNC B1 ;  /* 0x0000000000017941 */ /* 0x000fea0003800000 */
.L_x_695:
        /* <DEDUP_REMOVED lines=14> */
.L_x_698:
[----:B------:R-:W-:Y:S05]  /*1a4e0*/  BSYNC B1 ;  /* 0x0000000000017941 */ /* 0x000fea0003800000 */
.L_x_697:
        /* <DEDUP_REMOVED lines=10> */
.L_x_700:
[----:B------:R-:W-:Y:S05]  /*1a590*/  BSYNC B1 ;  /* 0x0000000000017941 */ /* 0x000fea0003800000 */
.L_x_699:
        /* <DEDUP_REMOVED lines=11> */
.L_x_702:
[----:B------:R-:W-:Y:S05]  /*1a650*/  BSYNC B1 ;  /* 0x0000000000017941 */ /* 0x000fea0003800000 */
.L_x_701:
        /* <DEDUP_REMOVED lines=14> */
.L_x_704:
[----:B------:R-:W-:Y:S05]  /*1a740*/  BSYNC B1 ;  /* 0x0000000000017941 */ /* 0x000fea0003800000 */
.L_x_703:
        /* <DEDUP_REMOVED lines=14> */
.L_x_706:
[----:B------:R-:W-:Y:S05]  /*1a830*/  BSYNC B1 ;  /* 0x0000000000017941 */ /* 0x000fea0003800000 */
.L_x_705:
        /* <DEDUP_REMOVED lines=10> */
.L_x_708:
[----:B------:R-:W-:Y:S05]  /*1a8e0*/  BSYNC B1 ;  /* 0x0000000000017941 */ /* 0x000fea0003800000 */
.L_x_707:
        /* <DEDUP_REMOVED lines=11> */
.L_x_710:
[----:B------:R-:W-:Y:S05]  /*1a9a0*/  BSYNC B1 ;  /* 0x0000000000017941 */ /* 0x000fea0003800000 */
.L_x_709:
        /* <DEDUP_REMOVED lines=14> */
.L_x_712:
[----:B------:R-:W-:Y:S05]  /*1aa90*/  BSYNC B1 ;  /* 0x0000000000017941 */ /* 0x000fea0003800000 */
.L_x_711:
        /* <DEDUP_REMOVED lines=14> */
.L_x_714:
[----:B------:R-:W-:Y:S05]  /*1ab80*/  BSYNC B1 ;  /* 0x0000000000017941 */ /* 0x000fea0003800000 */
.L_x_713:
        /* <DEDUP_REMOVED lines=10> */
.L_x_716:
[----:B------:R-:W-:Y:S05]  /*1ac30*/  BSYNC B1 ;  /* 0x0000000000017941 */ /* 0x000fea0003800000 */
.L_x_715:
        /* <DEDUP_REMOVED lines=11> */
.L_x_718:
[----:B------:R-:W-:Y:S05]  /*1acf0*/  BSYNC B1 ;  /* 0x0000000000017941 */ /* 0x000fea0003800000 */
.L_x_717:
        /* <DEDUP_REMOVED lines=14> */
.L_x_720:
[----:B------:R-:W-:Y:S05]  /*1ade0*/  BSYNC B1 ;  /* 0x0000000000017941 */ /* 0x000fea0003800000 */
.L_x_719:
        /* <DEDUP_REMOVED lines=14> */
.L_x_722:
[----:B------:R-:W-:Y:S05]  /*1aed0*/  BSYNC B1 ;  /* 0x0000000000017941 */ /* 0x000fea0003800000 */
.L_x_721:
        /* <DEDUP_REMOVED lines=10> */
.L_x_724:
[----:B------:R-:W-:Y:S05]  /*1af80*/  BSYNC B1 ;  /* 0x0000000000017941 */ /* 0x000fea0003800000 */
.L_x_723:
        /* <DEDUP_REMOVED lines=11> */
.L_x_726:
[----:B------:R-:W-:Y:S05]  /*1b040*/  BSYNC B1 ;  /* 0x0000000000017941 */ /* 0x000fea0003800000 */
.L_x_725:
        /* <DEDUP_REMOVED lines=14> */
.L_x_728:
[----:B------:R-:W-:Y:S05]  /*1b130*/  BSYNC B1 ;  /* 0x0000000000017941 */ /* 0x000fea0003800000 */
.L_x_727:
        /* <DEDUP_REMOVED lines=14> */
.L_x_730:
[----:B------:R-:W-:Y:S05]  /*1b220*/  BSYNC B1 ;  /* 0x0000000000017941 */ /* 0x000fea0003800000 */
.L_x_729:
        /* <DEDUP_REMOVED lines=10> */
.L_x_732:
[----:B------:R-:W-:Y:S05]  /*1b2d0*/  BSYNC B1 ;  /* 0x0000000000017941 */ /* 0x000fea0003800000 */
.L_x_731:
        /* <DEDUP_REMOVED lines=11> */
.L_x_734:
[----:B------:R-:W-:Y:S05]  /*1b390*/  BSYNC B1 ;  /* 0x0000000000017941 */ /* 0x000fea0003800000 */
.L_x_733:
        /* <DEDUP_REMOVED lines=14> */
.L_x_736:
[----:B------:R-:W-:Y:S05]  /*1b480*/  BSYNC B1 ;  /* 0x0000000000017941 */ /* 0x000fea0003800000 */
.L_x_735:
        /* <DEDUP_REMOVED lines=14> */
.L_x_738:
[----:B------:R-:W-:Y:S05]  /*1b570*/  BSYNC B1 ;  /* 0x0000000000017941 */ /* 0x000fea0003800000 */
.L_x_737:
        /* <DEDUP_REMOVED lines=10> */
.L_x_740:
[----:B------:R-:W-:Y:S05]  /*1b620*/  BSYNC B1 ;  /* 0x0000000000017941 */ /* 0x000fea0003800000 */
.L_x_739:
        /* <DEDUP_REMOVED lines=11> */
.L_x_742:
[----:B------:R-:W-:Y:S05]  /*1b6e0*/  BSYNC B1 ;  /* 0x0000000000017941 */ /* 0x000fea0003800000 */
.L_x_741:
        /* <DEDUP_REMOVED lines=14> */
.L_x_744:
[----:B------:R-:W-:Y:S05]  /*1b7d0*/  BSYNC B1 ;  /* 0x0000000000017941 */ /* 0x000fea0003800000 */
.L_x_743:
        /* <DEDUP_REMOVED lines=14> */
.L_x_746:
[----:B------:R-:W-:Y:S05]  /*1b8c0*/  BSYNC B1 ;  /* 0x0000000000017941 */ /* 0x000fea0003800000 */
.L_x_745:
        /* <DEDUP_REMOVED lines=10> */
.L_x_748:
[----:B------:R-:W-:Y:S05]  /*1b970*/  BSYNC B1 ;  /* 0x0000000000017941 */ /* 0x000fea0003800000 */
.L_x_747:
        /* <DEDUP_REMOVED lines=11> */
.L_x_750:
[----:B------:R-:W-:Y:S05]  /*1ba30*/  BSYNC B1 ;  /* 0x0000000000017941 */ /* 0x000fea0003800000 */
.L_x_749:
        /* <DEDUP_REMOVED lines=14> */
.L_x_752:
[----:B------:R-:W-:Y:S05]  /*1bb20*/  BSYNC B1 ;  /* 0x0000000000017941 */ /* 0x000fea0003800000 */
.L_x_751:
        /* <DEDUP_REMOVED lines=14> */
.L_x_754:
[----:B------:R-:W-:Y:S05]  /*1bc10*/  BSYNC B1 ;  /* 0x0000000000017941 */ /* 0x000fea0003800000 */
.L_x_753:
        /* <DEDUP_REMOVED lines=10> */
.L_x_756:
[----:B------:R-:W-:Y:S05]  /*1bcc0*/  BSYNC B1 ;  /* 0x0000000000017941 */ /* 0x000fea0003800000 */
.L_x_755:
        /* <DEDUP_REMOVED lines=11> */
.L_x_758:
[----:B------:R-:W-:Y:S05]  /*1bd80*/  BSYNC B1 ;  /* 0x0000000000017941 */ /* 0x000fea0003800000 */
.L_x_757:
        /* <DEDUP_REMOVED lines=14> */
.L_x_760:
[----:B------:R-:W-:Y:S05]  /*1be70*/  BSYNC B1 ;  /* 0x0000000000017941 */ /* 0x000fea0003800000 */
.L_x_759:
        /* <DEDUP_REMOVED lines=14> */
.L_x_762:
[----:B------:R-:W-:Y:S05]  /*1bf60*/  BSYNC B1 ;  /* 0x0000000000017941 */ /* 0x000fea0003800000 */
.L_x_761:
        /* <DEDUP_REMOVED lines=10> */
.L_x_764:
[----:B------:R-:W-:Y:S05]  /*1c010*/  BSYNC B1 ;  /* 0x0000000000017941 */ /* 0x000fea0003800000 */
.L_x_763:
        /* <DEDUP_REMOVED lines=11> */
.L_x_766:
[----:B------:R-:W-:Y:S05]  /*1c0d0*/  BSYNC B1 ;  /* 0x0000000000017941 */ /* 0x000fea0003800000 */
.L_x_765:
        /* <DEDUP_REMOVED lines=13> */
.L_x_768:
[----:B------:R-:W-:Y:S05]  /*1c1b0*/  BSYNC B1 ;  /* 0x0000000000017941 */ /* 0x000fea0003800000 */
.L_x_767:
[----:B------:R-:W2:Y:S01]  /*1c1c0*/  LDL.LU R231, [R1+0x454] ;  /* 0x0004540001e77983 */ /* 0x000ea20000300800 */
        /* <DEDUP_REMOVED lines=12> */
.L_x_770:
[----:B------:R-:W-:Y:S05]  /*1c290*/  BSYNC B1 ;  /* 0x0000000000017941 */ /* 0x000fea0003800000 */
.L_x_769:
[----:B--2---:R-:W2:Y:S01]  /*1c2a0*/  LDL.LU R231, [R1+0x458] ;  /* 0x0004580001e77983 */ /* 0x004ea20000300800 */
[----:B-----5:R-:W-:Y:S01]  /*1c2b0*/  IMAD.U32 R230, R19, 0x10000, RZ ;  /* 0x0001000013e67824 */ /* 0x020fe200078e00ff */
[----:B------:R-:W-:Y:S01]  /*1c2c0*/  ISETP.GT.AND P4, PT, R0, 0x188, P6 ;  /* 0x000001880000780c */ /* 0x000fe20003784270 */
[----:B------:R-:W-:Y:S02]  /*1c2d0*/  BSSY B1, `(.L_x_771) ;  /* 0x0000007000017945 */ /* 0x000fe40003800000 */
[----:B------:R-:W-:-:S04]  /*1c2e0*/  FMUL R230, R230, R16 ;  /* 0x00000010e6e67220 */ /* 0x000fc80000400000 */
[----:B--2---:R-:W-:-:S05]  /*1c2f0*/  FFMA R230, R231, R2, R230 ;  /* 0x00000002e7e67223 */ /* 0x004fca00000000e6 */
[----:B------:R-:W-:-:S05]  /*1c300*/  F2FP.BF16.F32.PACK_AB R230, RZ, R230 ;  /* 0x000000e6ffe6723e */ /* 0x000fca00000010ff */
[----:B------:R2:W-:Y:S01]  /*1c310*/  @P5 STG.E.U16 desc[UR36][R220.64+0x150], R230 ;  /* 0x000150e6dc005986 */ /* 0x0005e2000c101524 */
[----:B------:R-:W-:Y:S05]  /*1c320*/  @!P4 BRA `(.L_x_772) ;  /* 0x000000000004c947 */ /* 0x000fea0003800000 */
[----:B------:R0:W5:Y:S02]  /*1c330*/  LDG.E.LTC128B.U16 R19, desc[UR36][R8.64+0x152] ;  /* 0x0001522408137981 */ /* 0x000164000c1e1520 */
.L_x_772:
[----:B------:R-:W-:Y:S05]  /*1c340*/  BSYNC B1 ;  /* 0x0000000000017941 */ /* 0x000fea0003800000 */
.L_x_771:
[----:B------:R-:W3:Y:S01]  /*1c350*/  LDL.LU R231, [R1+0x45c] ;  /* 0x00045c0001e77983 */ /* 0x000ee20000300800 */
[----:B--2--5:R-:W-:Y:S01]  /*1c360*/  IMAD.U32 R230, R19, 0x10000, RZ ;  /* 0x0001000013e67824 */ /* 0x024fe200078e00ff */
        /* <DEDUP_REMOVED lines=8> */
.L_x_774:
[----:B------:R-:W-:Y:S05]  /*1c3f0*/  BSYNC B1 ;  /* 0x0000000000017941 */ /* 0x000fea0003800000 */
.L_x_773:
[----:B------:R-:W4:Y:S01]  /*1c400*/  LDL.LU R231, [R1+0x460] ;  /* 0x0004600001e77983 */ /* 0x000f220000300800 */
[----:B--2--5:R-:W-:Y:S01]  /*1c410*/  IMAD.U32 R230, R19, 0x10000, RZ ;  /* 0x0001000013e67824 */ /* 0x024fe200078e00ff */
[----:B------:R-:W-:Y:S01]  /*1c420*/  ISETP.GT.AND P4, PT, R0, 0x180, P2 ;  /* 0x000001800000780c */ /* 0x000fe20001784270 */
        /* <DEDUP_REMOVED lines=10> */
.L_x_776:
[----:B------:R-:W-:Y:S05]  /*1c4d0*/  BSYNC B1 ;  /* 0x0000000000017941 */ /* 0x000fea0003800000 */
.L_x_775:
[----:B--2---:R-:W2:Y:S01]  /*1c4e0*/  LDL.LU R231, [R1+0x464] ;  /* 0x0004640001e77983 */ /* 0x004ea20000300800 */
        /* <DEDUP_REMOVED lines=12> */
.L_x_778:
[----:B------:R-:W-:Y:S05]  /*1c5b0*/  BSYNC B1 ;  /* 0x0000000000017941 */ /* 0x000fea0003800000 */
.L_x_777:
        /* <DEDUP_REMOVED lines=10> */
.L_x_780:
[----:B------:R-:W-:Y:S05]  /*1c660*/  BSYNC B1 ;  /* 0x0000000000017941 */ /* 0x000fea0003800000 */
.L_x_779:
        /* <DEDUP_REMOVED lines=10> */
.L_x_782:
[----:B------:R-:W-:Y:S05]  /*1c710*/  BSYNC B1 ;  /* 0x0000000000017941 */ /* 0x000fea0003800000 */
.L_x_781:
        /* <DEDUP_REMOVED lines=13> */
.L_x_784:
[----:B------:R-:W-:Y:S05]  /*1c7f0*/  BSYNC B1 ;  /* 0x0000000000017941 */ /* 0x000fea0003800000 */
.L_x_783:
[----:B--2---:R-:W2:Y:S01]  /*1c800*/  LDL.LU R231, [R1+0x474] ;  /* 0x0004740001e77983 */ /* 0x004ea20000300800 */
[----:B-----5:R-:W-:Y:S01]  /*1c810*/  IMAD.U32 R222, R19, 0x10000, RZ ;  /* 0x0001000013de7824 */ /* 0x020fe200078e00ff */
[----:B------:R-:W-:Y:S01]  /*1c820*/  ISETP.GT.AND P1, PT, R0, 0x188, P1 ;  /* 0x000001880000780c */ /* 0x000fe20000f24270 */
[----:B------:R-:W-:Y:S02]  /*1c830*/  BSSY B1, `(.L_x_785) ;  /* 0x0000009000017945 */ /* 0x000fe40003800000 */
[----:B------:R-:W-:-:S04]  /*1c840*/  FMUL R222, R222, R16 ;  /* 0x00000010dede7220 */ /* 0x000fc80000400000 */
[----:B--2---:R-:W-:-:S05]  /*1c850*/  FFMA R222, R231, R2, R222 ;  /* 0x00000002e7de7223 */ /* 0x004fca00000000de */
[----:B------:R-:W-:-:S04]  /*1c860*/  F2FP.BF16.F32.PACK_AB R222, RZ, R222 ;  /* 0x000000deffde723e */ /* 0x000fc800000010ff */
[----:B------:R-:W-:Y:S01]  /*1c870*/  PRMT R230, R222, 0x7610, R230 ;  /* 0x00007610dee67816 */ /* 0x000fe200000000e6 */
[----:B------:R-:W-:-:S05]  /*1c880*/  @P2 IMAD.MOV.U32 R222, RZ, RZ, R218 ;  /* 0x000000ffffde2224 */ /* 0x000fca00078e00da */
[----:B------:R2:W-:Y:S01]  /*1c890*/  @P2 STG.E.U16 desc[UR36][R222.64+0x172], R230 ;  /* 0x000172e6de002986 */ /* 0x0005e2000c101524 */
[----:B------:R-:W-:Y:S05]  /*1c8a0*/  @!P1 BRA `(.L_x_786) ;  /* 0x0000000000049947 */ /* 0x000fea0003800000 */
[----:B------:R0:W5:Y:S02]  /*1c8b0*/  LDG.E.LTC128B.U16 R19, desc[UR36][R8.64+0x170] ;  /* 0x0001702408137981 */ /* 0x000164000c1e1520 */
.L_x_786:
[----:B------:R-:W-:Y:S05]  /*1c8c0*/  BSYNC B1 ;  /* 0x0000000000017941 */ /* 0x000fea0003800000 */
.L_x_785:
        /* <DEDUP_REMOVED lines=10> */
.L_x_788:
[----:B------:R-:W-:Y:S05]  /*1c970*/  BSYNC B1 ;  /* 0x0000000000017941 */ /* 0x000fea0003800000 */
.L_x_787:
[----:B------:R-:W3:Y:S01]  /*1c980*/  LDL.LU R223, [R1+0x47c] ;  /* 0x00047c0001df7983 */ /* 0x000ee20000300800 */
[----:B--2--5:R-:W-:Y:S01]  /*1c990*/  IMAD.U32 R222, R19, 0x10000, RZ ;  /* 0x0001000013de7824 */ /* 0x024fe200078e00ff */
        /* <DEDUP_REMOVED lines=11> */
.L_x_790:
[----:B------:R-:W-:Y:S05]  /*1ca50*/  BSYNC B1 ;  /* 0x0000000000017941 */ /* 0x000fea0003800000 */
.L_x_789:
[----:B--2---:R-:W2:Y:S01]  /*1ca60*/  LDL.LU R221, [R1+0x180] ;  /* 0x0001800001dd7983 */ /* 0x004ea20000300800 */
[----:B-----5:R-:W-:Y:S01]  /*1ca70*/  IMAD.U32 R220, R19, 0x10000, RZ ;  /* 0x0001000013dc7824 */ /* 0x020fe200078e00ff */
        /* <DEDUP_REMOVED lines=11> */
.L_x_792:
[----:B------:R-:W-:Y:S05]  /*1cb30*/  BSYNC B1 ;  /* 0x0000000000017941 */ /* 0x000fea0003800000 */
.L_x_791:
        /* <DEDUP_REMOVED lines=10> */
.L_x_794:
[----:B------:R-:W-:Y:S05]  /*1cbe0*/  BSYNC B1 ;  /* 0x0000000000017941 */ /* 0x000fea0003800000 */
.L_x_793:
[----:B------:R-:W4:Y:S01]  /*1cbf0*/  LDL.LU R221, [R1+0x188] ;  /* 0x0001880001dd7983 */ /* 0x000f220000300800 */
[----:B--2--5:R-:W-:Y:S01]  /*1cc00*/  IMAD.U32 R220, R19, 0x10000, RZ ;  /* 0x0001000013dc7824 */ /* 0x024fe200078e00ff */
[----:B------:R-:W-:Y:S01]  /*1cc10*/  ISETP.GT.AND P0, PT, R0, 0x8, P2 ;  /* 0x000000080000780c */ /* 0x000fe20001704270 */
[----:B------:R-:W-:Y:S02]  /*1cc20*/  BSSY B1, `(.L_x_795) ;  /* 0x0000007000017945 */ /* 0x000fe40003800000 */
[----:B------:R-:W-:-:S04]  /*1cc30*/  FMUL R220, R220, R16 ;  /* 0x00000010dcdc7220 */ /* 0x000fc80000400000 */
[----:B----4-:R-:W-:-:S05]  /*1cc40*/  FFMA R220, R221, R2, R220 ;  /* 0x00000002dddc7223 */ /* 0x010fca00000000dc */
[----:B------:R-:W-:-:S05]  /*1cc50*/  F2FP.BF16.F32.PACK_AB R220, RZ, R220 ;  /* 0x000000dcffdc723e */ /* 0x000fca00000010ff */
[----:B------:R2:W-:Y:S01]  /*1cc60*/  @P1 STG.E.U16 desc[UR36][R4.64+0x180], R220 ;  /* 0x000180dc04001986 */ /* 0x0005e2000c101524 */
[----:B------:R-:W-:Y:S05]  /*1cc70*/  @!P0 BRA `(.L_x_796) ;  /* 0x0000000000048947 */ /* 0x000fea0003800000 */
[----:B------:R4:W5:Y:S02]  /*1cc80*/  LDG.E.LTC128B.U16 R19, desc[UR36][R6.64+0x182] ;  /* 0x0001822406137981 */ /* 0x000964000c1e1520 */
.L_x_796:
[----:B------:R-:W-:Y:S05]  /*1cc90*/  BSYNC B1 ;  /* 0x0000000000017941 */ /* 0x000fea0003800000 */
.L_x_795:
        /* <DEDUP_REMOVED lines=13> */
.L_x_798:
[----:B------:R-:W-:Y:S05]  /*1cd70*/  BSYNC B1 ;  /* 0x0000000000017941 */ /* 0x000fea0003800000 */
.L_x_797:
[----:B------:R-:W4:Y:S01]  /*1cd80*/  LDL.LU R221, [R1+0x190] ;  /* 0x0001900001dd7983 */ /* 0x000f220000300800 */
[----:B--2--5:R-:W-:Y:S01]  /*1cd90*/  IMAD.U32 R220, R19, 0x10000, RZ ;  /* 0x0001000013dc7824 */ /* 0x024fe200078e00ff */
[----:B------:R-:W-:Y:S01]  /*1cda0*/  ISETP.GT.AND P3, PT, R3, 0xc9, PT ;  /* 0x000000c90300780c */ /* 0x000fe20003f64270 */
[----:B------:R-:W-:Y:S01]  /*1cdb0*/  BSSY B1, `(.L_x_799) ;  /* 0x000000a000017945 */ /* 0x000fe20003800000 */
[----:B------:R-:W-:Y:S01]  /*1cdc0*/  LOP3.LUT R17, R17, 0xfffffff7, RZ, 0xc0, !PT ;  /* 0xfffffff711117812 */ /* 0x000fe200078ec0ff */
[----:B------:R-:W-:Y:S01]  /*1cdd0*/  FMUL R220, R220, R16 ;  /* 0x00000010dcdc7220 */ /* 0x000fe20000400000 */
[----:B------:R-:W-:-:S09]  /*1cde0*/  ISETP.GT.AND P0, PT, R0, RZ, P3 ;  /* 0x000000ff0000720c */ /* 0x000fd20001f04270 */
[----:B------:R-:W-:Y:S01]  /*1cdf0*/  @P3 LOP3.LUT R17, R17, 0x8, RZ, 0xfc, !PT ;  /* 0x0000000811113812 */ /* 0x000fe200078efcff */
[----:B----4-:R-:W-:-:S05]  /*1ce00*/  FFMA R220, R221, R2, R220 ;  /* 0x00000002dddc7223 */ /* 0x010fca00000000dc */
[----:B------:R-:W-:-:S05]  /*1ce10*/  F2FP.BF16.F32.PACK_AB R220, RZ, R220 ;  /* 0x000000dcffdc723e */ /* 0x000fca00000010ff */
[----:B------:R2:W-:Y:S01]  /*1ce20*/  @P1 STG.E.U16 desc[UR36][R226.64+0x190], R220 ;  /* 0x000190dce2001986 */ /* 0x0005e2000c101524 */
[----:B------:R-:W-:Y:S05]  /*1ce30*/  @!P0 BRA `(.L_x_800) ;  /* 0x0000000000048947 */ /* 0x000fea0003800000 */
[----:B------:R4:W5:Y:S02]  /*1ce40*/  LDG.E.LTC128B.U16 R19, desc[UR36][R216.64+0x192] ;  /* 0x00019224d8137981 */ /* 0x000964000c1e1520 */
.L_x_800:
[----:B------:R-:W-:Y:S05]  /*1ce50*/  BSYNC B1 ;  /* 0x0000000000017941 */ /* 0x000fea0003800000 */
.L_x_799:
        /* <DEDUP_REMOVED lines=10> */
.L_x_802:
[----:B------:R-:W-:Y:S05]  /*1cf00*/  BSYNC B1 ;  /* 0x0000000000017941 */ /* 0x000fea0003800000 */
.L_x_801:
        /* <DEDUP_REMOVED lines=10> */
.L_x_804:
[----:B------:R-:W-:Y:S05]  /*1cfb0*/  BSYNC B1 ;  /* 0x0000000000017941 */ /* 0x000fea0003800000 */
.L_x_803:
        /* <DEDUP_REMOVED lines=13> */
.L_x_806:
[----:B------:R-:W-:Y:S05]  /*1d090*/  BSYNC B1 ;  /* 0x0000000000017941 */ /* 0x000fea0003800000 */
.L_x_805:
[----:B------:R-:W4:Y:S01]  /*1d0a0*/  LDL.LU R221, [R1+0x1a0] ;  /* 0x0001a00001dd7983 */ /* 0x000f220000300800 */
[----:B--2--5:R-:W-:Y:S01]  /*1d0b0*/  IMAD.U32 R220, R19, 0x10000, RZ ;  /* 0x0001000013dc7824 */ /* 0x024fe200078e00ff */
[----:B------:R-:W-:Y:S01]  /*1d0c0*/  ISETP.GT.AND P1, PT, R3, 0xd1, PT ;  /* 0x000000d10300780c */ /* 0x000fe20003f24270 */
[----:B------:R-:W-:Y:S01]  /*1d0d0*/  BSSY B1, `(.L_x_807) ;  /* 0x000000a000017945 */ /* 0x000fe20003800000 */
[----:B------:R-:W-:Y:S01]  /*1d0e0*/  LOP3.LUT R17, R17, 0xffffffbf, RZ, 0xc0, !PT ;  /* 0xffffffbf11117812 */ /* 0x000fe200078ec0ff */
[----:B------:R-:W-:-:S10]  /*1d0f0*/  FMUL R220, R220, R16 ;  /* 0x00000010dcdc7220 */ /* 0x000fd40000400000 */
[----:B------:R-:W-:Y:S01]  /*1d100*/  @P1 LOP3.LUT R17, R17, 0x40, RZ, 0xfc, !PT ;  /* 0x0000004011111812 */ /* 0x000fe200078efcff */
[----:B----4-:R-:W-:-:S05]  /*1d110*/  FFMA R220, R221, R2, R220 ;  /* 0x00000002dddc7223 */ /* 0x010fca00000000dc */
[----:B------:R-:W-:-:S05]  /*1d120*/  F2FP.BF16.F32.PACK_AB R220, RZ, R220 ;  /* 0x000000dcffdc723e */ /* 0x000fca00000010ff */
[----:B------:R2:W-:Y:S01]  /*1d130*/  @P0 STG.E.U16 desc[UR36][R226.64+0x1a0], R220 ;  /* 0x0001a0dce2000986 */ /* 0x0005e2000c101524 */
[----:B------:R-:W-:-:S13]  /*1d140*/  ISETP.GT.AND P0, PT, R0, RZ, P1 ;  /* 0x000000ff0000720c */ /* 0x000fda0000f04270 */
[----:B--2---:R-:W-:Y:S05]  /*1d150*/  @!P0 BRA `(.L_x_808) ;  /* 0x0000000000048947 */ /* 0x004fea0003800000 */
[----:B------:R2:W5:Y:S02]  /*1d160*/  LDG.E.LTC128B.U16 R19, desc[UR36][R216.64+0x1a2] ;  /* 0x0001a224d8137981 */ /* 0x000564000c1e1520 */
.L_x_808:
[----:B------:R-:W-:Y:S05]  /*1d170*/  BSYNC B1 ;  /* 0x0000000000017941 */ /* 0x000fea0003800000 */
.L_x_807:
[----:B------:R-:W4:Y:S01]  /*1d180*/  LDL.LU R221, [R1+0x1a4] ;  /* 0x0001a40001dd7983 */ /* 0x000f220000300800 */
[----:B-----5:R-:W-:Y:S01]  /*1d190*/  IMAD.U32 R220, R19, 0x10000, RZ ;  /* 0x0001000013dc7824 */ /* 0x020fe200078e00ff */
[----:B------:R-:W-:Y:S03]  /*1d1a0*/  BSSY B1, `(.L_x_809) ;  /* 0x0000008000017945 */ /* 0x000fe60003800000 */
[----:B------:R-:W-:-:S04]  /*1d1b0*/  FMUL R220, R220, R16 ;  /* 0x00000010dcdc7220 */ /* 0x000fc80000400000 */
[----:B----4-:R-:W-:-:S05]  /*1d1c0*/  FFMA R220, R221, R2, R220 ;  /* 0x00000002dddc7223 */ /* 0x010fca00000000dc */
[----:B------:R-:W-:-:S05]  /*1d1d0*/  F2FP.BF16.F32.PACK_AB R220, RZ, R220 ;  /* 0x000000dcffdc723e */ /* 0x000fca00000010ff */
[----:B------:R4:W-:Y:S01]  /*1d1e0*/  @P0 STG.E.U16 desc[UR36][R226.64+0x1a2], R220 ;  /* 0x0001a2dce2000986 */ /* 0x0009e2000c101524 */
[----:B------:R-:W-:-:S13]  /*1d1f0*/  ISETP.GT.AND P0, PT, R0, 0x8, P2 ;  /* 0x000000080000780c */ /* 0x000fda0001704270 */
[----:B----4-:R-:W-:Y:S05]  /*1d200*/  @!P0 BRA `(.L_x_810) ;  /* 0x0000000000048947 */ /* 0x010fea0003800000 */
[----:B------:R4:W5:Y:S02]  /*1d210*/  LDG.E.LTC128B.U16 R19, desc[UR36][R6.64+0x1a0] ;  /* 0x0001a02406137981 */ /* 0x000964000c1e1520 */
.L_x_810:
[----:B------:R-:W-:Y:S05]  /*1d220*/  BSYNC B1 ;  /* 0x0000000000017941 */ /* 0x000fea0003800000 */
.L_x_809:
        /* <DEDUP_REMOVED lines=10> */
.L_x_812:
[----:B------:R-:W-:Y:S05]  /*1d2d0*/  BSYNC B1 ;  /* 0x0000000000017941 */ /* 0x000fea0003800000 */
.L_x_811:
[----:B------:R-:W3:Y:S01]  /*1d2e0*/  LDL.LU R221, [R1+0x1ac] ;  /* 0x0001ac0001dd7983 */ /* 0x000ee20000300800 */
[----:B-----5:R-:W-:Y:S01]  /*1d2f0*/  IMAD.U32 R220, R19, 0x10000, RZ ;  /* 0x0001000013dc7824 */ /* 0x020fe200078e00ff */
[----:B------:R-:W-:Y:S01]  /*1d300*/  ISETP.GT.AND P2, PT, R3, 0xd8, PT ;  /* 0x000000d80300780c */ /* 0x000fe20003f44270 */
[----:B------:R-:W-:Y:S01]  /*1d310*/  IMAD.U32 R234, RZ, RZ, UR8 ;  /* 0x00000008ffea7e24 */ /* 0x000fe2000f8e00ff */
[----:B------:R-:W-:Y:S01]  /*1d320*/  LOP3.LUT R18, R18, 0xfffffbff, RZ, 0xc0, !PT ;  /* 0xfffffbff12127812 */ /* 0x000fe200078ec0ff */
[----:B------:R-:W-:Y:S01]  /*1d330*/  FMUL R220, R220, R16 ;  /* 0x00000010dcdc7220 */ /* 0x000fe20000400000 */
[----:B------:R-:W-:Y:S01]  /*1d340*/  IMAD.U32 R233, RZ, RZ, UR9 ;  /* 0x00000009ffe97e24 */ /* 0x000fe2000f8e00ff */
[----:B------:R-:W-:Y:S01]  /*1d350*/  BSSY B1, `(.L_x_813) ;  /* 0x0000010000017945 */ /* 0x000fe20003800000 */
[----:B------:R-:W-:Y:S02]  /*1d360*/  IMAD.SHL.U32 R234, R234, 0x10, RZ ;  /* 0x00000010eaea7824 */ /* 0x000fe400078e00ff */
[----:B------:R-:W-:-:S02]  /*1d370*/  IMAD.U32 R223, RZ, RZ, UR8 ;  /* 0x00000008ffdf7e24 */ /* 0x000fc4000f8e00ff */
[----:B------:R-:W-:-:S03]  /*1d380*/  IMAD.IADD R232, R232, 0x1, R219 ;  /* 0x00000001e8e87824 */ /* 0x000fc600078e02db */
[----:B------:R-:W-:Y:S02]  /*1d390*/  SHF.L.U64.HI R223, R223, 0x4, R233 ;  /* 0x00000004dfdf7819 */ /* 0x000fe400000102e9 */
[----:B------:R-:W-:Y:S01]  /*1d3a0*/  @P2 LOP3.LUT R18, R18, 0x400, RZ, 0xfc, !PT ;  /* 0x0000040012122812 */ /* 0x000fe200078efcff */
[----:B---3--:R-:W-:-:S05]  /*1d3b0*/  FFMA R220, R221, R2, R220 ;  /* 0x00000002dddc7223 */ /* 0x008fca00000000dc */
[----:B------:R-:W-:-:S05]  /*1d3c0*/  F2FP.BF16.F32.PACK_AB R220, RZ, R220 ;  /* 0x000000dcffdc723e */ /* 0x000fca00000010ff */
[----:B------:R3:W-:Y:S02]  /*1d3d0*/  @P0 STG.E.U16 desc[UR36][R4.64+0x1a2], R220 ;  /* 0x0001a2dc04000986 */ /* 0x0007e4000c101524 */
[----:B---3--:R-:W-:-:S05]  /*1d3e0*/  IADD3 R220, P0, R234, R228, RZ ;  /* 0x000000e4eadc7210 */ /* 0x008fca0007f1e0ff */
[----:B------:R-:W-:Y:S01]  /*1d3f0*/  IMAD.X R221, R223, 0x1, R229, P0 ;  /* 0x00000001dfdd7824 */ /* 0x000fe200000e06e5 */
[----:B------:R-:W-:-:S05]  /*1d400*/  IADD3 R230, P0, R234, R218, RZ ;  /* 0x000000daeae67210 */ /* 0x000fca0007f1e0ff */
[----:B------:R-:W-:Y:S01]  /*1d410*/  IMAD.X R231, R223, 0x1, R232, P0 ;  /* 0x00000001dfe77824 */ /* 0x000fe200000e06e8 */
[----:B------:R-:W-:-:S13]  /*1d420*/  ISETP.GT.AND P0, PT, R0, RZ, P2 ;  /* 0x000000ff0000720c */ /* 0x000fda0001704270 */
[----:B------:R-:W-:Y:S05]  /*1d430*/  @!P0 BRA `(.L_x_814) ;  /* 0x0000000000048947 */ /* 0x000fea0003800000 */
[----:B------:R3:W5:Y:S02]  /*1d440*/  LDG.E.LTC128B.U16 R19, desc[UR36][R216.64+0x1b0] ;  /* 0x0001b024d8137981 */ /* 0x000764000c1e1520 */
.L_x_814:
[----:B------:R-:W-:Y:S05]  /*1d450*/  BSYNC B1 ;  /* 0x0000000000017941 */ /* 0x000fea0003800000 */
.L_x_813:
[----:B------:R-:W2:Y:S01]  /*1d460*/  LDL.LU R233, [R1+0x1b0] ;  /* 0x0001b00001e97983 */ /* 0x000ea20000300800 */
[----:B-----5:R-:W-:Y:S01]  /*1d470*/  IMAD.U32 R222, R19, 0x10000, RZ ;  /* 0x0001000013de7824 */ /* 0x020fe200078e00ff */
[----:B------:R-:W-:Y:S01]  /*1d480*/  ISETP.GT.AND P1, PT, R3, 0xd9, PT ;  /* 0x000000d90300780c */ /* 0x000fe20003f24270 */
[----:B------:R-:W-:Y:S01]  /*1d490*/  BSSY B1, `(.L_x_815) ;  /* 0x000000a000017945 */ /* 0x000fe20003800000 */
[----:B------:R-:W-:Y:S01]  /*1d4a0*/  LOP3.LUT R18, R18, 0xfffffdff, RZ, 0xc0, !PT ;  /* 0xfffffdff12127812 */ /* 0x000fe200078ec0ff */
[----:B------:R-:W-:-:S10]  /*1d4b0*/  FMUL R222, R222, R16 ;  /* 0x00000010dede7220 */ /* 0x000fd40000400000 */
[----:B------:R-:W-:Y:S01]  /*1d4c0*/  @P1 LOP3.LUT R18, R18, 0x200, RZ, 0xfc, !PT ;  /* 0x0000020012121812 */ /* 0x000fe200078efcff */
[----:B--2---:R-:W-:-:S05]  /*1d4d0*/  FFMA R222, R233, R2, R222 ;  /* 0x00000002e9de7223 */ /* 0x004fca00000000de */
[----:B------:R-:W-:-:S05]  /*1d4e0*/  F2FP.BF16.F32.PACK_AB R222, RZ, R222 ;  /* 0x000000deffde723e */ /* 0x000fca00000010ff */
[----:B------:R2:W-:Y:S01]  /*1d4f0*/  @P0 STG.E.U16 desc[UR36][R226.64+0x1b0], R222 ;  /* 0x0001b0dee2000986 */ /* 0x0005e2000c101524 */
[----:B------:R-:W-:-:S13]  /*1d500*/  ISETP.GT.AND P0, PT, R0, RZ, P1 ;  /* 0x000000ff0000720c */ /* 0x000fda0000f04270 */
[----:B--2---:R-:W-:Y:S05]  /*1d510*/  @!P0 BRA `(.L_x_816) ;  /* 0x0000000000048947 */ /* 0x004fea0003800000 */
[----:B------:R2:W5:Y:S02]  /*1d520*/  LDG.E.LTC128B.U16 R19, desc[UR36][R216.64+0x1b2] ;  /* 0x0001b224d8137981 */ /* 0x000564000c1e1520 */
.L_x_816:
[----:B------:R-:W-:Y:S05]  /*1d530*/  BSYNC B1 ;  /* 0x0000000000017941 */ /* 0x000fea0003800000 */
.L_x_815:
        /* <DEDUP_REMOVED lines=10> */
.L_x_818:
[----:B------:R-:W-:Y:S05]  /*1d5e0*/  BSYNC B1 ;  /* 0x0000000000017941 */ /* 0x000fea0003800000 */
.L_x_817:
        /* <DEDUP_REMOVED lines=10> */
.L_x_820:
[----:B------:R-:W-:Y:S05]  /*1d690*/  BSYNC B1 ;  /* 0x0000000000017941 */ /* 0x000fea0003800000 */
.L_x_819:
        /* <DEDUP_REMOVED lines=13> */
.L_x_822:
[----:B------:R-:W-:Y:S05]  /*1d770*/  BSYNC B1 ;  /* 0x0000000000017941 */ /* 0x000fea0003800000 */
.L_x_821:
        /* <DEDUP_REMOVED lines=13> */
.L_x_824:
[----:B------:R-:W-:Y:S05]  /*1d850*/  BSYNC B1 ;  /* 0x0000000000017941 */ /* 0x000fea0003800000 */
.L_x_823:
        /* <DEDUP_REMOVED lines=10> */
.L_x_826:
[----:B------:R-:W-:Y:S05]  /*1d900*/  BSYNC B1 ;  /* 0x0000000000017941 */ /* 0x000fea0003800000 */
.L_x_825:
        /* <DEDUP_REMOVED lines=10> */
.L_x_828:
[----:B------:R-:W-:Y:S05]  /*1d9b0*/  BSYNC B1 ;  /* 0x0000000000017941 */ /* 0x000fea0003800000 */
.L_x_827:
        /* <DEDUP_REMOVED lines=13> */
.L_x_830:
[----:B------:R-:W-:Y:S05]  /*1da90*/  BSYNC B1 ;  /* 0x0000000000017941 */ /* 0x000fea0003800000 */
.L_x_829:
        /* <DEDUP_REMOVED lines=13> */
.L_x_832:
[----:B------:R-:W-:Y:S05]  /*1db70*/  BSYNC B1 ;  /* 0x0000000000017941 */ /* 0x000fea0003800000 */
.L_x_831:
        /* <DEDUP_REMOVED lines=10> */
.L_x_834:
[----:B------:R-:W-:Y:S05]  /*1dc20*/  BSYNC B1 ;  /* 0x0000000000017941 */ /* 0x000fea0003800000 */
.L_x_833:
        /* <DEDUP_REMOVED lines=10> */
.L_x_836:
[----:B------:R-:W-:Y:S05]  /*1dcd0*/  BSYNC B1 ;  /* 0x0000000000017941 */ /* 0x000fea0003800000 */
.L_x_835:
        /* <DEDUP_REMOVED lines=13> */
.L_x_838:
[----:B------:R-:W-:Y:S05]  /*1ddb0*/  BSYNC B1 ;  /* 0x0000000000017941 */ /* 0x000fea0003800000 */
.L_x_837:
        /* <DEDUP_REMOVED lines=13> */
.L_x_840:
[----:B------:R-:W-:Y:S05]  /*1de90*/  BSYNC B1 ;  /* 0x0000000000017941 */ /* 0x000fea0003800000 */
.L_x_839:
        /* <DEDUP_REMOVED lines=10> */
.L_x_842:
[----:B------:R-:W-:Y:S05]  /*1df40*/  BSYNC B1 ;  /* 0x0000000000017941 */ /* 0x000fea0003800000 */
.L_x_841:
        /* <DEDUP_REMOVED lines=10> */
.L_x_844:
[----:B------:R-:W-:Y:S05]  /*1dff0*/  BSYNC B1 ;  /* 0x0000000000017941 */ /* 0x000fea0003800000 */
.L_x_843:
        /* <DEDUP_REMOVED lines=13> */
.L_x_846:
[----:B------:R-:W-:Y:S05]  /*1e0d0*/  BSYNC B1 ;  /* 0x0000000000017941 */ /* 0x000fea0003800000 */
.L_x_845:
        /* <DEDUP_REMOVED lines=13> */
.L_x_848:
[----:B------:R-:W-:Y:S05]  /*1e1b0*/  BSYNC B1 ;  /* 0x0000000000017941 */ /* 0x000fea0003800000 */
.L_x_847:
        /* <DEDUP_REMOVED lines=10> */
.L_x_850:
[----:B------:R-:W-:Y:S05]  /*1e260*/  BSYNC B1 ;  /* 0x0000000000017941 */ /* 0x000fea0003800000 */
.L_x_849:
        /* <DEDUP_REMOVED lines=10> */
.L_x_852:
[----:B------:R-:W-:Y:S05]  /*1e310*/  BSYNC B1 ;  /* 0x0000000000017941 */ /* 0x000fea0003800000 */
.L_x_851:
        /* <DEDUP_REMOVED lines=13> */
.L_x_854:
[----:B------:R-:W-:Y:S05]  /*1e3f0*/  BSYNC B1 ;  /* 0x0000000000017941 */ /* 0x000fea0003800000 */
.L_x_853:
        /* <DEDUP_REMOVED lines=13> */
.L_x_856:
[----:B------:R-:W-:Y:S05]  /*1e4d0*/  BSYNC B1 ;  /* 0x0000000000017941 */ /* 0x000fea0003800000 */
.L_x_855:
        /* <DEDUP_REMOVED lines=10> */
.L_x_858:
[----:B------:R-:W-:Y:S05]  /*1e580*/  BSYNC B1 ;  /* 0x0000000000017941 */ /* 0x000fea0003800000 */
.L_x_857:
        /* <DEDUP_REMOVED lines=10> */
.L_x_860:
[----:B------:R-:W-:Y:S05]  /*1e630*/  BSYNC B1 ;  /* 0x0000000000017941 */ /* 0x000fea0003800000 */
.L_x_859:
        /* <DEDUP_REMOVED lines=13> */
.L_x_862:
[----:B------:R-:W-:Y:S05]  /*1e710*/  BSYNC B1 ;  /* 0x0000000000017941 */ /* 0x000fea0003800000 */
.L_x_861:
        /* <DEDUP_REMOVED lines=13> */
.L_x_864:
[----:B------:R-:W-:Y:S05]  /*1e7f0*/  BSYNC B1 ;  /* 0x0000000000017941 */ /* 0x000fea0003800000 */
.L_x_863:
        /* <DEDUP_REMOVED lines=10> */
.L_x_866:
[----:B------:R-:W-:Y:S05]  /*1e8a0*/  BSYNC B1 ;  /* 0x0000000000017941 */ /* 0x000fea0003800000 */
.L_x_865:
        /* <DEDUP_REMOVED lines=10> */
.L_x_868:
[----:B------:R-:W-:Y:S05]  /*1e950*/  BSYNC B1 ;  /* 0x0000000000017941 */ /* 0x000fea0003800000 */
.L_x_867:
        /* <DEDUP_REMOVED lines=13> */
.L_x_870:
[----:B------:R-:W-:Y:S05]  /*1ea30*/  BSYNC B1 ;  /* 0x0000000000017941 */ /* 0x000fea0003800000 */
.L_x_869:
        /* <DEDUP_REMOVED lines=13> */
.L_x_872:
[----:B------:R-:W-:Y:S05]  /*1eb10*/  BSYNC B1 ;  /* 0x0000000000017941 */ /* 0x000fea0003800000 */
.L_x_871:
        /* <DEDUP_REMOVED lines=10> */
.L_x_874:
[----:B------:R-:W-:Y:S05]  /*1ebc0*/  BSYNC B1 ;  /* 0x0000000000017941 */ /* 0x000fea0003800000 */
.L_x_873:
        /* <DEDUP_REMOVED lines=10> */
.L_x_876:
[----:B------:R-:W-:Y:S05]  /*1ec70*/  BSYNC B1 ;  /* 0x0000000000017941 */ /* 0x000fea0003800000 */
.L_x_875:
        /* <DEDUP_REMOVED lines=13> */
.L_x_878:
[----:B------:R-:W-:Y:S05]  /*1ed50*/  BSYNC B1 ;  /* 0x0000000000017941 */ /* 0x000fea0003800000 */
.L_x_877:
        /* <DEDUP_REMOVED lines=13> */
.L_x_880:
[----:B------:R-:W-:Y:S05]  /*1ee30*/  BSYNC B1 ;  /* 0x0000000000017941 */ /* 0x000fea0003800000 */
.L_x_879:
        /* <DEDUP_REMOVED lines=10> */
.L_x_882:
[----:B------:R-:W-:Y:S05]  /*1eee0*/  BSYNC B1 ;  /* 0x0000000000017941 */ /* 0x000fea0003800000 */
.L_x_881:
        /* <DEDUP_REMOVED lines=10> */
.L_x_884:
[----:B------:R-:W-:Y:S05]  /*1ef90*/  BSYNC B1 ;  /* 0x0000000000017941 */ /* 0x000fea0003800000 */
.L_x_883:
        /* <DEDUP_REMOVED lines=13> */
.L_x_886:
[----:B------:R-:W-:Y:S05]  /*1f070*/  BSYNC B1 ;  /* 0x0000000000017941 */ /* 0x000fea0003800000 */
.L_x_885:
        /* <DEDUP_REMOVED lines=13> */
.L_x_888:
[----:B------:R-:W-:Y:S05]  /*1f150*/  BSYNC B1 ;  /* 0x0000000000017941 */ /* 0x000fea0003800000 */
.L_x_887:
        /* <DEDUP_REMOVED lines=10> */
.L_x_890:
[----:B------:R-:W-:Y:S05]  /*1f200*/  BSYNC B1 ;  /* 0x0000000000017941 */ /* 0x000fea0003800000 */
.L_x_889:
        /* <DEDUP_REMOVED lines=10> */
.L_x_892:
[----:B------:R-:W-:Y:S05]  /*1f2b0*/  BSYNC B1 ;  /* 0x0000000000017941 */ /* 0x000fea0003800000 */
.L_x_891:
        /* <DEDUP_REMOVED lines=13> */
.L_x_894:
[----:B------:R-:W-:Y:S05]  /*1f390*/  BSYNC B1 ;  /* 0x0000000000017941 */ /* 0x000fea0003800000 */
.L_x_893:
        /* <DEDUP_REMOVED lines=13> */
.L_x_896:
[----:B------:R-:W-:Y:S05]  /*1f470*/  BSYNC B1 ;  /* 0x0000000000017941 */ /* 0x000fea0003800000 */
.L_x_895:
        /* <DEDUP_REMOVED lines=10> */
.L_x_898:
[----:B------:R-:W-:Y:S05]  /*1f520*/  BSYNC B1 ;  /* 0x0000000000017941 */ /* 0x000fea0003800000 */
.L_x_897:
        /* <DEDUP_REMOVED lines=10> */
.L_x_900:
[----:B------:R-:W-:Y:S05]  /*1f5d0*/  BSYNC B1 ;  /* 0x0000000000017941 */ /* 0x000fea0003800000 */
.L_x_899:
        /* <DEDUP_REMOVED lines=13> */
.L_x_902:
[----:B------:R-:W-:Y:S05]  /*1f6b0*/  BSYNC B1 ;  /* 0x0000000000017941 */ /* 0x000fea0003800000 */
.L_x_901:
        /* <DEDUP_REMOVED lines=13> */
.L_x_904:
[----:B------:R-:W-:Y:S05]  /*1f790*/  BSYNC B1 ;  /* 0x0000000000017941 */ /* 0x000fea0003800000 */
.L_x_903:
        /* <DEDUP_REMOVED lines=10> */
.L_x_906:
[----:B------:R-:W-:Y:S05]  /*1f840*/  BSYNC B1 ;  /* 0x0000000000017941 */ /* 0x000fea0003800000 */
.L_x_905:
        /* <DEDUP_REMOVED lines=10> */
.L_x_908:
[----:B------:R-:W-:Y:S05]  /*1f8f0*/  BSYNC B1 ;  /* 0x0000000000017941 */ /* 0x000fea0003800000 */
.L_x_907:
        /* <DEDUP_REMOVED lines=13> */
.L_x_910:
[----:B------:R-:W-:Y:S05]  /*1f9d0*/  BSYNC B1 ;  /* 0x0000000000017941 */ /* 0x000fea0003800000 */
.L_x_909:
        /* <DEDUP_REMOVED lines=13> */
.L_x_912:
[----:B------:R-:W-:Y:S05]  /*1fab0*/  BSYNC B1 ;  /* 0x0000000000017941 */ /* 0x000fea0003800000 */
.L_x_911:
        /* <DEDUP_REMOVED lines=10> */
.L_x_914:
[----:B------:R-:W-:Y:S05]  /*1fb60*/  BSYNC B1 ;  /* 0x0000000000017941 */ /* 0x000fea0003800000 */
.L_x_913:
        /* <DEDUP_REMOVED lines=10> */
.L_x_916:
[----:B------:R-:W-:Y:S05]  /*1fc10*/  BSYNC B1 ;  /* 0x0000000000017941 */ /* 0x000fea0003800000 */
.L_x_915:
        /* <DEDUP_REMOVED lines=13> */
.L_x_918:
[----:B------:R-:W-:Y:S05]  /*1fcf0*/  BSYNC B1 ;  /* 0x0000000000017941 */ /* 0x000fea0003800000 */
.L_x_917:
        /* <DEDUP_REMOVED lines=13> */
.L_x_920:
[----:B------:R-:W-:Y:S05]  /*1fdd0*/  BSYNC B1 ;  /* 0x0000000000017941 */ /* 0x000fea0003800000 */
.L_x_919:
        /* <DEDUP_REMOVED lines=10> */
.L_x_922:
[----:B------:R-:W-:Y:S05]  /*1fe80*/  BSYNC B1 ;  /* 0x0000000000017941 */ /* 0x000fea0003800000 */
.L_x_921:
        /* <DEDUP_REMOVED lines=10> */
.L_x_924:
[----:B------:R-:W-:Y:S05]  /*1ff30*/  BSYNC B1 ;  /* 0x0000000000017941 */ /* 0x000fea0003800000 */
.L_x_923:
        /* <DEDUP_REMOVED lines=13> */
.L_x_926:
[----:B------:R-:W-:Y:S05]  /*20010*/  BSYNC B1 ;  /* 0x0000000000017941 */ /* 0x000fea0003800000 */
.L_x_925:
        /* <DEDUP_REMOVED lines=13> */
.L_x_928:
[----:B------:R-:W-:Y:S05]  /*200f0*/  BSYNC B1 ;  /* 0x0000000000017941 */ /* 0x000fea0003800000 */
.L_x_927:
        /* <DEDUP_REMOVED lines=10> */
.L_x_930:
[----:B------:R-:W-:Y:S05]  /*201a0*/  BSYNC B1 ;  /* 0x0000000000017941 */ /* 0x000fea0003800000 */
.L_x_929:
        /* <DEDUP_REMOVED lines=10> */
.L_x_932:
[----:B------:R-:W-:Y:S05]  /*20250*/  BSYNC B1 ;  /* 0x0000000000017941 */ /* 0x000fea0003800000 */
.L_x_931:
        /* <DEDUP_REMOVED lines=13> */
.L_x_934:
[----:B------:R-:W-:Y:S05]  /*20330*/  BSYNC B1 ;  /* 0x0000000000017941 */ /* 0x000fea0003800000 */
.L_x_933:
        /* <DEDUP_REMOVED lines=13> */
.L_x_936:
[----:B------:R-:W-:Y:S05]  /*20410*/  BSYNC B1 ;  /* 0x0000000000017941 */ /* 0x000fea0003800000 */
.L_x_935:
        /* <DEDUP_REMOVED lines=10> */
.L_x_938:
[----:B------:R-:W-:Y:S05]  /*204c0*/  BSYNC B1 ;  /* 0x0000000000017941 */ /* 0x000fea0003800000 */
.L_x_937:
        /* <DEDUP_REMOVED lines=10> */
.L_x_940:
[----:B------:R-:W-:Y:S05]  /*20570*/  BSYNC B1 ;  /* 0x0000000000017941 */ /* 0x000fea0003800000 */
.L_x_939:
        /* <DEDUP_REMOVED lines=13> */
.L_x_942:
[----:B------:R-:W-:Y:S05]  /*20650*/  BSYNC B1 ;  /* 0x0000000000017941 */ /* 0x000fea0003800000 */
.L_x_941:
        /* <DEDUP_REMOVED lines=13> */
.L_x_944:
[----:B------:R-:W-:Y:S05]  /*20730*/  BSYNC B1 ;  /* 0x0000000000017941 */ /* 0x000fea0003800000 */
.L_x_943:
        /* <DEDUP_REMOVED lines=10> */
.L_x_946:
[----:B------:R-:W-:Y:S05]  /*207e0*/  BSYNC B1 ;  /* 0x0000000000017941 */ /* 0x000fea0003800000 */
.L_x_945:
        /* <DEDUP_REMOVED lines=10> */
.L_x_948:
[----:B------:R-:W-:Y:S05]  /*20890*/  BSYNC B1 ;  /* 0x0000000000017941 */ /* 0x000fea0003800000 */
.L_x_947:
        /* <DEDUP_REMOVED lines=13> */
.L_x_950:
[----:B------:R-:W-:Y:S05]  /*20970*/  BSYNC B1 ;  /* 0x0000000000017941 */ /* 0x000fea0003800000 */
.L_x_949:
        /* <DEDUP_REMOVED lines=13> */
.L_x_952:
[----:B------:R-:W-:Y:S05]  /*20a50*/  BSYNC B1 ;  /* 0x0000000000017941 */ /* 0x000fea0003800000 */
.L_x_951:
        /* <DEDUP_REMOVED lines=10> */
.L_x_954:
[----:B------:R-:W-:Y:S05]  /*20b00*/  BSYNC B1 ;  /* 0x0000000000017941 */ /* 0x000fea0003800000 */
.L_x_953:
        /* <DEDUP_REMOVED lines=10> */
.L_x_956:
[----:B------:R-:W-:Y:S05]  /*20bb0*/  BSYNC B1 ;  /* 0x0000000000017941 */ /* 0x000fea0003800000 */
.L_x_955:
        /* <DEDUP_REMOVED lines=13> */
.L_x_958:
[----:B------:R-:W-:Y:S05]  /*20c90*/  BSYNC B1 ;  /* 0x0000000000017941 */ /* 0x000fea0003800000 */
.L_x_957:
[----:B------:R-:W2:Y:S01]  /*20ca0*/  LDL.LU R233, [R1+0x2d0] ;  /* 0x0002d00001e97983 */ /* 0x000ea20000300800 */
[----:B-----5:R-:W-:Y:S01]  /*20cb0*/  IMAD.U32 R222, R19, 0x10000, RZ ;  /* 0x0001000013de7824 */ /* 0x020fe200078e00ff */
[----:B------:R-:W-:Y:S01]  /*20cc0*/  ISETP.GT.AND P4, PT, R3, 0x169, PT ;  /* 0x000001690300780c */ /* 0x000fe20003f84270 */
[----:B------:R-:W-:Y:S02]  /*20cd0*/  BSSY B1, `(.L_x_959) ;  /* 0x0000008000017945 */ /* 0x000fe40003800000 */
[----:B------:R-:W-:-:S04]  /*20ce0*/  FMUL R222, R222, R16 ;  /* 0x00000010dede7220 */ /* 0x000fc80000400000 */
[----:B--2---:R-:W-:-:S05]  /*20cf0*/  FFMA R222, R233, R2, R222 ;  /* 0x00000002e9de7223 */ /* 0x004fca00000000de */
[----:B------:R-:W-:-:S05]  /*20d00*/  F2FP.BF16.F32.PACK_AB R222, RZ, R222 ;  /* 0x000000deffde723e */ /* 0x000fca00000010ff */
[----:B------:R2:W-:Y:S01]  /*20d10*/  @P0 STG.E.U16 desc[UR36][R226.64+0x2d0], R222 ;  /* 0x0002d0dee2000986 */ /* 0x0005e2000c101524 */
[----:B------:R-:W-:-:S13]  /*20d20*/  ISETP.GT.AND P0, PT, R0, RZ, P4 ;  /* 0x000000ff0000720c */ /* 0x000fda0002704270 */
[----:B--2---:R-:W-:Y:S05]  /*20d30*/  @!P0 BRA `(.L_x_960) ;  /* 0x0000000000048947 */ /* 0x004fea0003800000 */
[----:B------:R2:W5:Y:S02]  /*20d40*/  LDG.E.LTC128B.U16 R19, desc[UR36][R216.64+0x2d2] ;  /* 0x0002d224d8137981 */ /* 0x000564000c1e1520 */
.L_x_960:
[----:B------:R-:W-:Y:S05]  /*20d50*/  BSYNC B1 ;  /* 0x0000000000017941 */ /* 0x000fea0003800000 */
.L_x_959:
        /* <DEDUP_REMOVED lines=10> */
.L_x_962:
[----:B------:R-:W-:Y:S05]  /*20e00*/  BSYNC B1 ;  /* 0x0000000000017941 */ /* 0x000fea0003800000 */
.L_x_961:
        /* <DEDUP_REMOVED lines=10> */
.L_x_964:
[----:B------:R-:W-:Y:S05]  /*20eb0*/  BSYNC B1 ;  /* 0x0000000000017941 */ /* 0x000fea0003800000 */
.L_x_963:
        /* <DEDUP_REMOVED lines=11> */
.L_x_966:
[----:B------:R-:W-:Y:S05]  /*20f70*/  BSYNC B1 ;  /* 0x0000000000017941 */ /* 0x000fea0003800000 */
.L_x_965:
        /* <DEDUP_REMOVED lines=11> */
.L_x_968:
[----:B------:R-:W-:Y:S05]  /*21030*/  BSYNC B1 ;  /* 0x0000000000017941 */ /* 0x000fea0003800000 */
.L_x_967:
        /* <DEDUP_REMOVED lines=10> */
.L_x_970:
[----:B------:R-:W-:Y:S05]  /*210e0*/  BSYNC B1 ;  /* 0x0000000000017941 */ /* 0x000fea0003800000 */
.L_x_969:
        /* <DEDUP_REMOVED lines=10> */
.L_x_972:
[----:B------:R-:W-:Y:S05]  /*21190*/  BSYNC B1 ;  /* 0x0000000000017941 */ /* 0x000fea0003800000 */
.L_x_971:
        /* <DEDUP_REMOVED lines=11> */
.L_x_974:
[----:B------:R-:W-:Y:S05]  /*21250*/  BSYNC B1 ;  /* 0x0000000000017941 */ /* 0x000fea0003800000 */
.L_x_973:
[----:B------:R-:W2:Y:S01]  /*21260*/  LDL.LU R233, [R1+0x2f0] ;  /* 0x0002f00001e97983 */ /* 0x000ea20000300800 */
[----:B-----5:R-:W-:Y:S01]  /*21270*/  IMAD.U32 R222, R19, 0x10000, RZ ;  /* 0x0001000013de7824 */ /* 0x020fe200078e00ff */
[----:B------:R-:W-:Y:S03]  /*21280*/  BSSY B1, `(.L_x_975) ;  /* 0x0000009000017945 */ /* 0x000fe60003800000 */
[----:B------:R-:W-:-:S04]  /*21290*/  FMUL R222, R222, R16 ;  /* 0x00000010dede7220 */ /* 0x000fc80000400000 */
[----:B--2---:R-:W-:-:S05]  /*212a0*/  FFMA R222, R233, R2, R222 ;  /* 0x00000002e9de7223 */ /* 0x004fca00000000de */
[----:B------:R-:W-:-:S05]  /*212b0*/  F2FP.BF16.F32.PACK_AB R222, RZ, R222 ;  /* 0x000000deffde723e */ /* 0x000fca00000010ff */
[----:B------:R2:W-:Y:S01]  /*212c0*/  @P0 STG.E.U16 desc[UR36][R226.64+0x2f0], R222 ;  /* 0x0002f0dee2000986 */ /* 0x0005e2000c101524 */
[----:B------:R-:W-:-:S04]  /*212d0*/  ISETP.GT.AND P0, PT, R3, 0x179, PT ;  /* 0x000001790300780c */ /* 0x000fc80003f04270 */
[----:B------:R-:W-:-:S13]  /*212e0*/  ISETP.GT.AND P5, PT, R0, RZ, P0 ;  /* 0x000000ff0000720c */ /* 0x000fda00007a4270 */
[----:B--2---:R-:W-:Y:S05]  /*212f0*/  @!P5 BRA `(.L_x_976) ;  /* 0x000000000004d947 */ /* 0x004fea0003800000 */
[----:B------:R2:W5:Y:S02]  /*21300*/  LDG.E.LTC128B.U16 R19, desc[UR36][R216.64+0x2f2] ;  /* 0x0002f224d8137981 */ /* 0x000564000c1e1520 */
.L_x_976:
[----:B------:R-:W-:Y:S05]  /*21310*/  BSYNC B1 ;  /* 0x0000000000017941 */ /* 0x000fea0003800000 */
.L_x_975:
[----:B0-23--:R-:W2:Y:S01]  /*21320*/  LDL.LU R216, [R1+0x2f4] ;  /* 0x0002f40001d87983 */ /* 0x00dea20000300800 */
[----:B-----5:R-:W-:Y:S01]  /*21330*/  IMAD.U32 R3, R19, 0x10000, RZ ;  /* 0x0001000013037824 */ /* 0x020fe200078e00ff */
[----:B------:R-:W-:Y:S03]  /*21340*/  BSSY B1, `(.L_x_977) ;  /* 0x0000009000017945 */ /* 0x000fe60003800000 */
[----:B------:R-:W-:-:S04]  /*21350*/  FMUL R3, R3, R16 ;  /* 0x0000001003037220 */ /* 0x000fc80000400000 */
[----:B--2---:R-:W-:-:S05]  /*21360*/  FFMA R3, R216, R2, R3 ;  /* 0x00000002d8037223 */ /* 0x004fca0000000003 */
[----:B------:R-:W-:-:S05]  /*21370*/  F2FP.BF16.F32.PACK_AB R3, RZ, R3 ;  /* 0x00000003ff03723e */ /* 0x000fca00000010ff */
[----:B------:R0:W-:Y:S01]  /*21380*/  @P5 STG.E.U16 desc[UR36][R226.64+0x2f2], R3 ;  /* 0x0002f203e2005986 */ /* 0x0001e2000c101524 */
[----:B------:R-:W-:Y:S02]  /*21390*/  ISETP.GT.AND P5, PT, R0, 0x8, P1 ;  /* 0x000000080000780c */ /* 0x000fe40000fa4270 */
[----:B0-----:R-:W-:-:S11]  /*213a0*/  PRMT R3, R19, 0x7610, R3 ;  /* 0x0000761013037816 */ /* 0x001fd60000000003 */
[----:B------:R-:W-:Y:S05]  /*213b0*/  @!P5 BRA `(.L_x_978) ;  /* 0x000000000004d947 */ /* 0x000fea0003800000 */
[----:B------:R0:W5:Y:S02]  /*213c0*/  LDG.E.LTC128B.U16 R3, desc[UR36][R6.64+0x2f0] ;  /* 0x0002f02406037981 */ /* 0x000164000c1e1520 */
.L_x_978:
[----:B------:R-:W-:Y:S05]  /*213d0*/  BSYNC B1 ;  /* 0x0000000000017941 */ /* 0x000fea0003800000 */
.L_x_977:
        /* <DEDUP_REMOVED lines=10> */
.L_x_980:
[----:B------:R-:W-:Y:S05]  /*21480*/  BSYNC B1 ;  /* 0x0000000000017941 */ /* 0x000fea0003800000 */
.L_x_979:
[----:B012-4-:R-:W2:Y:S01]  /*21490*/  LDL.LU R7, [R1+0x2fc] ;  /* 0x0002fc0001077983 */ /* 0x017ea20000300800 */
        /* <DEDUP_REMOVED lines=8> */
[----:B0-----:R-:W-:Y:S05]  /*21520*/  @!P5 BRA `(.L_x_982) ;  /* 0x000000000004d947 */ /* 0x001fea0003800000 */
[----:B------:R0:W5:Y:S02]  /*21530*/  LDG.E.LTC128B.U16 R3, desc[UR36][R22.64+0x180] ;  /* 0x0001802416037981 */ /* 0x000164000c1e1520 */
.L_x_982:
[----:B------:R-:W-:Y:S05]  /*21540*/  BSYNC B1 ;  /* 0x0000000000017941 */ /* 0x000fea0003800000 */
.L_x_981:
[----:B------:R-:W2:Y:S01]  /*21550*/  LDL.LU R5, [R1] ;  /* 0x0000000001057983 */ /* 0x000ea20000300800 */
[----:B-----5:R-:W-:Y:S01]  /*21560*/  IMAD.U32 R4, R3, 0x10000, RZ ;  /* 0x0001000003047824 */ /* 0x020fe200078e00ff */
[----:B------:R-:W-:Y:S03]  /*21570*/  BSSY B1, `(.L_x_983) ;  /* 0x000000c000017945 */ /* 0x000fe60003800000 */
[----:B------:R-:W-:-:S04]  /*21580*/  FMUL R4, R4, R16 ;  /* 0x0000001004047220 */ /* 0x000fc80000400000 */
[----:B--2---:R-:W-:Y:S01]  /*21590*/  FFMA R4, R5, R2, R4 ;  /* 0x0000000205047223 */ /* 0x004fe20000000004 */
[----:B------:R-:W-:-:S04]  /*215a0*/  IMAD.MOV.U32 R5, RZ, RZ, R229 ;  /* 0x000000ffff057224 */ /* 0x000fc800078e00e5 */
[----:B------:R-:W-:-:S04]  /*215b0*/  F2FP.BF16.F32.PACK_AB R4, RZ, R4 ;  /* 0x00000004ff04723e */ /* 0x000fc800000010ff */
[----:B------:R-:W-:Y:S01]  /*215c0*/  PRMT R6, R4, 0x7610, R6 ;  /* 0x0000761004067816 */ /* 0x000fe20000000006 */
[----:B------:R-:W-:-:S05]  /*215d0*/  IMAD.MOV.U32 R4, RZ, RZ, R228 ;  /* 0x000000ffff047224 */ /* 0x000fca00078e00e4 */
[----:B------:R1:W-:Y:S01]  /*215e0*/  @P5 STG.E.U16 desc[UR36][R4.64+0x180], R6 ;  /* 0x0001800604005986 */ /* 0x0003e2000c101524 */
[----:B------:R-:W-:-:S04]  /*215f0*/  LOP3.LUT P5, RZ, R17, 0x2, RZ, 0xc0, !PT ;  /* 0x0000000211ff7812 */ /* 0x000fc800078ac0ff */
[----:B------:R-:W-:-:S13]  /*21600*/  ISETP.GT.AND P5, PT, R0, 0x80, P5 ;  /* 0x000000800000780c */ /* 0x000fda0002fa4270 */
[----:B-1----:R-:W-:Y:S05]  /*21610*/  @!P5 BRA `(.L_x_984) ;  /* 0x000000000004d947 */ /* 0x002fea0003800000 */
[----:B------:R1:W5:Y:S02]  /*21620*/  LDG.E.LTC128B.U16 R3, desc[UR36][R22.64+0x182] ;  /* 0x0001822416037981 */ /* 0x000364000c1e1520 */
.L_x_984:
[----:B------:R-:W-:Y:S05]  /*21630*/  BSYNC B1 ;  /* 0x0000000000017941 */ /* 0x000fea0003800000 */
.L_x_983:
[----:B------:R-:W2:Y:S01]  /*21640*/  LDL.LU R7, [R1+0x4] ;  /* 0x0000040001077983 */ /* 0x000ea20000300800 */
[----:B-----5:R-:W-:Y:S01]  /*21650*/  IMAD.U32 R6, R3, 0x10000, RZ ;  /* 0x0001000003067824 */ /* 0x020fe200078e00ff */
[----:B------:R-:W-:Y:S03]  /*21660*/  BSSY B1, `(.L_x_985) ;  /* 0x000000b000017945 */ /* 0x000fe60003800000 */
[----:B------:R-:W-:-:S04]  /*21670*/  FMUL R6, R6, R16 ;  /* 0x0000001006067220 */ /* 0x000fc80000400000 */
[----:B--2---:R-:W-:-:S05]  /*21680*/  FFMA R6, R7, R2, R6 ;  /* 0x0000000207067223 */ /* 0x004fca0000000006 */
[----:B------:R-:W-:-:S05]  /*21690*/  F2FP.BF16.F32.PACK_AB R6, RZ, R6 ;  /* 0x00000006ff06723e */ /* 0x000fca00000010ff */
[----:B------:R2:W-:Y:S01]  /*216a0*/  @P5 STG.E.U16 desc[UR36][R4.64+0x182], R6 ;  /* 0x0001820604005986 */ /* 0x0005e2000c101524 */
[----:B------:R-:W-:-:S05]  /*216b0*/  IADD3 R216, P5, R234, R224, RZ ;  /* 0x000000e0ead87210 */ /* 0x000fca0007fbe0ff */
[----:B------:R-:W-:Y:S01]  /*216c0*/  IMAD.X R217, R223, 0x1, R225, P5 ;  /* 0x00000001dfd97824 */ /* 0x000fe200028e06e1 */
[----:B------:R-:W-:-:S04]  /*216d0*/  LOP3.LUT P5, RZ, R17, 0x1, RZ, 0xc0, !PT ;  /* 0x0000000111ff7812 */ /* 0x000fc800078ac0ff */
[----:B------:R-:W-:-:S13]  /*216e0*/  ISETP.GT.AND P5, PT, R0, 0x88, P5 ;  /* 0x000000880000780c */ /* 0x000fda0002fa4270 */
[----:B--2---:R-:W-:Y:S05]  /*216f0*/  @!P5 BRA `(.L_x_986) ;  /* 0x000000000004d947 */ /* 0x004fea0003800000 */
[----:B------:R2:W5:Y:S02]  /*21700*/  LDG.E.LTC128B.U16 R3, desc[UR36][R20.64+0x180] ;  /* 0x0001802414037981 */ /* 0x000564000c1e1520 */
.L_x_986:
[----:B------:R-:W-:Y:S05]  /*21710*/  BSYNC B1 ;  /* 0x0000000000017941 */ /* 0x000fea0003800000 */
.L_x_985:
        /* <DEDUP_REMOVED lines=11> */
.L_x_988:
[----:B------:R-:W-:Y:S05]  /*217d0*/  BSYNC B1 ;  /* 0x0000000000017941 */ /* 0x000fea0003800000 */
.L_x_987:
[----:B------:R-:W4:Y:S01]  /*217e0*/  LDL.LU R7, [R1+0xc] ;  /* 0x00000c0001077983 */ /* 0x000f220000300800 */
[----:B-----5:R-:W-:Y:S01]  /*217f0*/  IMAD.U32 R6, R3, 0x10000, RZ ;  /* 0x0001000003067824 */ /* 0x020fe200078e00ff */
[----:B------:R-:W-:Y:S03]  /*21800*/  BSSY B1, `(.L_x_989) ;  /* 0x000000c000017945 */ /* 0x000fe60003800000 */
[----:B------:R-:W-:-:S04]  /*21810*/  FMUL R6, R6, R16 ;  /* 0x0000001006067220 */ /* 0x000fc80000400000 */
[----:B----4-:R-:W-:Y:S01]  /*21820*/  FFMA R6, R7, R2, R6 ;  /* 0x0000000207067223 */ /* 0x010fe20000000006 */
[----:B------:R-:W-:-:S04]  /*21830*/  IMAD.MOV.U32 R7, RZ, RZ, R221 ;  /* 0x000000ffff077224 */ /* 0x000fc800078e00dd */
[----:B------:R-:W-:-:S04]  /*21840*/  F2FP.BF16.F32.PACK_AB R6, RZ, R6 ;  /* 0x00000006ff06723e */ /* 0x000fc800000010ff */
[----:B------:R-:W-:Y:S01]  /*21850*/  PRMT R19, R6, 0x7610, R19 ;  /* 0x0000761006137816 */ /* 0x000fe20000000013 */
[----:B------:R-:W-:-:S05]  /*21860*/  IMAD.MOV.U32 R6, RZ, RZ, R220 ;  /* 0x000000ffff067224 */ /* 0x000fca00078e00dc */
[----:B------:R4:W-:Y:S01]  /*21870*/  @P5 STG.E.U16 desc[UR36][R6.64+0x182], R19 ;  /* 0x0001821306005986 */ /* 0x0009e2000c101524 */
[----:B------:R-:W-:-:S04]  /*21880*/  LOP3.LUT P5, RZ, R17, 0x4, RZ, 0xc0, !PT ;  /* 0x0000000411ff7812 */ /* 0x000fc800078ac0ff */
[----:B------:R-:W-:-:S13]  /*21890*/  ISETP.GT.AND P5, PT, R0, 0x80, P5 ;  /* 0x000000800000780c */ /* 0x000fda0002fa4270 */
[----:B----4-:R-:W-:Y:S05]  /*218a0*/  @!P5 BRA `(.L_x_990) ;  /* 0x000000000004d947 */ /* 0x010fea0003800000 */
[----:B------:R4:W5:Y:S02]  /*218b0*/  LDG.E.LTC128B.U16 R3, desc[UR36][R22.64+0x190] ;  /* 0x0001902416037981 */ /* 0x000964000c1e1520 */
.L_x_990:
[----:B------:R-:W-:Y:S05]  /*218c0*/  BSYNC B1 ;  /* 0x0000000000017941 */ /* 0x000fea0003800000 */
.L_x_989:
        /* <DEDUP_REMOVED lines=11> */
.L_x_992:
[----:B------:R-:W-:Y:S05]  /*21980*/  BSYNC B1 ;  /* 0x0000000000017941 */ /* 0x000fea0003800000 */
.L_x_991:
        /* <DEDUP_REMOVED lines=11> */
.L_x_994:
[----:B------:R-:W-:Y:S05]  /*21a40*/  BSYNC B1 ;  /* 0x0000000000017941 */ /* 0x000fea0003800000 */
.L_x_993:
        /* <DEDUP_REMOVED lines=11> */
.L_x_996:
[----:B------:R-:W-:Y:S05]  /*21b00*/  BSYNC B1 ;  /* 0x0000000000017941 */ /* 0x000fea0003800000 */
.L_x_995:
        /* <DEDUP_REMOVED lines=11> */
.L_x_998:
[----:B------:R-:W-:Y:S05]  /*21bc0*/  BSYNC B1 ;  /* 0x0000000000017941 */ /* 0x000fea0003800000 */
.L_x_997:
        /* <DEDUP_REMOVED lines=11> */
.L_x_1000:
[----:B------:R-:W-:Y:S05]  /*21c80*/  BSYNC B1 ;  /* 0x0000000000017941 */ /* 0x000fea0003800000 */
.L_x_999:
        /* <DEDUP_REMOVED lines=11> */
.L_x_1002:
[----:B------:R-:W-:Y:S05]  /*21d40*/  BSYNC B1 ;  /* 0x0000000000017941 */ /* 0x000fea0003800000 */
.L_x_1001:
        /* <DEDUP_REMOVED lines=11> */
.L_x_1004:
[----:B------:R-:W-:Y:S05]  /*21e00*/  BSYNC B1 ;  /* 0x0000000000017941 */ /* 0x000fea0003800000 */
.L_x_1003:
        /* <DEDUP_REMOVED lines=11> */
.L_x_1006:
[----:B------:R-:W-:Y:S05]  /*21ec0*/  BSYNC B1 ;  /* 0x0000000000017941 */ /* 0x000fea0003800000 */
.L_x_1005:
        /* <DEDUP_REMOVED lines=11> */
.L_x_1008:
[----:B------:R-:W-:Y:S05]  /*21f80*/  BSYNC B1 ;  /* 0x0000000000017941 */ /* 0x000fea0003800000 */
.L_x_1007:
        /* <DEDUP_REMOVED lines=11> */
.L_x_1010:
[----:B------:R-:W-:Y:S05]  /*22040*/  BSYNC B1 ;  /* 0x0000000000017941 */ /* 0x000fea0003800000 */
.L_x_1009:
        /* <DEDUP_REMOVED lines=11> */
.L_x_1012:
[----:B------:R-:W-:Y:S05]  /*22100*/  BSYNC B1 ;  /* 0x0000000000017941 */ /* 0x000fea0003800000 */
.L_x_1011:
        /* <DEDUP_REMOVED lines=11> */
.L_x_1014:
[----:B------:R-:W-:Y:S05]  /*221c0*/  BSYNC B1 ;  /* 0x0000000000017941 */ /* 0x000fea0003800000 */
.L_x_1013:
        /* <DEDUP_REMOVED lines=11> */
.L_x_1016:
[----:B------:R-:W-:Y:S05]  /*22280*/  BSYNC B1 ;  /* 0x0000000000017941 */ /* 0x000fea0003800000 */
.L_x_1015:
        /* <DEDUP_REMOVED lines=11> */
.L_x_1018:
[----:B------:R-:W-:Y:S05]  /*22340*/  BSYNC B1 ;  /* 0x0000000000017941 */ /* 0x000fea0003800000 */
.L_x_1017:
        /* <DEDUP_REMOVED lines=11> */
.L_x_1020:
[----:B------:R-:W-:Y:S05]  /*22400*/  BSYNC B1 ;  /* 0x0000000000017941 */ /* 0x000fea0003800000 */
.L_x_1019:
        /* <DEDUP_REMOVED lines=11> */
.L_x_1022:
[----:B------:R-:W-:Y:S05]  /*224c0*/  BSYNC B1 ;  /* 0x0000000000017941 */ /* 0x000fea0003800000 */
.L_x_1021:
        /* <DEDUP_REMOVED lines=11> */
.L_x_1024:
[----:B------:R-:W-:Y:S05]  /*22580*/  BSYNC B1 ;  /* 0x0000000000017941 */ /* 0x000fea0003800000 */
.L_x_1023:
        /* <DEDUP_REMOVED lines=11> */
.L_x_1026:
[----:B------:R-:W-:Y:S05]  /*22640*/  BSYNC B1 ;  /* 0x0000000000017941 */ /* 0x000fea0003800000 */
.L_x_1025:
        /* <DEDUP_REMOVED lines=11> */
.L_x_1028:
[----:B------:R-:W-:Y:S05]  /*22700*/  BSYNC B1 ;  /* 0x0000000000017941 */ /* 0x000fea0003800000 */
.L_x_1027:
        /* <DEDUP_REMOVED lines=11> */
.L_x_1030:
[----:B------:R-:W-:Y:S05]  /*227c0*/  BSYNC B1 ;  /* 0x0000000000017941 */ /* 0x000fea0003800000 */
.L_x_1029:
        /* <DEDUP_REMOVED lines=11> */
.L_x_1032:
[----:B------:R-:W-:Y:S05]  /*22880*/  BSYNC B1 ;  /* 0x0000000000017941 */ /* 0x000fea0003800000 */
.L_x_1031:
        /* <DEDUP_REMOVED lines=11> */
.L_x_1034:
[----:B------:R-:W-:Y:S05]  /*22940*/  BSYNC B1 ;  /* 0x0000000000017941 */ /* 0x000fea0003800000 */
.L_x_1033:
        /* <DEDUP_REMOVED lines=11> */
.L_x_1036:
[----:B------:R-:W-:Y:S05]  /*22a00*/  BSYNC B1 ;  /* 0x0000000000017941 */ /* 0x000fea0003800000 */
.L_x_1035:
        /* <DEDUP_REMOVED lines=11> */
.L_x_1038:
[----:B------:R-:W-:Y:S05]  /*22ac0*/  BSYNC B1 ;  /* 0x0000000000017941 */ /* 0x000fea0003800000 */
.L_x_1037:
        /* <DEDUP_REMOVED lines=11> */
.L_x_1040:
[----:B------:R-:W-:Y:S05]  /*22b80*/  BSYNC B1 ;  /* 0x0000000000017941 */ /* 0x000fea0003800000 */
.L_x_1039:
        /* <DEDUP_REMOVED lines=11> */
.L_x_1042:
[----:B------:R-:W-:Y:S05]  /*22c40*/  BSYNC B1 ;  /* 0x0000000000017941 */ /* 0x000fea0003800000 */
.L_x_1041:
        /* <DEDUP_REMOVED lines=11> */
.L_x_1044:
[----:B------:R-:W-:Y:S05]  /*22d00*/  BSYNC B1 ;  /* 0x0000000000017941 */ /* 0x000fea0003800000 */
.L_x_1043:
        /* <DEDUP_REMOVED lines=11> */
.L_x_1046:
[----:B------:R-:W-:Y:S05]  /*22dc0*/  BSYNC B1 ;  /* 0x0000000000017941 */ /* 0x000fea0003800000 */
.L_x_1045:
        /* <DEDUP_REMOVED lines=11> */
.L_x_1048:
[----:B------:R-:W-:Y:S05]  /*22e80*/  BSYNC B1 ;  /* 0x0000000000017941 */ /* 0x000fea0003800000 */
.L_x_1047:
        /* <DEDUP_REMOVED lines=11> */
.L_x_1050:
[----:B------:R-:W-:Y:S05]  /*22f40*/  BSYNC B1 ;  /* 0x0000000000017941 */ /* 0x000fea0003800000 */
.L_x_1049:
        /* <DEDUP_REMOVED lines=11> */
.L_x_1052:
[----:B------:R-:W-:Y:S05]  /*23000*/  BSYNC B1 ;  /* 0x0000000000017941 */ /* 0x000fea0003800000 */
.L_x_1051:
        /* <DEDUP_REMOVED lines=11> */
.L_x_1054:
[----:B------:R-:W-:Y:S05]  /*230c0*/  BSYNC B1 ;  /* 0x0000000000017941 */ /* 0x000fea0003800000 */
.L_x_1053:
        /* <DEDUP_REMOVED lines=11> */
.L_x_1056:
[----:B------:R-:W-:Y:S05]  /*23180*/  BSYNC B1 ;  /* 0x0000000000017941 */ /* 0x000fea0003800000 */
.L_x_1055:
        /* <DEDUP_REMOVED lines=11> */
.L_x_1058:
[----:B------:R-:W-:Y:S05]  /*23240*/  BSYNC B1 ;  /* 0x0000000000017941 */ /* 0x000fea0003800000 */
.L_x_1057:
        /* <DEDUP_REMOVED lines=11> */
.L_x_1060:
[----:B------:R-:W-:Y:S05]  /*23300*/  BSYNC B1 ;  /* 0x0000000000017941 */ /* 0x000fea0003800000 */
.L_x_1059:
        /* <DEDUP_REMOVED lines=11> */
.L_x_1062:
[----:B------:R-:W-:Y:S05]  /*233c0*/  BSYNC B1 ;  /* 0x0000000000017941 */ /* 0x000fea0003800000 */
.L_x_1061:
        /* <DEDUP_REMOVED lines=11> */
.L_x_1064:
[----:B------:R-:W-:Y:S05]  /*23480*/  BSYNC B1 ;  /* 0x0000000000017941 */ /* 0x000fea0003800000 */
.L_x_1063:
        /* <DEDUP_REMOVED lines=11> */
.L_x_1066:
[----:B------:R-:W-:Y:S05]  /*23540*/  BSYNC B1 ;  /* 0x0000000000017941 */ /* 0x000fea0003800000 */
.L_x_1065:
        /* <DEDUP_REMOVED lines=11> */
.L_x_1068:
[----:B------:R-:W-:Y:S05]  /*23600*/  BSYNC B1 ;  /* 0x0000000000017941 */ /* 0x000fea0003800000 */
.L_x_1067:
        /* <DEDUP_REMOVED lines=11> */
.L_x_1070:
[----:B------:R-:W-:Y:S05]  /*236c0*/  BSYNC B1 ;  /* 0x0000000000017941 */ /* 0x000fea0003800000 */
.L_x_1069:
        /* <DEDUP_REMOVED lines=11> */
.L_x_1072:
[----:B------:R-:W-:Y:S05]  /*23780*/  BSYNC B1 ;  /* 0x0000000000017941 */ /* 0x000fea0003800000 */
.L_x_1071:
        /* <DEDUP_REMOVED lines=11> */
.L_x_1074:
[----:B------:R-:W-:Y:S05]  /*23840*/  BSYNC B1 ;  /* 0x0000000000017941 */ /* 0x000fea0003800000 */
.L_x_1073:
        /* <DEDUP_REMOVED lines=11> */
.L_x_1076:
[----:B------:R-:W-:Y:S05]  /*23900*/  BSYNC B1 ;  /* 0x0000000000017941 */ /* 0x000fea0003800000 */
.L_x_1075:
        /* <DEDUP_REMOVED lines=11> */
.L_x_1078:
[----:B------:R-:W-:Y:S05]  /*239c0*/  BSYNC B1 ;  /* 0x0000000000017941 */ /* 0x000fea0003800000 */
.L_x_1077:
        /* <DEDUP_REMOVED lines=11> */
.L_x_1080:
[----:B------:R-:W-:Y:S05]  /*23a80*/  BSYNC B1 ;  /* 0x0000000000017941 */ /* 0x000fea0003800000 */
.L_x_1079:
        /* <DEDUP_REMOVED lines=11> */
.L_x_1082:
[----:B------:R-:W-:Y:S05]  /*23b40*/  BSYNC B1 ;  /* 0x0000000000017941 */ /* 0x000fea0003800000 */
.L_x_1081:
        /* <DEDUP_REMOVED lines=11> */
.L_x_1084:
[----:B------:R-:W-:Y:S05]  /*23c00*/  BSYNC B1 ;  /* 0x0000000000017941 */ /* 0x000fea0003800000 */
.L_x_1083:
        /* <DEDUP_REMOVED lines=11> */
.L_x_1086:
[----:B------:R-:W-:Y:S05]  /*23cc0*/  BSYNC B1 ;  /* 0x0000000000017941 */ /* 0x000fea0003800000 */
.L_x_1085:
        /* <DEDUP_REMOVED lines=11> */
.L_x_1088:
[----:B------:R-:W-:Y:S05]  /*23d80*/  BSYNC B1 ;  /* 0x0000000000017941 */ /* 0x000fea0003800000 */
.L_x_1087:
        /* <DEDUP_REMOVED lines=11> */
.L_x_1090:
[----:B------:R-:W-:Y:S05]  /*23e40*/  BSYNC B1 ;  /* 0x0000000000017941 */ /* 0x000fea0003800000 */
.L_x_1089:
        /* <DEDUP_REMOVED lines=11> */
.L_x_1092:
[----:B------:R-:W-:Y:S05]  /*23f00*/  BSYNC B1 ;  /* 0x0000000000017941 */ /* 0x000fea0003800000 */
.L_x_1091:
        /* <DEDUP_REMOVED lines=11> */
.L_x_1094:
[----:B------:R-:W-:Y:S05]  /*23fc0*/  BSYNC B1 ;  /* 0x0000000000017941 */ /* 0x000fea0003800000 */
.L_x_1093:
        /* <DEDUP_REMOVED lines=11> */
.L_x_1096:
[----:B------:R-:W-:Y:S05]  /*24080*/  BSYNC B1 ;  /* 0x0000000000017941 */ /* 0x000fea0003800000 */
.L_x_1095:
        /* <DEDUP_REMOVED lines=11> */
.L_x_1098:
[----:B------:R-:W-:Y:S05]  /*24140*/  BSYNC B1 ;  /* 0x0000000000017941 */ /* 0x000fea0003800000 */
.L_x_1097:
        /* <DEDUP_REMOVED lines=11> */
.L_x_1100:
[----:B------:R-:W-:Y:S05]  /*24200*/  BSYNC B1 ;  /* 0x0000000000017941 */ /* 0x000fea0003800000 */
.L_x_1099:
        /* <DEDUP_REMOVED lines=11> */
.L_x_1102:
[----:B------:R-:W-:Y:S05]  /*242c0*/  BSYNC B1 ;  /* 0x0000000000017941 */ /* 0x000fea0003800000 */
.L_x_1101:
        /* <DEDUP_REMOVED lines=11> */
.L_x_1104:
[----:B------:R-:W-:Y:S05]  /*24380*/  BSYNC B1 ;  /* 0x0000000000017941 */ /* 0x000fea0003800000 */
.L_x_1103:
        /* <DEDUP_REMOVED lines=11> */
.L_x_1106:
[----:B------:R-:W-:Y:S05]  /*24440*/  BSYNC B1 ;  /* 0x0000000000017941 */ /* 0x000fea0003800000 */
.L_x_1105:
        /* <DEDUP_REMOVED lines=11> */
.L_x_1108:
[----:B------:R-:W-:Y:S05]  /*24500*/  BSYNC B1 ;  /* 0x0000000000017941 */ /* 0x000fea0003800000 */
.L_x_1107:
        /* <DEDUP_REMOVED lines=11> */
.L_x_1110:
[----:B------:R-:W-:Y:S05]  /*245c0*/  BSYNC B1 ;  /* 0x0000000000017941 */ /* 0x000fea0003800000 */
.L_x_1109:
        /* <DEDUP_REMOVED lines=11> */
.L_x_1112:
[----:B------:R-:W-:Y:S05]  /*24680*/  BSYNC B1 ;  /* 0x0000000000017941 */ /* 0x000fea0003800000 */
.L_x_1111:
        /* <DEDUP_REMOVED lines=11> */
.L_x_1114:
[----:B------:R-:W-:Y:S05]  /*24740*/  BSYNC B1 ;  /* 0x0000000000017941 */ /* 0x000fea0003800000 */
.L_x_1113:
        /* <DEDUP_REMOVED lines=11> */
.L_x_1116:
[----:B------:R-:W-:Y:S05]  /*24800*/  BSYNC B1 ;  /* 0x0000000000017941 */ /* 0x000fea0003800000 */
.L_x_1115:
        /* <DEDUP_REMOVED lines=11> */
.L_x_1118:
[----:B------:R-:W-:Y:S05]  /*248c0*/  BSYNC B1 ;  /* 0x0000000000017941 */ /* 0x000fea0003800000 */
.L_x_1117:
        /* <DEDUP_REMOVED lines=11> */
.L_x_1120:
[----:B------:R-:W-:Y:S05]  /*24980*/  BSYNC B1 ;  /* 0x0000000000017941 */ /* 0x000fea0003800000 */
.L_x_1119:
        /* <DEDUP_REMOVED lines=11> */
.L_x_1122:
[----:B------:R-:W-:Y:S05]  /*24a40*/  BSYNC B1 ;  /* 0x0000000000017941 */ /* 0x000fea0003800000 */
.L_x_1121:
        /* <DEDUP_REMOVED lines=11> */
.L_x_1124:
[----:B------:R-:W-:Y:S05]  /*24b00*/  BSYNC B1 ;  /* 0x0000000000017941 */ /* 0x000fea0003800000 */
.L_x_1123:
        /* <DEDUP_REMOVED lines=11> */
.L_x_1126:
[----:B------:R-:W-:Y:S05]  /*24bc0*/  BSYNC B1 ;  /* 0x0000000000017941 */ /* 0x000fea0003800000 */
.L_x_1125:
        /* <DEDUP_REMOVED lines=11> */
.L_x_1128:
[----:B------:R-:W-:Y:S05]  /*24c80*/  BSYNC B1 ;  /* 0x0000000000017941 */ /* 0x000fea0003800000 */
.L_x_1127:
        /* <DEDUP_REMOVED lines=11> */
.L_x_1130:
[----:B------:R-:W-:Y:S05]  /*24d40*/  BSYNC B1 ;  /* 0x0000000000017941 */ /* 0x000fea0003800000 */
.L_x_1129:
        /* <DEDUP_REMOVED lines=11> */
.L_x_1132:
[----:B------:R-:W-:Y:S05]  /*24e00*/  BSYNC B1 ;  /* 0x0000000000017941 */ /* 0x000fea0003800000 */
.L_x_1131:
        /* <DEDUP_REMOVED lines=11> */
.L_x_1134:
[----:B------:R-:W-:Y:S05]  /*24ec0*/  BSYNC B1 ;  /* 0x0000000000017941 */ /* 0x000fea0003800000 */
.L_x_1133:
        /* <DEDUP_REMOVED lines=11> */
.L_x_1136:
[----:B------:R-:W-:Y:S05]  /*24f80*/  BSYNC B1 ;  /* 0x0000000000017941 */ /* 0x000fea0003800000 */
.L_x_1135:
        /* <DEDUP_REMOVED lines=11> */
.L_x_1138:
[----:B------:R-:W-:Y:S05]  /*25040*/  BSYNC B1 ;  /* 0x0000000000017941 */ /* 0x000fea0003800000 */
.L_x_1137:
        /* <DEDUP_REMOVED lines=11> */
.L_x_1140:
[----:B------:R-:W-:Y:S05]  /*25100*/  BSYNC B1 ;  /* 0x0000000000017941 */ /* 0x000fea0003800000 */
.L_x_1139:
        /* <DEDUP_REMOVED lines=11> */
.L_x_1142:
[----:B------:R-:W-:Y:S05]  /*251c0*/  BSYNC B1 ;  /* 0x0000000000017941 */ /* 0x000fea0003800000 */
.L_x_1141:
        /* <DEDUP_REMOVED lines=11> */
.L_x_1144:
[----:B------:R-:W-:Y:S05]  /*25280*/  BSYNC B1 ;  /* 0x0000000000017941 */ /* 0x000fea0003800000 */
.L_x_1143:
        /* <DEDUP_REMOVED lines=11> */
.L_x_1146:
[----:B------:R-:W-:Y:S05]  /*25340*/  BSYNC B1 ;  /* 0x0000000000017941 */ /* 0x000fea0003800000 */
.L_x_1145:
        /* <DEDUP_REMOVED lines=11> */
.L_x_1148:
[----:B------:R-:W-:Y:S05]  /*25400*/  BSYNC B1 ;  /* 0x0000000000017941 */ /* 0x000fea0003800000 */
.L_x_1147:
        /* <DEDUP_REMOVED lines=10> */
.L_x_1150:
[----:B------:R-:W-:Y:S05]  /*254b0*/  BSYNC B1 ;  /* 0x0000000000017941 */ /* 0x000fea0003800000 */
.L_x_1149:
        /* <DEDUP_REMOVED lines=10> */
.L_x_1152:
[----:B------:R-:W-:Y:S05]  /*25560*/  BSYNC B1 ;  /* 0x0000000000017941 */ /* 0x000fea0003800000 */
.L_x_1151:
[----:B------:R-:W3:Y:S01]  /*25570*/  LDL.LU R220, [R1+0x154] ;  /* 0x0001540001dc7983 */ /* 0x000ee20000300800 */
[----:B-----5:R-:W-:Y:S01]  /*25580*/  IMAD.U32 R19, R3, 0x10000, RZ ;  /* 0x0001000003137824 */ /* 0x020fe200078e00ff */
[----:B------:R-:W-:Y:S03]  /*25590*/  BSSY B1, `(.L_x_1153) ;  /* 0x0000009000017945 */ /* 0x000fe60003800000 */
[----:B------:R-:W-:-:S04]  /*255a0*/  FMUL R19, R19, R16 ;  /* 0x0000001013137220 */ /* 0x000fc80000400000 */
[----:B---3--:R-:W-:-:S05]  /*255b0*/  FFMA R19, R220, R2, R19 ;  /* 0x00000002dc137223 */ /* 0x008fca0000000013 */
[----:B------:R-:W-:-:S05]  /*255c0*/  F2FP.BF16.F32.PACK_AB R19, RZ, R19 ;  /* 0x00000013ff13723e */ /* 0x000fca00000010ff */
[----:B------:R3:W-:Y:S01]  /*255d0*/  @P5 STG.E.U16 desc[UR36][R4.64+0x2d2], R19 ;  /* 0x0002d21304005986 */ /* 0x0007e2000c101524 */
[----:B------:R-:W-:Y:S02]  /*255e0*/  ISETP.GT.AND P5, PT, R0, 0x88, P6 ;  /* 0x000000880000780c */ /* 0x000fe400037a4270 */
[----:B---3--:R-:W-:-:S11]  /*255f0*/  PRMT R19, R3, 0x7610, R19 ;  /* 0x0000761003137816 */ /* 0x008fd60000000013 */
[----:B------:R-:W-:Y:S05]  /*25600*/  @!P5 BRA `(.L_x_1154) ;  /* 0x000000000004d947 */ /* 0x000fea0003800000 */
[----:B------:R3:W5:Y:S02]  /*25610*/  LDG.E.LTC128B.U16 R19, desc[UR36][R20.64+0x2d0] ;  /* 0x0002d02414137981 */ /* 0x000764000c1e1520 */
.L_x_1154:
[----:B------:R-:W-:Y:S05]  /*25620*/  BSYNC B1 ;  /* 0x0000000000017941 */ /* 0x000fea0003800000 */
.L_x_1153:
        /* <DEDUP_REMOVED lines=10> */
.L_x_1156:
[----:B------:R-:W-:Y:S05]  /*256d0*/  BSYNC B1 ;  /* 0x0000000000017941 */ /* 0x000fea0003800000 */
.L_x_1155:
        /* <DEDUP_REMOVED lines=10> */
.L_x_1158:
[----:B------:R-:W-:Y:S05]  /*25780*/  BSYNC B1 ;  /* 0x0000000000017941 */ /* 0x000fea0003800000 */
.L_x_1157:
        /* <DEDUP_REMOVED lines=10> */
.L_x_1160:
[----:B------:R-:W-:Y:S05]  /*25830*/  BSYNC B1 ;  /* 0x0000000000017941 */ /* 0x000fea0003800000 */
.L_x_1159:
        /* <DEDUP_REMOVED lines=10> */
.L_x_1162:
[----:B------:R-:W-:Y:S05]  /*258e0*/  BSYNC B1 ;  /* 0x0000000000017941 */ /* 0x000fea0003800000 */
.L_x_1161:
        /* <DEDUP_REMOVED lines=10> */
.L_x_1164:
[----:B------:R-:W-:Y:S05]  /*25990*/  BSYNC B1 ;  /* 0x0000000000017941 */ /* 0x000fea0003800000 */
.L_x_1163:
        /* <DEDUP_REMOVED lines=10> */
.L_x_1166:
[----:B------:R-:W-:Y:S05]  /*25a40*/  BSYNC B1 ;  /* 0x0000000000017941 */ /* 0x000fea0003800000 */
.L_x_1165:
        /* <DEDUP_REMOVED lines=10> */
.L_x_1168:
[----:B------:R-:W-:Y:S05]  /*25af0*/  BSYNC B1 ;  /* 0x0000000000017941 */ /* 0x000fea0003800000 */
.L_x_1167:
[----:B01234-:R-:W2:Y:S01]  /*25b00*/  LDL.LU R22, [R1+0x174] ;  /* 0x0001740001167983 */ /* 0x01fea20000300800 */
[----:B-----5:R-:W-:Y:S01]  /*25b10*/  IMAD.U32 R3, R19, 0x10000, RZ ;  /* 0x0001000013037824 */ /* 0x020fe200078e00ff */
[----:B------:R-:W-:Y:S03]  /*25b20*/  BSSY B1, `(.L_x_1169) ;  /* 0x0000008000017945 */ /* 0x000fe60003800000 */
[----:B------:R-:W-:-:S04]  /*25b30*/  FMUL R3, R3, R16 ;  /* 0x0000001003037220 */ /* 0x000fc80000400000 */
[----:B--2---:R-:W-:-:S05]  /*25b40*/  FFMA R3, R22, R2, R3 ;  /* 0x0000000216037223 */ /* 0x004fca0000000003 */
[----:B------:R-:W-:-:S05]  /*25b50*/  F2FP.BF16.F32.PACK_AB R3, RZ, R3 ;  /* 0x00000003ff03723e */ /* 0x000fca00000010ff */
[----:B------:R0:W-:Y:S01]  /*25b60*/  @P5 STG.E.U16 desc[UR36][R4.64+0x2f2], R3 ;  /* 0x0002f20304005986 */ /* 0x0001e2000c101524 */
[----:B------:R-:W-:-:S13]  /*25b70*/  ISETP.GT.AND P5, PT, R0, 0x88, P1 ;  /* 0x000000880000780c */ /* 0x000fda0000fa4270 */
[----:B0-----:R-:W-:Y:S05]  /*25b80*/  @!P5 BRA `(.L_x_1170) ;  /* 0x000000000004d947 */ /* 0x001fea0003800000 */
[----:B------:R0:W5:Y:S02]  /*25b90*/  LDG.E.LTC128B.U16 R19, desc[UR36][R20.64+0x2f0] ;  /* 0x0002f02414137981 */ /* 0x000164000c1e1520 */
.L_x_1170:
[----:B------:R-:W-:Y:S05]  /*25ba0*/  BSYNC B1 ;  /* 0x0000000000017941 */ /* 0x000fea0003800000 */
.L_x_1169:
        /* <DEDUP_REMOVED lines=8> */
[----:B-1----:R-:W-:Y:S05]  /*25c30*/  @!P5 BRA `(.L_x_1172) ;  /* 0x000000000004d947 */ /* 0x002fea0003800000 */
[----:B------:R1:W5:Y:S02]  /*25c40*/  LDG.E.LTC128B.U16 R19, desc[UR36][R20.64+0x2f2] ;  /* 0x0002f22414137981 */ /* 0x000364000c1e1520 */
.L_x_1172:
[----:B------:R-:W-:Y:S05]  /*25c50*/  BSYNC B1 ;  /* 0x0000000000017941 */ /* 0x000fea0003800000 */
.L_x_1171:
        /* <DEDUP_REMOVED lines=11> */
.L_x_1174:
[----:B------:R-:W-:Y:S05]  /*25d10*/  BSYNC B1 ;  /* 0x0000000000017941 */ /* 0x000fea0003800000 */
.L_x_1173:
[----:B-----5:R-:W-:Y:S01]  /*25d20*/  IMAD.U32 R3, R19, 0x10000, RZ ;  /* 0x0001000013037824 */ /* 0x020fe200078e00ff */
[----:B------:R-:W-:Y:S03]  /*25d30*/  BSSY B1, `(.L_x_1175) ;  /* 0x0000009000017945 */ /* 0x000fe60003800000 */
[----:B------:R-:W-:-:S04]  /*25d40*/  FMUL R3, R3, R16 ;  /* 0x0000001003037220 */ /* 0x000fc80000400000 */
[----:B------:R-:W-:-:S05]  /*25d50*/  FFMA R3, R120, R2, R3 ;  /* 0x0000000278037223 */ /* 0x000fca0000000003 */
[----:B------:R-:W-:-:S05]  /*25d60*/  F2FP.BF16.F32.PACK_AB R3, RZ, R3 ;  /* 0x00000003ff03723e */ /* 0x000fca00000010ff */
[----:B------:R3:W-:Y:S01]  /*25d70*/  @P5 STG.E.U16 desc[UR36][R224.64+0x180], R3 ;  /* 0x00018003e0005986 */ /* 0x0007e2000c101524 */
[----:B------:R-:W-:-:S04]  /*25d80*/  LOP3.LUT P5, RZ, R17, 0x2, RZ, 0xc0, !PT ;  /* 0x0000000211ff7812 */ /* 0x000fc800078ac0ff */
[----:B------:R-:W-:-:S13]  /*25d90*/  ISETP.GT.AND P5, PT, R0, 0x100, P5 ;  /* 0x000001000000780c */ /* 0x000fda0002fa4270 */
[----:B---3--:R-:W-:Y:S05]  /*25da0*/  @!P5 BRA `(.L_x_1176) ;  /* 0x000000000004d947 */ /* 0x008fea0003800000 */
[----:B------:R3:W5:Y:S02]  /*25db0*/  LDG.E.LTC128B.U16 R19, desc[UR36][R14.64+0x182] ;  /* 0x000182240e137981 */ /* 0x000764000c1e1520 */
.L_x_1176:
[----:B------:R-:W-:Y:S05]  /*25dc0*/  BSYNC B1 ;  /* 0x0000000000017941 */ /* 0x000fea0003800000 */
.L_x_1175:
        /* <DEDUP_REMOVED lines=8> */
[----:B----4-:R-:W-:Y:S05]  /*25e50*/  @!P5 BRA `(.L_x_1178) ;  /* 0x000000000004d947 */ /* 0x010fea0003800000 */
[----:B------:R4:W5:Y:S02]  /*25e60*/  LDG.E.LTC128B.U16 R19, desc[UR36][R12.64+0x180] ;  /* 0x000180240c137981 */ /* 0x000964000c1e1520 */
.L_x_1178:
[----:B------:R-:W-:Y:S05]  /*25e70*/  BSYNC B1 ;  /* 0x0000000000017941 */ /* 0x000fea0003800000 */
.L_x_1177:
        /* <DEDUP_REMOVED lines=8> */
[----:B0-----:R-:W-:Y:S05]  /*25f00*/  @!P5 BRA `(.L_x_1180) ;  /* 0x000000000004d947 */ /* 0x001fea0003800000 */
[----:B------:R0:W5:Y:S02]  /*25f10*/  LDG.E.LTC128B.U16 R19, desc[UR36][R12.64+0x182] ;  /* 0x000182240c137981 */ /* 0x000164000c1e1520 */
.L_x_1180:
[----:B------:R-:W-:Y:S05]  /*25f20*/  BSYNC B1 ;  /* 0x0000000000017941 */ /* 0x000fea0003800000 */
.L_x_1179:
        /* <DEDUP_REMOVED lines=10> */
.L_x_1182:
[----:B------:R-:W-:Y:S05]  /*25fd0*/  BSYNC B1 ;  /* 0x0000000000017941 */ /* 0x000fea0003800000 */
.L_x_1181:
        /* <DEDUP_REMOVED lines=10> */
.L_x_1184:
[----:B------:R-:W-:Y:S05]  /*26080*/  BSYNC B1 ;  /* 0x0000000000017941 */ /* 0x000fea0003800000 */
.L_x_1183:
        /* <DEDUP_REMOVED lines=10> */
.L_x_1186:
[----:B------:R-:W-:Y:S05]  /*26130*/  BSYNC B1 ;  /* 0x0000000000017941 */ /* 0x000fea0003800000 */
.L_x_1185:
        /* <DEDUP_REMOVED lines=10> */
.L_x_1188:
[----:B------:R-:W-:Y:S05]  /*261e0*/  BSYNC B1 ;  /* 0x0000000000017941 */ /* 0x000fea0003800000 */
.L_x_1187:
        /* <DEDUP_REMOVED lines=10> */
.L_x_1190:
[----:B------:R-:W-:Y:S05]  /*26290*/  BSYNC B1 ;  /* 0x0000000000017941 */ /* 0x000fea0003800000 */
.L_x_1189:
        /* <DEDUP_REMOVED lines=10> */
.L_x_1192:
[----:B------:R-:W-:Y:S05]  /*26340*/  BSYNC B1 ;  /* 0x0000000000017941 */ /* 0x000fea0003800000 */
.L_x_1191:
        /* <DEDUP_REMOVED lines=10> */
.L_x_1194:
[----:B------:R-:W-:Y:S05]  /*263f0*/  BSYNC B1 ;  /* 0x0000000000017941 */ /* 0x000fea0003800000 */
.L_x_1193:
        /* <DEDUP_REMOVED lines=10> */
.L_x_1196:
[----:B------:R-:W-:Y:S05]  /*264a0*/  BSYNC B1 ;  /* 0x0000000000017941 */ /* 0x000fea0003800000 */
.L_x_1195:
        /* <DEDUP_REMOVED lines=10> */
.L_x_1198:
[----:B------:R-:W-:Y:S05]  /*26550*/  BSYNC B1 ;  /* 0x0000000000017941 */ /* 0x000fea0003800000 */
.L_x_1197:
        /* <DEDUP_REMOVED lines=10> */
.L_x_1200:
[----:B------:R-:W-:Y:S05]  /*26600*/  BSYNC B1 ;  /* 0x0000000000017941 */ /* 0x000fea0003800000 */
.L_x_1199:
        /* <DEDUP_REMOVED lines=10> */
.L_x_1202:
[----:B------:R-:W-:Y:S05]  /*266b0*/  BSYNC B1 ;  /* 0x0000000000017941 */ /* 0x000fea0003800000 */
.L_x_1201:
        /* <DEDUP_REMOVED lines=10> */
.L_x_1204:
[----:B------:R-:W-:Y:S05]  /*26760*/  BSYNC B1 ;  /* 0x0000000000017941 */ /* 0x000fea0003800000 */
.L_x_1203:
        /* <DEDUP_REMOVED lines=10> */
.L_x_1206:
[----:B------:R-:W-:Y:S05]  /*26810*/  BSYNC B1 ;  /* 0x0000000000017941 */ /* 0x000fea0003800000 */
.L_x_1205:
        /* <DEDUP_REMOVED lines=10> */
.L_x_1208:
[----:B------:R-:W-:Y:S05]  /*268c0*/  BSYNC B1 ;  /* 0x0000000000017941 */ /* 0x000fea0003800000 */
.L_x_1207:
        /* <DEDUP_REMOVED lines=10> */
.L_x_1210:
[----:B------:R-:W-:Y:S05]  /*26970*/  BSYNC B1 ;  /* 0x0000000000017941 */ /* 0x000fea0003800000 */
.L_x_1209:
        /* <DEDUP_REMOVED lines=10> */
.L_x_1212:
[----:B------:R-:W-:Y:S05]  /*26a20*/  BSYNC B1 ;  /* 0x0000000000017941 */ /* 0x000fea0003800000 */
.L_x_1211:
        /* <DEDUP_REMOVED lines=10> */
.L_x_1214:
[----:B------:R-:W-:Y:S05]  /*26ad0*/  BSYNC B1 ;  /* 0x0000000000017941 */ /* 0x000fea0003800000 */
.L_x_1213:
        /* <DEDUP_REMOVED lines=10> */
.L_x_1216:
[----:B------:R-:W-:Y:S05]  /*26b80*/  BSYNC B1 ;  /* 0x0000000000017941 */ /* 0x000fea0003800000 */
.L_x_1215:
        /* <DEDUP_REMOVED lines=10> */
.L_x_1218:
[----:B------:R-:W-:Y:S05]  /*26c30*/  BSYNC B1 ;  /* 0x0000000000017941 */ /* 0x000fea0003800000 */
.L_x_1217:
        /* <DEDUP_REMOVED lines=10> */
.L_x_1220:
[----:B------:R-:W-:Y:S05]  /*26ce0*/  BSYNC B1 ;  /* 0x0000000000017941 */ /* 0x000fea0003800000 */
.L_x_1219:
        /* <DEDUP_REMOVED lines=10> */
.L_x_1222:
[----:B------:R-:W-:Y:S05]  /*26d90*/  BSYNC B1 ;  /* 0x0000000000017941 */ /* 0x000fea0003800000 */
.L_x_1221:
        /* <DEDUP_REMOVED lines=10> */
.L_x_1224:
[----:B------:R-:W-:Y:S05]  /*26e40*/  BSYNC B1 ;  /* 0x0000000000017941 */ /* 0x000fea0003800000 */
.L_x_1223:
        /* <DEDUP_REMOVED lines=10> */
.L_x_1226:
[----:B------:R-:W-:Y:S05]  /*26ef0*/  BSYNC B1 ;  /* 0x0000000000017941 */ /* 0x000fea0003800000 */
.L_x_1225:
        /* <DEDUP_REMOVED lines=10> */
.L_x_1228:
[----:B------:R-:W-:Y:S05]  /*26fa0*/  BSYNC B1 ;  /* 0x0000000000017941 */ /* 0x000fea0003800000 */
.L_x_1227:
        /* <DEDUP_REMOVED lines=10> */
.L_x_1230:
[----:B------:R-:W-:Y:S05]  /*27050*/  BSYNC B1 ;  /* 0x0000000000017941 */ /* 0x000fea0003800000 */
.L_x_1229:
        /* <DEDUP_REMOVED lines=10> */
.L_x_1232:
[----:B------:R-:W-:Y:S05]  /*27100*/  BSYNC B1 ;  /* 0x0000000000017941 */ /* 0x000fea0003800000 */
.L_x_1231:
        /* <DEDUP_REMOVED lines=10> */
.L_x_1234:
[----:B------:R-:W-:Y:S05]  /*271b0*/  BSYNC B1 ;  /* 0x0000000000017941 */ /* 0x000fea0003800000 */
.L_x_1233:
        /* <DEDUP_REMOVED lines=10> */
.L_x_1236:
[----:B------:R-:W-:Y:S05]  /*27260*/  BSYNC B1 ;  /* 0x0000000000017941 */ /* 0x000fea0003800000 */
.L_x_1235:
        /* <DEDUP_REMOVED lines=10> */
.L_x_1238:
[----:B------:R-:W-:Y:S05]  /*27310*/  BSYNC B1 ;  /* 0x0000000000017941 */ /* 0x000fea0003800000 */
.L_x_1237:
        /* <DEDUP_REMOVED lines=10> */
.L_x_1240:
[----:B------:R-:W-:Y:S05]  /*273c0*/  BSYNC B1 ;  /* 0x0000000000017941 */ /* 0x000fea0003800000 */
.L_x_1239:
        /* <DEDUP_REMOVED lines=10> */
.L_x_1242:
[----:B------:R-:W-:Y:S05]  /*27470*/  BSYNC B1 ;  /* 0x0000000000017941 */ /* 0x000fea0003800000 */
.L_x_1241:
        /* <DEDUP_REMOVED lines=10> */
.L_x_1244:
[----:B------:R-:W-:Y:S05]  /*27520*/  BSYNC B1 ;  /* 0x0000000000017941 */ /* 0x000fea0003800000 */
.L_x_1243:
        /* <DEDUP_REMOVED lines=10> */
.L_x_1246:
[----:B------:R-:W-:Y:S05]  /*275d0*/  BSYNC B1 ;  /* 0x0000000000017941 */ /* 0x000fea0003800000 */
.L_x_1245:
        /* <DEDUP_REMOVED lines=10> */
.L_x_1248:
[----:B------:R-:W-:Y:S05]  /*27680*/  BSYNC B1 ;  /* 0x0000000000017941 */ /* 0x000fea0003800000 */
.L_x_1247:
        /* <DEDUP_REMOVED lines=10> */
.L_x_1250:
[----:B------:R-:W-:Y:S05]  /*27730*/  BSYNC B1 ;  /* 0x0000000000017941 */ /* 0x000fea0003800000 */
.L_x_1249:
        /* <DEDUP_REMOVED lines=10> */
.L_x_1252:
[----:B------:R-:W-:Y:S05]  /*277e0*/  BSYNC B1 ;  /* 0x0000000000017941 */ /* 0x000fea0003800000 */
.L_x_1251:
        /* <DEDUP_REMOVED lines=10> */
.L_x_1254:
[----:B------:R-:W-:Y:S05]  /*27890*/  BSYNC B1 ;  /* 0x0000000000017941 */ /* 0x000fea0003800000 */
.L_x_1253:
        /* <DEDUP_REMOVED lines=10> */
.L_x_1256:
[----:B------:R-:W-:Y:S05]  /*27940*/  BSYNC B1 ;  /* 0x0000000000017941 */ /* 0x000fea0003800000 */
.L_x_1255:
        /* <DEDUP_REMOVED lines=10> */
.L_x_1258:
[----:B------:R-:W-:Y:S05]  /*279f0*/  BSYNC B1 ;  /* 0x0000000000017941 */ /* 0x000fea0003800000 */
.L_x_1257:
        /* <DEDUP_REMOVED lines=10> */
.L_x_1260:
[----:B------:R-:W-:Y:S05]  /*27aa0*/  BSYNC B1 ;  /* 0x0000000000017941 */ /* 0x000fea0003800000 */
.L_x_1259:
        /* <DEDUP_REMOVED lines=10> */
.L_x_1262:
[----:B------:R-:W-:Y:S05]  /*27b50*/  BSYNC B1 ;  /* 0x0000000000017941 */ /* 0x000fea0003800000 */
.L_x_1261:
        /* <DEDUP_REMOVED lines=10> */
.L_x_1264:
[----:B------:R-:W-:Y:S05]  /*27c00*/  BSYNC B1 ;  /* 0x0000000000017941 */ /* 0x000fea0003800000 */
.L_x_1263:
        /* <DEDUP_REMOVED lines=10> */
.L_x_1266:
[----:B------:R-:W-:Y:S05]  /*27cb0*/  BSYNC B1 ;  /* 0x0000000000017941 */ /* 0x000fea0003800000 */
.L_x_1265:
        /* <DEDUP_REMOVED lines=10> */
.L_x_1268:
[----:B------:R-:W-:Y:S05]  /*27d60*/  BSYNC B1 ;  /* 0x0000000000017941 */ /* 0x000fea0003800000 */
.L_x_1267:
        /* <DEDUP_REMOVED lines=10> */
.L_x_1270:
[----:B------:R-:W-:Y:S05]  /*27e10*/  BSYNC B1 ;  /* 0x0000000000017941 */ /* 0x000fea0003800000 */
.L_x_1269:
        /* <DEDUP_REMOVED lines=10> */
.L_x_1272:
[----:B------:R-:W-:Y:S05]  /*27ec0*/  BSYNC B1 ;  /* 0x0000000000017941 */ /* 0x000fea0003800000 */
.L_x_1271:
        /* <DEDUP_REMOVED lines=10> */
.L_x_1274:
[----:B------:R-:W-:Y:S05]  /*27f70*/  BSYNC B1 ;  /* 0x0000000000017941 */ /* 0x000fea0003800000 */
.L_x_1273:
        /* <DEDUP_REMOVED lines=10> */
.L_x_1276:
[----:B------:R-:W-:Y:S05]  /*28020*/  BSYNC B1 ;  /* 0x0000000000017941 */ /* 0x000fea0003800000 */
.L_x_1275:
        /* <DEDUP_REMOVED lines=10> */
.L_x_1278:
[----:B------:R-:W-:Y:S05]  /*280d0*/  BSYNC B1 ;  /* 0x0000000000017941 */ /* 0x000fea0003800000 */
.L_x_1277:
        /* <DEDUP_REMOVED lines=10> */
.L_x_1280:
[----:B------:R-:W-:Y:S05]  /*28180*/  BSYNC B1 ;  /* 0x0000000000017941 */ /* 0x000fea0003800000 */
.L_x_1279:
        /* <DEDUP_REMOVED lines=10> */
.L_x_1282:
[----:B------:R-:W-:Y:S05]  /*28230*/  BSYNC B1 ;  /* 0x0000000000017941 */ /* 0x000fea0003800000 */
.L_x_1281:
        /* <DEDUP_REMOVED lines=10> */
.L_x_1284:
[----:B------:R-:W-:Y:S05]  /*282e0*/  BSYNC B1 ;  /* 0x0000000000017941 */ /* 0x000fea0003800000 */
.L_x_1283:
        /* <DEDUP_REMOVED lines=10> */
.L_x_1286:
[----:B------:R-:W-:Y:S05]  /*28390*/  BSYNC B1 ;  /* 0x0000000000017941 */ /* 0x000fea0003800000 */
.L_x_1285:
        /* <DEDUP_REMOVED lines=10> */
.L_x_1288:
[----:B------:R-:W-:Y:S05]  /*28440*/  BSYNC B1 ;  /* 0x0000000000017941 */ /* 0x000fea0003800000 */
.L_x_1287:
        /* <DEDUP_REMOVED lines=10> */
.L_x_1290:
[----:B------:R-:W-:Y:S05]  /*284f0*/  BSYNC B1 ;  /* 0x0000000000017941 */ /* 0x000fea0003800000 */
.L_x_1289:
        /* <DEDUP_REMOVED lines=10> */
.L_x_1292:
[----:B------:R-:W-:Y:S05]  /*285a0*/  BSYNC B1 ;  /* 0x0000000000017941 */ /* 0x000fea0003800000 */
.L_x_1291:
        /* <DEDUP_REMOVED lines=10> */
.L_x_1294:
[----:B------:R-:W-:Y:S05]  /*28650*/  BSYNC B1 ;  /* 0x0000000000017941 */ /* 0x000fea0003800000 */
.L_x_1293:
        /* <DEDUP_REMOVED lines=10> */
.L_x_1296:
[----:B------:R-:W-:Y:S05]  /*28700*/  BSYNC B1 ;  /* 0x0000000000017941 */ /* 0x000fea0003800000 */
.L_x_1295:
        /* <DEDUP_REMOVED lines=10> */
.L_x_1298:
[----:B------:R-:W-:Y:S05]  /*287b0*/  BSYNC B1 ;  /* 0x0000000000017941 */ /* 0x000fea0003800000 */
.L_x_1297:
        /* <DEDUP_REMOVED lines=10> */
.L_x_1300:
[----:B------:R-:W-:Y:S05]  /*28860*/  BSYNC B1 ;  /* 0x0000000000017941 */ /* 0x000fea0003800000 */
.L_x_1299:
        /* <DEDUP_REMOVED lines=10> */
.L_x_1302:
[----:B------:R-:W-:Y:S05]  /*28910*/  BSYNC B1 ;  /* 0x0000000000017941 */ /* 0x000fea0003800000 */
.L_x_1301:
        /* <DEDUP_REMOVED lines=10> */
.L_x_1304:
[----:B------:R-:W-:Y:S05]  /*289c0*/  BSYNC B1 ;  /* 0x0000000000017941 */ /* 0x000fea0003800000 */
.L_x_1303:
        /* <DEDUP_REMOVED lines=10> */
.L_x_1306:
[----:B------:R-:W-:Y:S05]  /*28a70*/  BSYNC B1 ;  /* 0x0000000000017941 */ /* 0x000fea0003800000 */
.L_x_1305:
        /* <DEDUP_REMOVED lines=10> */
.L_x_1308:
[----:B------:R-:W-:Y:S05]  /*28b20*/  BSYNC B1 ;  /* 0x0000000000017941 */ /* 0x000fea0003800000 */
.L_x_1307:
        /* <DEDUP_REMOVED lines=10> */
.L_x_1310:
[----:B------:R-:W-:Y:S05]  /*28bd0*/  BSYNC B1 ;  /* 0x0000000000017941 */ /* 0x000fea0003800000 */
.L_x_1309:
        /* <DEDUP_REMOVED lines=10> */
.L_x_1312:
[----:B------:R-:W-:Y:S05]  /*28c80*/  BSYNC B1 ;  /* 0x0000000000017941 */ /* 0x000fea0003800000 */
.L_x_1311:
        /* <DEDUP_REMOVED lines=10> */
.L_x_1314:
[----:B------:R-:W-:Y:S05]  /*28d30*/  BSYNC B1 ;  /* 0x0000000000017941 */ /* 0x000fea0003800000 */
.L_x_1313:
        /* <DEDUP_REMOVED lines=10> */
.L_x_1316:
[----:B------:R-:W-:Y:S05]  /*28de0*/  BSYNC B1 ;  /* 0x0000000000017941 */ /* 0x000fea0003800000 */
.L_x_1315:
        /* <DEDUP_REMOVED lines=10> */
.L_x_1318:
[----:B------:R-:W-:Y:S05]  /*28e90*/  BSYNC B1 ;  /* 0x0000000000017941 */ /* 0x000fea0003800000 */
.L_x_1317:
        /* <DEDUP_REMOVED lines=10> */
.L_x_1320:
[----:B------:R-:W-:Y:S05]  /*28f40*/  BSYNC B1 ;  /* 0x0000000000017941 */ /* 0x000fea0003800000 */
.L_x_1319:
        /* <DEDUP_REMOVED lines=10> */
.L_x_1322:
[----:B------:R-:W-:Y:S05]  /*28ff0*/  BSYNC B1 ;  /* 0x0000000000017941 */ /* 0x000fea0003800000 */
.L_x_1321:
        /* <DEDUP_REMOVED lines=10> */
.L_x_1324:
[----:B------:R-:W-:Y:S05]  /*290a0*/  BSYNC B1 ;  /* 0x0000000000017941 */ /* 0x000fea0003800000 */
.L_x_1323:
        /* <DEDUP_REMOVED lines=10> */
.L_x_1326:
[----:B------:R-:W-:Y:S05]  /*29150*/  BSYNC B1 ;  /* 0x0000000000017941 */ /* 0x000fea0003800000 */
.L_x_1325:
        /* <DEDUP_REMOVED lines=10> */
.L_x_1328:
[----:B------:R-:W-:Y:S05]  /*29200*/  BSYNC B1 ;  /* 0x0000000000017941 */ /* 0x000fea0003800000 */
.L_x_1327:
        /* <DEDUP_REMOVED lines=10> */
.L_x_1330:
[----:B------:R-:W-:Y:S05]  /*292b0*/  BSYNC B1 ;  /* 0x0000000000017941 */ /* 0x000fea0003800000 */
.L_x_1329:
        /* <DEDUP_REMOVED lines=10> */
.L_x_1332:
[----:B------:R-:W-:Y:S05]  /*29360*/  BSYNC B1 ;  /* 0x0000000000017941 */ /* 0x000fea0003800000 */
.L_x_1331:
        /* <DEDUP_REMOVED lines=10> */
.L_x_1334:
[----:B------:R-:W-:Y:S05]  /*29410*/  BSYNC B1 ;  /* 0x0000000000017941 */ /* 0x000fea0003800000 */
.L_x_1333:
        /* <DEDUP_REMOVED lines=10> */
.L_x_1336:
[----:B------:R-:W-:Y:S05]  /*294c0*/  BSYNC B1 ;  /* 0x0000000000017941 */ /* 0x000fea0003800000 */
.L_x_1335:
        /* <DEDUP_REMOVED lines=10> */
.L_x_1338:
[----:B------:R-:W-:Y:S05]  /*29570*/  BSYNC B1 ;  /* 0x0000000000017941 */ /* 0x000fea0003800000 */
.L_x_1337:
        /* <DEDUP_REMOVED lines=10> */
.L_x_1340:
[----:B------:R-:W-:Y:S05]  /*29620*/  BSYNC B1 ;  /* 0x0000000000017941 */ /* 0x000fea0003800000 */
.L_x_1339:
[----:B-----5:R-:W-:Y:S01]  /*29630*/  IMAD.U32 R3, R19, 0x10000, RZ ;  /* 0x0001000013037824 */ /* 0x020fe200078e00ff */
[----:B------:R-:W-:Y:S03]  /*29640*/  BSSY B1, `(.L_x_1341) ;  /* 0x0000008000017945 */ /* 0x000fe60003800000 */
[----:B------:R-:W-:-:S04]  /*29650*/  FMUL R4, R3, R16 ;  /* 0x0000001003047220 */ /* 0x000fc80000400000 */
[----:B------:R-:W-:-:S05]  /*29660*/  FFMA R4, R203, R2, R4 ;  /* 0x00000002cb047223 */ /* 0x000fca0000000004 */
[----:B------:R-:W-:-:S05]  /*29670*/  F2FP.BF16.F32.PACK_AB R4, RZ, R4 ;  /* 0x00000004ff04723e */ /* 0x000fca00000010ff */
[----:B------:R0:W-:Y:S01]  /*29680*/  @P5 STG.E.U16 desc[UR36][R216.64+0x2c2], R4 ;  /* 0x0002c204d8005986 */ /* 0x0001e2000c101524 */
[----:B------:R-:W-:-:S13]  /*29690*/  ISETP.GT.AND P5, PT, R0, 0x100, P6 ;  /* 0x000001000000780c */ /* 0x000fda00037a4270 */
[----:B0-----:R-:W-:Y:S05]  /*296a0*/  @!P5 BRA `(.L_x_1342) ;  /* 0x000000000004d947 */ /* 0x001fea0003800000 */
[----:B------:R0:W5:Y:S02]  /*296b0*/  LDG.E.LTC128B.U16 R19, desc[UR36][R14.64+0x2d0] ;  /* 0x0002d0240e137981 */ /* 0x000164000c1e1520 */
.L_x_1342:
[----:B------:R-:W-:Y:S05]  /*296c0*/  BSYNC B1 ;  /* 0x0000000000017941 */ /* 0x000fea0003800000 */
.L_x_1341:
        /* <DEDUP_REMOVED lines=9> */
.L_x_1344:
[----:B------:R-:W-:Y:S05]  /*29760*/  BSYNC B1 ;  /* 0x0000000000017941 */ /* 0x000fea0003800000 */
.L_x_1343:
        /* <DEDUP_REMOVED lines=9> */
.L_x_1346:
[----:B------:R-:W-:Y:S05]  /*29800*/  BSYNC B1 ;  /* 0x0000000000017941 */ /* 0x000fea0003800000 */
.L_x_1345:
        /* <DEDUP_REMOVED lines=9> */
.L_x_1348:
[----:B------:R-:W-:Y:S05]  /*298a0*/  BSYNC B1 ;  /* 0x0000000000017941 */ /* 0x000fea0003800000 */
.L_x_1347:
        /* <DEDUP_REMOVED lines=9> */
.L_x_1350:
[----:B------:R-:W-:Y:S05]  /*29940*/  BSYNC B1 ;  /* 0x0000000000017941 */ /* 0x000fea0003800000 */
.L_x_1349:
        /* <DEDUP_REMOVED lines=9> */
.L_x_1352:
[----:B------:R-:W-:Y:S05]  /*299e0*/  BSYNC B1 ;  /* 0x0000000000017941 */ /* 0x000fea0003800000 */
.L_x_1351:
        /* <DEDUP_REMOVED lines=9> */
.L_x_1354:
[----:B------:R-:W-:Y:S05]  /*29a80*/  BSYNC B1 ;  /* 0x0000000000017941 */ /* 0x000fea0003800000 */
.L_x_1353:
        /* <DEDUP_REMOVED lines=9> */
.L_x_1356:
[----:B------:R-:W-:Y:S05]  /*29b20*/  BSYNC B1 ;  /* 0x0000000000017941 */ /* 0x000fea0003800000 */
.L_x_1355:
        /* <DEDUP_REMOVED lines=9> */
.L_x_1358:
[----:B------:R-:W-:Y:S05]  /*29bc0*/  BSYNC B1 ;  /* 0x0000000000017941 */ /* 0x000fea0003800000 */
.L_x_1357:
        /* <DEDUP_REMOVED lines=9> */
.L_x_1360:
[----:B------:R-:W-:Y:S05]  /*29c60*/  BSYNC B1 ;  /* 0x0000000000017941 */ /* 0x000fea0003800000 */
.L_x_1359:
        /* <DEDUP_REMOVED lines=9> */
.L_x_1362:
[----:B------:R-:W-:Y:S05]  /*29d00*/  BSYNC B1 ;  /* 0x0000000000017941 */ /* 0x000fea0003800000 */
.L_x_1361:
        /* <DEDUP_REMOVED lines=9> */
.L_x_1364:
[----:B------:R-:W-:Y:S05]  /*29da0*/  BSYNC B1 ;  /* 0x0000000000017941 */ /* 0x000fea0003800000 */
.L_x_1363:
        /* <DEDUP_REMOVED lines=10> */
.L_x_1366:
[----:B------:R-:W-:Y:S05]  /*29e50*/  BSYNC B1 ;  /* 0x0000000000017941 */ /* 0x000fea0003800000 */
.L_x_1365:
[----:B-----5:R-:W-:Y:S01]  /*29e60*/  IMAD.U32 R3, R19, 0x10000, RZ ;  /* 0x0001000013037824 */ /* 0x020fe200078e00ff */
[----:B------:R-:W-:Y:S01]  /*29e70*/  BSSY B1, `(.L_x_1367) ;  /* 0x000000a000017945 */ /* 0x000fe20003800000 */
[----:B------:R-:W-:Y:S02]  /*29e80*/  IMAD.MOV.U32 R219, RZ, RZ, R232 ;  /* 0x000000ffffdb7224 */ /* 0x000fe400078e00e8 */
        /* <DEDUP_REMOVED lines=8> */
.L_x_1368:
[----:B------:R-:W-:Y:S05]  /*29f10*/  BSYNC B1 ;  /* 0x0000000000017941 */ /* 0x000fea0003800000 */
.L_x_1367:
        /* <DEDUP_REMOVED lines=10> */
.L_x_1370:
[----:B------:R-:W-:Y:S05]  /*29fc0*/  BSYNC B1 ;  /* 0x0000000000017941 */ /* 0x000fea0003800000 */
.L_x_1369:
        /* <DEDUP_REMOVED lines=10> */
.L_x_1372:
[----:B------:R-:W-:Y:S05]  /*2a070*/  BSYNC B1 ;  /* 0x0000000000017941 */ /* 0x000fea0003800000 */
.L_x_1371:
        /* <DEDUP_REMOVED lines=10> */
.L_x_1374:
[----:B------:R-:W-:Y:S05]  /*2a120*/  BSYNC B1 ;  /* 0x0000000000017941 */ /* 0x000fea0003800000 */
.L_x_1373:
        /* <DEDUP_REMOVED lines=10> */
.L_x_1376:
[----:B------:R-:W-:Y:S05]  /*2a1d0*/  BSYNC B1 ;  /* 0x0000000000017941 */ /* 0x000fea0003800000 */
.L_x_1375:
        /* <DEDUP_REMOVED lines=10> */
.L_x_1378:
[----:B------:R-:W-:Y:S05]  /*2a280*/  BSYNC B1 ;  /* 0x0000000000017941 */ /* 0x000fea0003800000 */
.L_x_1377:
        /* <DEDUP_REMOVED lines=10> */
.L_x_1380:
[----:B------:R-:W-:Y:S05]  /*2a330*/  BSYNC B1 ;  /* 0x0000000000017941 */ /* 0x000fea0003800000 */
.L_x_1379:
        /* <DEDUP_REMOVED lines=10> */
.L_x_1382:
[----:B------:R-:W-:Y:S05]  /*2a3e0*/  BSYNC B1 ;  /* 0x0000000000017941 */ /* 0x000fea0003800000 */
.L_x_1381:
        /* <DEDUP_REMOVED lines=10> */
.L_x_1384:
[----:B------:R-:W-:Y:S05]  /*2a490*/  BSYNC B1 ;  /* 0x0000000000017941 */ /* 0x000fea0003800000 */
.L_x_1383:
        /* <DEDUP_REMOVED lines=10> */
.L_x_1386:
[----:B------:R-:W-:Y:S05]  /*2a540*/  BSYNC B1 ;  /* 0x0000000000017941 */ /* 0x000fea0003800000 */
.L_x_1385:
        /* <DEDUP_REMOVED lines=10> */
.L_x_1388:
[----:B------:R-:W-:Y:S05]  /*2a5f0*/  BSYNC B1 ;  /* 0x0000000000017941 */ /* 0x000fea0003800000 */
.L_x_1387:
        /* <DEDUP_REMOVED lines=10> */
.L_x_1390:
[----:B------:R-:W-:Y:S05]  /*2a6a0*/  BSYNC B1 ;  /* 0x0000000000017941 */ /* 0x000fea0003800000 */
.L_x_1389:
        /* <DEDUP_REMOVED lines=10> */
.L_x_1392:
[----:B------:R-:W-:Y:S05]  /*2a750*/  BSYNC B1 ;  /* 0x0000000000017941 */ /* 0x000fea0003800000 */
.L_x_1391:
        /* <DEDUP_REMOVED lines=10> */
.L_x_1394:
[----:B------:R-:W-:Y:S05]  /*2a800*/  BSYNC B1 ;  /* 0x0000000000017941 */ /* 0x000fea0003800000 */
.L_x_1393:
        /* <DEDUP_REMOVED lines=10> */
.L_x_1396:
[----:B------:R-:W-:Y:S05]  /*2a8b0*/  BSYNC B1 ;  /* 0x0000000000017941 */ /* 0x000fea0003800000 */
.L_x_1395:
        /* <DEDUP_REMOVED lines=10> */
.L_x_1398:
[----:B------:R-:W-:Y:S05]  /*2a960*/  BSYNC B1 ;  /* 0x0000000000017941 */ /* 0x000fea0003800000 */
.L_x_1397:
        /* <DEDUP_REMOVED lines=10> */
.L_x_1400:
[----:B------:R-:W-:Y:S05]  /*2aa10*/  BSYNC B1 ;  /* 0x0000000000017941 */ /* 0x000fea0003800000 */
.L_x_1399:
        /* <DEDUP_REMOVED lines=10> */
.L_x_1402:
[----:B------:R-:W-:Y:S05]  /*2aac0*/  BSYNC B1 ;  /* 0x0000000000017941 */ /* 0x000fea0003800000 */
.L_x_1401:
        /* <DEDUP_REMOVED lines=10> */
.L_x_1404:
[----:B------:R-:W-:Y:S05]  /*2ab70*/  BSYNC B1 ;  /* 0x0000000000017941 */ /* 0x000fea0003800000 */
.L_x_1403:
        /* <DEDUP_REMOVED lines=10> */
.L_x_1406:
[----:B------:R-:W-:Y:S05]  /*2ac20*/  BSYNC B1 ;  /* 0x0000000000017941 */ /* 0x000fea0003800000 */
.L_x_1405:
        /* <DEDUP_REMOVED lines=10> */
.L_x_1408:
[----:B------:R-:W-:Y:S05]  /*2acd0*/  BSYNC B1 ;  /* 0x0000000000017941 */ /* 0x000fea0003800000 */
.L_x_1407:
        /* <DEDUP_REMOVED lines=10> */
.L_x_1410:
[----:B------:R-:W-:Y:S05]  /*2ad80*/  BSYNC B1 ;  /* 0x0000000000017941 */ /* 0x000fea0003800000 */
.L_x_1409:
        /* <DEDUP_REMOVED lines=10> */
.L_x_1412:
[----:B------:R-:W-:Y:S05]  /*2ae30*/  BSYNC B1 ;  /* 0x0000000000017941 */ /* 0x000fea0003800000 */
.L_x_1411:
        /* <DEDUP_REMOVED lines=10> */
.L_x_1414:
[----:B------:R-:W-:Y:S05]  /*2aee0*/  BSYNC B1 ;  /* 0x0000000000017941 */ /* 0x000fea0003800000 */
.L_x_1413:
        /* <DEDUP_REMOVED lines=10> */
.L_x_1416:
[----:B------:R-:W-:Y:S05]  /*2af90*/  BSYNC B1 ;  /* 0x0000000000017941 */ /* 0x000fea0003800000 */
.L_x_1415:
        /* <DEDUP_REMOVED lines=10> */
.L_x_1418:
[----:B------:R-:W-:Y:S05]  /*2b040*/  BSYNC B1 ;  /* 0x0000000000017941 */ /* 0x000fea0003800000 */
.L_x_1417:
        /* <DEDUP_REMOVED lines=10> */
.L_x_1420:
[----:B------:R-:W-:Y:S05]  /*2b0f0*/  BSYNC B1 ;  /* 0x0000000000017941 */ /* 0x000fea0003800000 */
.L_x_1419:
        /* <DEDUP_REMOVED lines=10> */
.L_x_1422:
[----:B------:R-:W-:Y:S05]  /*2b1a0*/  BSYNC B1 ;  /* 0x0000000000017941 */ /* 0x000fea0003800000 */
.L_x_1421:
        /* <DEDUP_REMOVED lines=10> */
.L_x_1424:
[----:B------:R-:W-:Y:S05]  /*2b250*/  BSYNC B1 ;  /* 0x0000000000017941 */ /* 0x000fea0003800000 */
.L_x_1423:
        /* <DEDUP_REMOVED lines=10> */
.L_x_1426:
[----:B------:R-:W-:Y:S05]  /*2b300*/  BSYNC B1 ;  /* 0x0000000000017941 */ /* 0x000fea0003800000 */
.L_x_1425:
        /* <DEDUP_REMOVED lines=10> */
.L_x_1428:
[----:B------:R-:W-:Y:S05]  /*2b3b0*/  BSYNC B1 ;  /* 0x0000000000017941 */ /* 0x000fea0003800000 */
.L_x_1427:
        /* <DEDUP_REMOVED lines=10> */
.L_x_1430:
[----:B------:R-:W-:Y:S05]  /*2b460*/  BSYNC B1 ;  /* 0x0000000000017941 */ /* 0x000fea0003800000 */
.L_x_1429:
        /* <DEDUP_REMOVED lines=10> */
.L_x_1432:
[----:B------:R-:W-:Y:S05]  /*2b510*/  BSYNC B1 ;  /* 0x0000000000017941 */ /* 0x000fea0003800000 */
.L_x_1431:
        /* <DEDUP_REMOVED lines=10> */
.L_x_1434:
[----:B------:R-:W-:Y:S05]  /*2b5c0*/  BSYNC B1 ;  /* 0x0000000000017941 */ /* 0x000fea0003800000 */
.L_x_1433:
        /* <DEDUP_REMOVED lines=10> */
.L_x_1436:
[----:B------:R-:W-:Y:S05]  /*2b670*/  BSYNC B1 ;  /* 0x0000000000017941 */ /* 0x000fea0003800000 */
.L_x_1435:
        /* <DEDUP_REMOVED lines=10> */
.L_x_1438:
[----:B------:R-:W-:Y:S05]  /*2b720*/  BSYNC B1 ;  /* 0x0000000000017941 */ /* 0x000fea0003800000 */
.L_x_1437:
        /* <DEDUP_REMOVED lines=10> */
.L_x_1440:
[----:B------:R-:W-:Y:S05]  /*2b7d0*/  BSYNC B1 ;  /* 0x0000000000017941 */ /* 0x000fea0003800000 */
.L_x_1439:
        /* <DEDUP_REMOVED lines=10> */
.L_x_1442:
[----:B------:R-:W-:Y:S05]  /*2b880*/  BSYNC B1 ;  /* 0x0000000000017941 */ /* 0x000fea0003800000 */
.L_x_1441:
        /* <DEDUP_REMOVED lines=10> */
.L_x_1444:
[----:B------:R-:W-:Y:S05]  /*2b930*/  BSYNC B1 ;  /* 0x0000000000017941 */ /* 0x000fea0003800000 */
.L_x_1443:
        /* <DEDUP_REMOVED lines=10> */
.L_x_1446:
[----:B------:R-:W-:Y:S05]  /*2b9e0*/  BSYNC B1 ;  /* 0x0000000000017941 */ /* 0x000fea0003800000 */
.L_x_1445:
        /* <DEDUP_REMOVED lines=10> */
.L_x_1448:
[----:B------:R-:W-:Y:S05]  /*2ba90*/  BSYNC B1 ;  /* 0x0000000000017941 */ /* 0x000fea0003800000 */
.L_x_1447:
        /* <DEDUP_REMOVED lines=10> */
.L_x_1450:
[----:B------:R-:W-:Y:S05]  /*2bb40*/  BSYNC B1 ;  /* 0x0000000000017941 */ /* 0x000fea0003800000 */
.L_x_1449:
        /* <DEDUP_REMOVED lines=10> */
.L_x_1452:
[----:B------:R-:W-:Y:S05]  /*2bbf0*/  BSYNC B1 ;  /* 0x0000000000017941 */ /* 0x000fea0003800000 */
.L_x_1451:
        /* <DEDUP_REMOVED lines=10> */
.L_x_1454:
[----:B------:R-:W-:Y:S05]  /*2bca0*/  BSYNC B1 ;  /* 0x0000000000017941 */ /* 0x000fea0003800000 */
.L_x_1453:
        /* <DEDUP_REMOVED lines=10> */
.L_x_1456:
[----:B------:R-:W-:Y:S05]  /*2bd50*/  BSYNC B1 ;  /* 0x0000000000017941 */ /* 0x000fea0003800000 */
.L_x_1455:
        /* <DEDUP_REMOVED lines=10> */
.L_x_1458:
[----:B------:R-:W-:Y:S05]  /*2be00*/  BSYNC B1 ;  /* 0x0000000000017941 */ /* 0x000fea0003800000 */
.L_x_1457:
        /* <DEDUP_REMOVED lines=10> */
.L_x_1460:
[----:B------:R-:W-:Y:S05]  /*2beb0*/  BSYNC B1 ;  /* 0x0000000000017941 */ /* 0x000fea0003800000 */
.L_x_1459:
        /* <DEDUP_REMOVED lines=10> */
.L_x_1462:
[----:B------:R-:W-:Y:S05]  /*2bf60*/  BSYNC B1 ;  /* 0x0000000000017941 */ /* 0x000fea0003800000 */
.L_x_1461:
        /* <DEDUP_REMOVED lines=10> */
.L_x_1464:
[----:B------:R-:W-:Y:S05]  /*2c010*/  BSYNC B1 ;  /* 0x0000000000017941 */ /* 0x000fea0003800000 */
.L_x_1463:
        /* <DEDUP_REMOVED lines=10> */
.L_x_1466:
[----:B------:R-:W-:Y:S05]  /*2c0c0*/  BSYNC B1 ;  /* 0x0000000000017941 */ /* 0x000fea0003800000 */
.L_x_1465:
        /* <DEDUP_REMOVED lines=10> */
.L_x_1468:
[----:B------:R-:W-:Y:S05]  /*2c170*/  BSYNC B1 ;  /* 0x0000000000017941 */ /* 0x000fea0003800000 */
.L_x_1467:
        /* <DEDUP_REMOVED lines=10> */
.L_x_1470:
[----:B------:R-:W-:Y:S05]  /*2c220*/  BSYNC B1 ;  /* 0x0000000000017941 */ /* 0x000fea0003800000 */
.L_x_1469:
        /* <DEDUP_REMOVED lines=10> */
.L_x_1472:
[----:B------:R-:W-:Y:S05]  /*2c2d0*/  BSYNC B1 ;  /* 0x0000000000017941 */ /* 0x000fea0003800000 */
.L_x_1471:
        /* <DEDUP_REMOVED lines=10> */
.L_x_1474:
[----:B------:R-:W-:Y:S05]  /*2c380*/  BSYNC B1 ;  /* 0x0000000000017941 */ /* 0x000fea0003800000 */
.L_x_1473:
        /* <DEDUP_REMOVED lines=10> */
.L_x_1476:
[----:B------:R-:W-:Y:S05]  /*2c430*/  BSYNC B1 ;  /* 0x0000000000017941 */ /* 0x000fea0003800000 */
.L_x_1475:
        /* <DEDUP_REMOVED lines=10> */
.L_x_1478:
[----:B------:R-:W-:Y:S05]  /*2c4e0*/  BSYNC B1 ;  /* 0x0000000000017941 */ /* 0x000fea0003800000 */
.L_x_1477:
        /* <DEDUP_REMOVED lines=10> */
.L_x_1480:
[----:B------:R-:W-:Y:S05]  /*2c590*/  BSYNC B1 ;  /* 0x0000000000017941 */ /* 0x000fea0003800000 */
.L_x_1479:
        /* <DEDUP_REMOVED lines=10> */
.L_x_1482:
[----:B------:R-:W-:Y:S05]  /*2c640*/  BSYNC B1 ;  /* 0x0000000000017941 */ /* 0x000fea0003800000 */
.L_x_1481:
        /* <DEDUP_REMOVED lines=10> */
.L_x_1484:
[----:B------:R-:W-:Y:S05]  /*2c6f0*/  BSYNC B1 ;  /* 0x0000000000017941 */ /* 0x000fea0003800000 */
.L_x_1483:
        /* <DEDUP_REMOVED lines=10> */
.L_x_1486:
[----:B------:R-:W-:Y:S05]  /*2c7a0*/  BSYNC B1 ;  /* 0x0000000000017941 */ /* 0x000fea0003800000 */
.L_x_1485:
        /* <DEDUP_REMOVED lines=10> */
.L_x_1488:
[----:B------:R-:W-:Y:S05]  /*2c850*/  BSYNC B1 ;  /* 0x0000000000017941 */ /* 0x000fea0003800000 */
.L_x_1487:
        /* <DEDUP_REMOVED lines=10> */
.L_x_1490:
[----:B------:R-:W-:Y:S05]  /*2c900*/  BSYNC B1 ;  /* 0x0000000000017941 */ /* 0x000fea0003800000 */
.L_x_1489:
        /* <DEDUP_REMOVED lines=10> */
.L_x_1492:
[----:B------:R-:W-:Y:S05]  /*2c9b0*/  BSYNC B1 ;  /* 0x0000000000017941 */ /* 0x000fea0003800000 */
.L_x_1491:
        /* <DEDUP_REMOVED lines=10> */
.L_x_1494:
[----:B------:R-:W-:Y:S05]  /*2ca60*/  BSYNC B1 ;  /* 0x0000000000017941 */ /* 0x000fea0003800000 */
.L_x_1493:
        /* <DEDUP_REMOVED lines=10> */
.L_x_1496:
[----:B------:R-:W-:Y:S05]  /*2cb10*/  BSYNC B1 ;  /* 0x0000000000017941 */ /* 0x000fea0003800000 */
.L_x_1495:
        /* <DEDUP_REMOVED lines=10> */
.L_x_1498:
[----:B------:R-:W-:Y:S05]  /*2cbc0*/  BSYNC B1 ;  /* 0x0000000000017941 */ /* 0x000fea0003800000 */
.L_x_1497:
        /* <DEDUP_REMOVED lines=10> */
.L_x_1500:
[----:B------:R-:W-:Y:S05]  /*2cc70*/  BSYNC B1 ;  /* 0x0000000000017941 */ /* 0x000fea0003800000 */
.L_x_1499:
        /* <DEDUP_REMOVED lines=10> */
.L_x_1502:
[----:B------:R-:W-:Y:S05]  /*2cd20*/  BSYNC B1 ;  /* 0x0000000000017941 */ /* 0x000fea0003800000 */
.L_x_1501:
        /* <DEDUP_REMOVED lines=10> */
.L_x_1504:
[----:B------:R-:W-:Y:S05]  /*2cdd0*/  BSYNC B1 ;  /* 0x0000000000017941 */ /* 0x000fea0003800000 */
.L_x_1503:
        /* <DEDUP_REMOVED lines=10> */
.L_x_1506:
[----:B------:R-:W-:Y:S05]  /*2ce80*/  BSYNC B1 ;  /* 0x0000000000017941 */ /* 0x000fea0003800000 */
.L_x_1505:
        /* <DEDUP_REMOVED lines=10> */
.L_x_1508:
[----:B------:R-:W-:Y:S05]  /*2cf30*/  BSYNC B1 ;  /* 0x0000000000017941 */ /* 0x000fea0003800000 */
.L_x_1507:
        /* <DEDUP_REMOVED lines=10> */
.L_x_1510:
[----:B------:R-:W-:Y:S05]  /*2cfe0*/  BSYNC B1 ;  /* 0x0000000000017941 */ /* 0x000fea0003800000 */
.L_x_1509:
        /* <DEDUP_REMOVED lines=10> */
.L_x_1512:
[----:B------:R-:W-:Y:S05]  /*2d090*/  BSYNC B1 ;  /* 0x0000000000017941 */ /* 0x000fea0003800000 */
.L_x_1511:
        /* <DEDUP_REMOVED lines=10> */
.L_x_1514:
[----:B------:R-:W-:Y:S05]  /*2d140*/  BSYNC B1 ;  /* 0x0000000000017941 */ /* 0x000fea0003800000 */
.L_x_1513:
        /* <DEDUP_REMOVED lines=10> */
.L_x_1516:
[----:B------:R-:W-:Y:S05]  /*2d1f0*/  BSYNC B1 ;  /* 0x0000000000017941 */ /* 0x000fea0003800000 */
.L_x_1515:
        /* <DEDUP_REMOVED lines=10> */
.L_x_1518:
[----:B------:R-:W-:Y:S05]  /*2d2a0*/  BSYNC B1 ;  /* 0x0000000000017941 */ /* 0x000fea0003800000 */
.L_x_1517:
        /* <DEDUP_REMOVED lines=10> */
.L_x_1520:
[----:B------:R-:W-:Y:S05]  /*2d350*/  BSYNC B1 ;  /* 0x0000000000017941 */ /* 0x000fea0003800000 */
.L_x_1519:
        /* <DEDUP_REMOVED lines=10> */
.L_x_1522:
[----:B------:R-:W-:Y:S05]  /*2d400*/  BSYNC B1 ;  /* 0x0000000000017941 */ /* 0x000fea0003800000 */
.L_x_1521:
        /* <DEDUP_REMOVED lines=10> */
.L_x_1524:
[----:B------:R-:W-:Y:S05]  /*2d4b0*/  BSYNC B1 ;  /* 0x0000000000017941 */ /* 0x000fea0003800000 */
.L_x_1523:
        /* <DEDUP_REMOVED lines=10> */
.L_x_1526:
[----:B------:R-:W-:Y:S05]  /*2d560*/  BSYNC B1 ;  /* 0x0000000000017941 */ /* 0x000fea0003800000 */
.L_x_1525:
        /* <DEDUP_REMOVED lines=10> */
.L_x_1528:
[----:B------:R-:W-:Y:S05]  /*2d610*/  BSYNC B1 ;  /* 0x0000000000017941 */ /* 0x000fea0003800000 */
.L_x_1527:
        /* <DEDUP_REMOVED lines=10> */
.L_x_1530:
[----:B------:R-:W-:Y:S05]  /*2d6c0*/  BSYNC B1 ;  /* 0x0000000000017941 */ /* 0x000fea0003800000 */
.L_x_1529:
        /* <DEDUP_REMOVED lines=10> */
.L_x_1532:
[----:B------:R-:W-:Y:S05]  /*2d770*/  BSYNC B1 ;  /* 0x0000000000017941 */ /* 0x000fea0003800000 */
.L_x_1531:
        /* <DEDUP_REMOVED lines=9> */
.L_x_1534:
[----:B------:R-:W-:Y:S05]  /*2d810*/  BSYNC B1 ;  /* 0x0000000000017941 */ /* 0x000fea0003800000 */
.L_x_1533:
        /* <DEDUP_REMOVED lines=9> */
.L_x_1536:
[----:B------:R-:W-:Y:S05]  /*2d8b0*/  BSYNC B1 ;  /* 0x0000000000017941 */ /* 0x000fea0003800000 */
.L_x_1535:
[----:B-----5:R-:W-:Y:S01]  /*2d8c0*/  IMAD.U32 R3, R19, 0x10000, RZ ;  /* 0x0001000013037824 */ /* 0x020fe200078e00ff */
[----:B------:R-:W-:Y:S01]  /*2d8d0*/  ISETP.GT.AND P6, PT, R0, 0x188, P6 ;  /* 0x000001880000780c */ /* 0x000fe200037c4270 */
[----:B------:R-:W-:Y:S02]  /*2d8e0*/  BSSY B1, `(.L_x_1537) ;  /* 0x0000007000017945 */ /* 0x000fe40003800000 */
[----:B------:R-:W-:-:S04]  /*2d8f0*/  FMUL R4, R3, R16 ;  /* 0x0000001003047220 */ /* 0x000fc80000400000 */
[----:B------:R-:W-:-:S05]  /*2d900*/  FFMA R4, R109, R2, R4 ;  /* 0x000000026d047223 */ /* 0x000fca0000000004 */
[----:B------:R-:W-:-:S05]  /*2d910*/  F2FP.BF16.F32.PACK_AB R4, RZ, R4 ;  /* 0x00000004ff04723e */ /* 0x000fca00000010ff */
[----:B------:R0:W-:Y:S01]  /*2d920*/  @P5 STG.E.U16 desc[UR36][R218.64+0x2d2], R4 ;  /* 0x0002d204da005986 */ /* 0x0001e2000c101524 */
[----:B------:R-:W-:Y:S05]  /*2d930*/  @!P6 BRA `(.L_x_1538) ;  /* 0x000000000004e947 */ /* 0x000fea0003800000 */
[----:B------:R0:W5:Y:S02]  /*2d940*/  LDG.E.LTC128B.U16 R19, desc[UR36][R8.64+0x2d0] ;  /* 0x0002d02408137981 */ /* 0x000164000c1e1520 */
.L_x_1538:
[----:B------:R-:W-:Y:S05]  /*2d950*/  BSYNC B1 ;  /* 0x0000000000017941 */ /* 0x000fea0003800000 */
.L_x_1537:
        /* <DEDUP_REMOVED lines=9> */
.L_x_1540:
[----:B------:R-:W-:Y:S05]  /*2d9f0*/  BSYNC B1 ;  /* 0x0000000000017941 */ /* 0x000fea0003800000 */
.L_x_1539:
[----:B0----5:R-:W-:Y:S01]  /*2da00*/  IMAD.U32 R3, R19, 0x10000, RZ ;  /* 0x0001000013037824 */ /* 0x021fe200078e00ff */
        /* <DEDUP_REMOVED lines=8> */
.L_x_1542:
[----:B------:R-:W-:Y:S05]  /*2da90*/  BSYNC B1 ;  /* 0x0000000000017941 */ /* 0x000fea0003800000 */
.L_x_1541:
        /* <DEDUP_REMOVED lines=9> */
.L_x_1544:
[----:B------:R-:W-:Y:S05]  /*2db30*/  BSYNC B1 ;  /* 0x0000000000017941 */ /* 0x000fea0003800000 */
.L_x_1543:
        /* <DEDUP_REMOVED lines=9> */
.L_x_1546:
[----:B------:R-:W-:Y:S05]  /*2dbd0*/  BSYNC B1 ;  /* 0x0000000000017941 */ /* 0x000fea0003800000 */
.L_x_1545:
        /* <DEDUP_REMOVED lines=9> */
.L_x_1548:
[----:B------:R-:W-:Y:S05]  /*2dc70*/  BSYNC B1 ;  /* 0x0000000000017941 */ /* 0x000fea0003800000 */
.L_x_1547:
        /* <DEDUP_REMOVED lines=9> */
.L_x_1550:
[----:B------:R-:W-:Y:S05]  /*2dd10*/  BSYNC B1 ;  /* 0x0000000000017941 */ /* 0x000fea0003800000 */
.L_x_1549:
        /* <DEDUP_REMOVED lines=9> */
.L_x_1552:
[----:B------:R-:W-:Y:S05]  /*2ddb0*/  BSYNC B1 ;  /* 0x0000000000017941 */ /* 0x000fea0003800000 */
.L_x_1551:
        /* <DEDUP_REMOVED lines=9> */
.L_x_1554:
[----:B------:R-:W-:Y:S05]  /*2de50*/  BSYNC B1 ;  /* 0x0000000000017941 */ /* 0x000fea0003800000 */
.L_x_1553:
        /* <DEDUP_REMOVED lines=9> */
.L_x_1556:
[----:B------:R-:W-:Y:S05]  /*2def0*/  BSYNC B1 ;  /* 0x0000000000017941 */ /* 0x000fea0003800000 */
.L_x_1555:
[----:B------:R-:W-:Y:S05]  /*2df00*/  @!P0 BRA `(.L_x_1557) ;  /* 0x0000011000b08947 */ /* 0x000fea0003800000 */
[----:B-----5:R-:W-:-:S04]  /*2df10*/  IMAD.U32 R19, R19, 0x10000, RZ ;  /* 0x0001000013137824 */ /* 0x020fc800078e00ff */
[----:B------:R-:W-:-:S04]  /*2df20*/  FMUL R0, R19, R16 ;  /* 0x0000001013007220 */ /* 0x000fc80000400000 */
[----:B------:R-:W-:-:S05]  /*2df30*/  FFMA R0, R119, R2, R0 ;  /* 0x0000000277007223 */ /* 0x000fca0000000000 */
[----:B------:R-:W-:-:S05]  /*2df40*/  F2FP.BF16.F32.PACK_AB R0, RZ, R0 ;  /* 0x00000000ff00723e */ /* 0x000fca00000010ff */
[----:B------:R0:W-:Y:S01]  /*2df50*/  STG.E.U16 desc[UR36][R230.64+0x2f2], R0 ;  /* 0x0002f200e6007986 */ /* 0x0001e2000c101524 */
[----:B------:R-:W-:Y:S05]  /*2df60*/  BRA `(.L_x_1557) ;  /* 0x0000011000987947 */ /* 0x000fea0003800000 */
.L_x_30:
[----:B------:R-:W2:Y:S01]  /*2df70*/  LDL.LU R6, [R1+0x784] ;  /* 0x0007840001067983 */ /* 0x000ea20000300800 */
[----:B------:R-:W-:-:S03]  /*2df80*/  ULDC.64 UR4, c[0x0][0x5c0] ;  /* 0x0001700000047ab9 */ /* 0x000fc60000000a00 */
[----:B------:R-:W5:Y:S04]  /*2df90*/  LDL.LU R8, [R1+0x798] ;  /* 0x0007980001087983 */ /* 0x000f680000300800 */
[----:B---34-:R-:W3:Y:S04]  /*2dfa0*/  LDL.LU R235, [R1+0x89c] ;  /* 0x00089c0001eb7983 */ /* 0x018ee80000300800 */
[----:B------:R-:W4:Y:S04]  /*2dfb0*/  LDL.LU R234, [R1+0x8a0] ;  /* 0x0008a00001ea7983 */ /* 0x000f280000300800 */
        /* <DEDUP_REMOVED lines=15> */
[----:B------:R-:W4:Y:S01]  /*2e0b0*/  LDL.LU R217, [R1+0x8e0] ;  /* 0x0008e00001d97983 */ /* 0x000f220000300800 */
[----:B------:R-:W-:-:S03]  /*2e0c0*/  LEA R10, P0, R4, UR4, 0x1 ;  /* 0x00000004040a7c11 */ /* 0x000fc6000f8008ff */
[----:B------:R-:W4:Y:S04]  /*2e0d0*/  LDL.LU R216, [R1+0x8e4] ;  /* 0x0008e40001d87983 */ /* 0x000f280000300800 */
[----:B------:R-:W4:Y:S04]  /*2e0e0*/  LDL.LU R23, [R1+0x8e8] ;  /* 0x0008e80001177983 */ /* 0x000f280000300800 */
[----:B------:R-:W4:Y:S04]  /*2e0f0*/  LDL.LU R22, [R1+0x8ec] ;  /* 0x0008ec0001167983 */ /* 0x000f280000300800 */
[----:B------:R-:W4:Y:S01]  /*2e100*/  LDL.LU R15, [R1+0x8f0] ;  /* 0x0008f000010f7983 */ /* 0x000f220000300800 */
[----:B------:R-:W-:-:S03]  /*2e110*/  LEA.HI.X R11, R4, UR5, R20, 0x1, P0 ;  /* 0x00000005040b7c11 */ /* 0x000fc600080f0c14 */
[----:B------:R-:W4:Y:S04]  /*2e120*/  LDL.LU R14, [R1+0x8f4] ;  /* 0x0008f400010e7983 */ /* 0x000f280000300800 */
[----:B------:R-:W4:Y:S04]  /*2e130*/  LDL.LU R12, [R1+0x8f8] ;  /* 0x0008f800010c7983 */ /* 0x000f280000300800 */
[----:B------:R-:W4:Y:S04]  /*2e140*/  LDL.LU R13, [R1+0x8fc] ;  /* 0x0008fc00010d7983 */ /* 0x000f280000300800 */
[----:B------:R-:W4:Y:S04]  /*2e150*/  LDL.LU R21, [R1+0x600] ;  /* 0x0006000001157983 */ /* 0x000f280000300800 */
[----:B------:R-:W5:Y:S04]  /*2e160*/  LDL.LU R4, [R1+0x780] ;  /* 0x0007800001047983 */ /* 0x000f680000300800 */
[----:B------:R-:W3:Y:S01]  /*2e170*/  LDL.LU R5, [R1+0x788] ;  /* 0x0007880001057983 */ /* 0x000ee20000300800 */
[----:B------:R-:W-:Y:S01]  /*2e180*/  ISETP.GT.AND P3, PT, R3, 0x1, PT ;  /* 0x000000010300780c */ /* 0x000fe20003f64270 */
[----:B------:R-:W-:Y:S01]  /*2e190*/  USHF.L.U32 UR5, UR8, 0x4, URZ ;  /* 0x0000000408057899 */ /* 0x000fe2000800063f */
[C---:B------:R-:W-:Y:S01]  /*2e1a0*/  ISETP.GT.AND P2, PT, R0.reuse, 0x8, P5 ;  /* 0x000000080000780c */ /* 0x040fe20002f44270 */
[----:B------:R-:W-:Y:S01]  /*2e1b0*/  USHF.L.U64.HI UR4, UR8, 0x4, UR9 ;  /* 0x0000000408047899 */ /* 0x000fe20008010209 */
[----:B------:R-:W-:Y:S01]  /*2e1c0*/  ISETP.GT.AND P0, PT, R0, RZ, P3 ;  /* 0x000000ff0000720c */ /* 0x000fe20001f04270 */
[----:B------:R-:W4:Y:S01]  /*2e1d0*/  LDL.LU R20, [R1+0x898] ;  /* 0x0008980001147983 */ /* 0x000f220000300800 */
[----:B--2---:R-:W-:-:S05]  /*2e1e0*/  FMUL R6, R6, R2 ;  /* 0x0000000206067220 */ /* 0x004fca0000400000 */
[----:B------:R-:W-:-:S04]  /*2e1f0*/  F2FP.BF16.F32.PACK_AB R6, RZ, R6 ;  /* 0x00000006ff06723e */ /* 0x000fc800000010ff */
[----:B------:R-:W-:-:S05]  /*2e200*/  PRMT R7, R6, 0x7610, R7 ;  /* 0x0000761006077816 */ /* 0x000fca0000000007 */
[----:B------:R0:W-:Y:S04]  /*2e210*/  @P0 STG.E.U16 desc[UR36][R10.64+0x2], R7 ;  /* 0x000002070a000986 */ /* 0x0001e8000c101524 */
[----:B0-----:R-:W2:Y:S01]  /*2e220*/  LDL.LU R7, [R1+0x794] ;  /* 0x0007940001077983 */ /* 0x001ea20000300800 */
[-C--:B-----5:R-:W-:Y:S01]  /*2e230*/  FMUL R4, R4, R2.reuse ;  /* 0x0000000204047220 */ /* 0x0a0fe20000400000 */
[----:B---3--:R-:W-:-:S04]  /*2e240*/  FMUL R5, R5, R2 ;  /* 0x0000000205057220 */ /* 0x008fc80000400000 */
[----:B------:R-:W-:Y:S02]  /*2e250*/  F2FP.BF16.F32.PACK_AB R4, RZ, R4 ;  /* 0x00000004ff04723e */ /* 0x000fe400000010ff */
[----:B------:R-:W-:-:S03]  /*2e260*/  F2FP.BF16.F32.PACK_AB R5, RZ, R5 ;  /* 0x00000005ff05723e */ /* 0x000fc600000010ff */
[----:B------:R0:W-:Y:S01]  /*2e270*/  @P1 STG.E.U16 desc[UR36][R10.64], R4 ;  /* 0x000000040a001986 */ /* 0x0001e2000c101524 */
[----:B------:R-:W-:Y:S02]  /*2e280*/  PRMT R6, R5, 0x7610, R6 ;  /* 0x0000761005067816 */ /* 0x000fe40000000006 */
[----:B0-----:R-:W-:-:S04]  /*2e290*/  IADD3 R4, P1, R10, UR5, RZ ;  /* 0x000000050a047c10 */ /* 0x001fc8000ff3e0ff */
[----:B------:R-:W-:-:S05]  /*2e2a0*/  IADD3.X R5, R11, UR4, RZ, P1, !PT ;  /* 0x000000040b057c10 */ /* 0x000fca0008ffe4ff */
[----:B------:R0:W-:Y:S04]  /*2e2b0*/  @P2 STG.E.U16 desc[UR36][R4.64], R6 ;  /* 0x0000000604002986 */ /* 0x0001e8000c101524 */
[----:B0-----:R-:W3:Y:S01]  /*2e2c0*/  LDL.LU R6, [R1+0x78c] ;  /* 0x00078c0001067983 */ /* 0x001ee20000300800 */
[----:B------:R-:W-:Y:S01]  /*2e2d0*/  ISETP.GT.AND P0, PT, R0, 0x8, P3 ;  /* 0x000000080000780c */ /* 0x000fe20001f04270 */
[----:B---3--:R-:W-:-:S05]  /*2e2e0*/  FMUL R6, R6, R2 ;  /* 0x0000000206067220 */ /* 0x008fca0000400000 */
[----:B------:R-:W-:-:S07]  /*2e2f0*/  F2FP.BF16.F32.PACK_AB R6, RZ, R6 ;  /* 0x00000006ff06723e */ /* 0x000fce00000010ff */
[----:B------:R0:W-:Y:S04]  /*2e300*/  @P0 STG.E.U16 desc[UR36][R4.64+0x2], R6 ;  /* 0x0000020604000986 */ /* 0x0001e8000c101524 */
[----:B0-----:R-:W3:Y:S01]  /*2e310*/  LDL.LU R6, [R1+0x790] ;  /* 0x0007900001067983 */ /* 0x001ee20000300800 */
[C---:B------:R-:W-:Y:S02]  /*2e320*/  ISETP.GT.AND P2, PT, R3.reuse, 0x8, PT ;  /* 0x000000080300780c */ /* 0x040fe40003f44270 */
[----:B------:R-:W-:Y:S02]  /*2e330*/  ISETP.GT.AND P3, PT, R3, 0x9, PT ;  /* 0x000000090300780c */ /* 0x000fe40003f64270 */
[C---:B------:R-:W-:Y:S02]  /*2e340*/  ISETP.GT.AND P0, PT, R0.reuse, RZ, P2 ;  /* 0x000000ff0000720c */ /* 0x040fe40001704270 */
[----:B------:R-:W-:-:S02]  /*2e350*/  ISETP.GT.AND P1, PT, R0, RZ, P3 ;  /* 0x000000ff0000720c */ /* 0x000fc40001f24270 */
[----:B------:R-:W-:Y:S01]  /*2e360*/  ISETP.GT.AND P2, PT, R0, 0x8, P2 ;  /* 0x000000080000780c */ /* 0x000fe20001744270 */
[-C--:B--2---:R-:W-:Y:S01]  /*2e370*/  FMUL R7, R7, R2.reuse ;  /* 0x0000000207077220 */ /* 0x084fe20000400000 */
[----:B------:R-:W-:-:S04]  /*2e380*/  FMUL R8, R8, R2 ;  /* 0x0000000208087220 */ /* 0x000fc80000400000 */
[----:B------:R-:W-:-:S05]  /*2e390*/  F2FP.BF16.F32.PACK_AB R7, RZ, R7 ;  /* 0x00000007ff07723e */ /* 0x000fca00000010ff */
[----:B------:R-:W-:Y:S01]  /*2e3a0*/  @P1 STG.E.U16 desc[UR36][R10.64+0x12], R7 ;  /* 0x000012070a001986 */ /* 0x000fe2000c101524 */
[----:B---3--:R-:W-:-:S05]  /*2e3b0*/  FMUL R6, R6, R2 ;  /* 0x0000000206067220 */ /* 0x008fca0000400000 */
[----:B------:R-:W-:-:S04]  /*2e3c0*/  F2FP.BF16.F32.PACK_AB R6, RZ, R6 ;  /* 0x00000006ff06723e */ /* 0x000fc800000010ff */
[----:B------:R-:W-:Y:S02]  /*2e3d0*/  PRMT R9, R6, 0x7610, R9 ;  /* 0x0000761006097816 */ /* 0x000fe40000000009 */
[----:B------:R-:W-:Y:S02]  /*2e3e0*/  F2FP.BF16.F32.PACK_AB R6, RZ, R8 ;  /* 0x00000008ff06723e */ /* 0x000fe400000010ff */
[----:B------:R-:W2:Y:S04]  /*2e3f0*/  LDL.LU R8, [R1+0x83c] ;  /* 0x00083c0001087983 */ /* 0x000ea80000300800 */
[----:B------:R0:W-:Y:S04]  /*2e400*/  @P0 STG.E.U16 desc[UR36][R10.64+0x10], R9 ;  /* 0x000010090a000986 */ /* 0x0001e8000c101524 */
[----:B------:R1:W-:Y:S04]  /*2e410*/  @P2 STG.E.U16 desc[UR36][R4.64+0x10], R6 ;  /* 0x0000100604002986 */ /* 0x0003e8000c101524 */
[----:B0-----:R-:W3:Y:S04]  /*2e420*/  LDL.LU R9, [R1+0x838] ;  /* 0x0008380001097983 */ /* 0x001ee80000300800 */
[----:B------:R-:W5:Y:S04]  /*2e430*/  LDL.LU R7, [R1+0x894] ;  /* 0x0008940001077983 */ /* 0x000f680000300800 */
[----:B-1----:R-:W4:Y:S01]  /*2e440*/  LDL.LU R6, [R1+0x79c] ;  /* 0x00079c0001067983 */ /* 0x002f220000300800 */
[----:B------:R-:W-:Y:S01]  /*2e450*/  ISETP.GT.AND P0, PT, R0, 0x8, P3 ;  /* 0x000000080000780c */ /* 0x000fe20001f04270 */
[----:B----4-:R-:W-:-:S05]  /*2e460*/  FMUL R6, R6, R2 ;  /* 0x0000000206067220 */ /* 0x010fca0000400000 */
[----:B------:R-:W-:-:S07]  /*2e470*/  F2FP.BF16.F32.PACK_AB R6, RZ, R6 ;  /* 0x00000006ff06723e */ /* 0x000fce00000010ff */
[----:B------:R0:W-:Y:S04]  /*2e480*/  @P0 STG.E.U16 desc[UR36][R4.64+0x12], R6 ;  /* 0x0000120604000986 */ /* 0x0001e8000c101524 */
[----:B0-----:R-:W4:Y:S01]  /*2e490*/  LDL.LU R6, [R1+0x7a0] ;  /* 0x0007a00001067983 */ /* 0x001f220000300800 */
[----:B------:R-:W-:-:S04]  /*2e4a0*/  ISETP.GT.AND P2, PT, R3, 0x10, PT ;  /* 0x000000100300780c */ /* 0x000fc80003f44270 */
[----:B------:R-:W-:Y:S01]  /*2e4b0*/  ISETP.GT.AND P0, PT, R0, RZ, P2 ;  /* 0x000000ff0000720c */ /* 0x000fe20001704270 */
        /* <DEDUP_REMOVED lines=10> */
[----:B------:R-:W-:Y:S01]  /*2e560*/  ISETP.GT.AND P0, PT, R0, 0x8, P2 ;  /* 0x000000080000780c */ /* 0x000fe20001704270 */
        /* <DEDUP_REMOVED lines=195> */
[----:B------:R3:W-:Y:S01]  /*2f1a0*/  @P0 STG.E.U16 desc[UR36][R10.64+0xb2], R6 ;  /* 0x0000b2060a000986 */ /* 0x0007e2000c101524 */
[----:B------:R-:W-:Y:S01]  /*2f1b0*/  ISETP.GT.AND P0, PT, R0, 0x8, P2 ;  /* 0x000000080000780c */ /* 0x000fe20001704270 */
[----:B---3--:R-:W-:-:S05]  /*2f1c0*/  FMUL R6, R9, R2 ;  /* 0x0000000209067220 */ /* 0x008fca0000400000 */
[----:B------:R-:W-:-:S07]  /*2f1d0*/  F2FP.BF16.F32.PACK_AB R6, RZ, R6 ;  /* 0x00000006ff06723e */ /* 0x000fce00000010ff */
[----:B------:R2:W-:Y:S01]  /*2f1e0*/  @P0 STG.E.U16 desc[UR36][R4.64+0xb0], R6 ;  /* 0x0000b00604000986 */ /* 0x0005e2000c101524 */
[----:B------:R-:W-:Y:S01]  /*2f1f0*/  ISETP.GT.AND P0, PT, R0, 0x8, P1 ;  /* 0x000000080000780c */ /* 0x000fe20000f04270 */
[----:B--2---:R-:W-:-:S05]  /*2f200*/  FMUL R6, R8, R2 ;  /* 0x0000000208067220 */ /* 0x004fca0000400000 */
[----:B------:R-:W-:-:S07]  /*2f210*/  F2FP.BF16.F32.PACK_AB R6, RZ, R6 ;  /* 0x00000006ff06723e */ /* 0x000fce00000010ff */
[----:B------:R0:W-:Y:S04]  /*2f220*/  @P0 STG.E.U16 desc[UR36][R4.64+0xb2], R6 ;  /* 0x0000b20604000986 */ /* 0x0001e8000c101524 */
[----:B0-----:R-:W2:Y:S01]  /*2f230*/  LDL.LU R6, [R1+0x840] ;  /* 0x0008400001067983 */ /* 0x001ea20000300800 */
[----:B------:R-:W-:Y:S01]  /*2f240*/  IMAD.U32 R8, RZ, RZ, UR8 ;  /* 0x00000008ff087e24 */ /* 0x000fe2000f8e00ff */
[----:B------:R-:W-:Y:S01]  /*2f250*/  USHF.L.U64.HI UR10, UR8, 0x8, UR9 ;  /* 0x00000008080a7899 */ /* 0x000fe20008010209 */
[----:B------:R-:W-:-:S03]  /*2f260*/  ISETP.GT.AND P2, PT, R3, 0x60, PT ;  /* 0x000000600300780c */ /* 0x000fc60003f44270 */
[----:B------:R-:W-:-:S04]  /*2f270*/  LEA R8, P0, R8, R10, 0x8 ;  /* 0x0000000a08087211 */ /* 0x000fc800078040ff */
[----:B------:R-:W-:Y:S02]  /*2f280*/  IADD3.X R9, R11, UR10, RZ, P0, !PT ;  /* 0x0000000a0b097c10 */ /* 0x000fe400087fe4ff */
[----:B------:R-:W-:Y:S01]  /*2f290*/  ISETP.GT.AND P0, PT, R0, RZ, P2 ;  /* 0x000000ff0000720c */ /* 0x000fe20001704270 */
[----:B--2---:R-:W-:-:S05]  /*2f2a0*/  FMUL R6, R6, R2 ;  /* 0x0000000206067220 */ /* 0x004fca0000400000 */
[----:B------:R-:W-:-:S07]  /*2f2b0*/  F2FP.BF16.F32.PACK_AB R6, RZ, R6 ;  /* 0x00000006ff06723e */ /* 0x000fce00000010ff */
[----:B------:R0:W-:Y:S04]  /*2f2c0*/  @P0 STG.E.U16 desc[UR36][R10.64+0xc0], R6 ;  /* 0x0000c0060a000986 */ /* 0x0001e8000c101524 */
[----:B0-----:R-:W2:Y:S01]  /*2f2d0*/  LDL.LU R6, [R1+0x844] ;  /* 0x0008440001067983 */ /* 0x001ea20000300800 */
[----:B------:R-:W-:-:S04]  /*2f2e0*/  ISETP.GT.AND P1, PT, R3, 0x61, PT ;  /* 0x000000610300780c */ /* 0x000fc80003f24270 */
[----:B------:R-:W-:Y:S01]  /*2f2f0*/  ISETP.GT.AND P0, PT, R0, RZ, P1 ;  /* 0x000000ff0000720c */ /* 0x000fe20000f04270 */
[----:B--2---:R-:W-:-:S05]  /*2f300*/  FMUL R6, R6, R2 ;  /* 0x0000000206067220 */ /* 0x004fca0000400000 */
[----:B------:R-:W-:-:S07]  /*2f310*/  F2FP.BF16.F32.PACK_AB R6, RZ, R6 ;  /* 0x00000006ff06723e */ /* 0x000fce00000010ff */
[----:B------:R0:W-:Y:S04]  /*2f320*/  @P0 STG.E.U16 desc[UR36][R10.64+0xc2], R6 ;  /* 0x0000c2060a000986 */ /* 0x0001e8000c101524 */
[----:B0-----:R-:W2:Y:S01]  /*2f330*/  LDL.LU R6, [R1+0x848] ;  /* 0x0008480001067983 */ /* 0x001ea20000300800 */
[----:B------:R-:W-:Y:S01]  /*2f340*/  ISETP.GT.AND P0, PT, R0, 0x8, P2 ;  /* 0x000000080000780c */ /* 0x000fe20001704270 */
        /* <DEDUP_REMOVED lines=98> */
[----:B------:R-:W-:Y:S02]  /*2f970*/  ISETP.GT.AND P0, PT, R0, RZ, P2 ;  /* 0x000000ff0000720c */ /* 0x000fe40001704270 */
[C---:B------:R-:W-:Y:S02]  /*2f980*/  ISETP.GT.AND P1, PT, R3.reuse, 0x89, PT ;  /* 0x000000890300780c */ /* 0x040fe40003f24270 */
[----:B------:R-:W-:Y:S01]  /*2f990*/  ISETP.GT.AND P4, PT, R3, 0xa9, PT ;  /* 0x000000a90300780c */ /* 0x000fe20003f84270 */
[----:B--2---:R-:W-:-:S05]  /*2f9a0*/  FMUL R6, R6, R2 ;  /* 0x0000000206067220 */ /* 0x004fca0000400000 */
[----:B------:R-:W-:-:S05]  /*2f9b0*/  F2FP.BF16.F32.PACK_AB R6, RZ, R6 ;  /* 0x00000006ff06723e */ /* 0x000fca00000010ff */
[----:B------:R5:W-:Y:S01]  /*2f9c0*/  @P0 STG.E.U16 desc[UR36][R10.64+0x110], R6 ;  /* 0x000110060a000986 */ /* 0x000be2000c101524 */
[----:B------:R-:W-:Y:S01]  /*2f9d0*/  ISETP.GT.AND P0, PT, R0, RZ, P1 ;  /* 0x000000ff0000720c */ /* 0x000fe20000f04270 */
[----:B-----5:R-:W-:-:S05]  /*2f9e0*/  FMUL R6, R7, R2 ;  /* 0x0000000207067220 */ /* 0x020fca0000400000 */
[----:B------:R-:W-:-:S07]  /*2f9f0*/  F2FP.BF16.F32.PACK_AB R6, RZ, R6 ;  /* 0x00000006ff06723e */ /* 0x000fce00000010ff */
[----:B------:R0:W-:Y:S01]  /*2fa00*/  @P0 STG.E.U16 desc[UR36][R10.64+0x112], R6 ;  /* 0x000112060a000986 */ /* 0x0001e2000c101524 */
[----:B------:R-:W-:Y:S01]  /*2fa10*/  ISETP.GT.AND P0, PT, R0, 0x8, P2 ;  /* 0x000000080000780c */ /* 0x000fe20001704270 */
[----:B0-----:R-:W-:-:S05]  /*2fa20*/  FMUL R6, R20, R2 ;  /* 0x0000000214067220 */ /* 0x001fca0000400000 */
[----:B------:R-:W-:-:S07]  /*2fa30*/  F2FP.BF16.F32.PACK_AB R6, RZ, R6 ;  /* 0x00000006ff06723e */ /* 0x000fce00000010ff */
[----:B------:R0:W-:Y:S01]  /*2fa40*/  @P0 STG.E.U16 desc[UR36][R4.64+0x110], R6 ;  /* 0x0001100604000986 */ /* 0x0001e2000c101524 */
[----:B------:R-:W-:Y:S02]  /*2fa50*/  ISETP.GT.AND P0, PT, R0, 0x8, P1 ;  /* 0x000000080000780c */ /* 0x000fe40000f04270 */
[----:B------:R-:W-:Y:S01]  /*2fa60*/  ISETP.GT.AND P2, PT, R3, 0x90, PT ;  /* 0x000000900300780c */ /* 0x000fe20003f44270 */
[----:B0-----:R-:W-:-:S05]  /*2fa70*/  FMUL R6, R235, R2 ;  /* 0x00000002eb067220 */ /* 0x001fca0000400000 */
[----:B------:R-:W-:-:S05]  /*2fa80*/  F2FP.BF16.F32.PACK_AB R6, RZ, R6 ;  /* 0x00000006ff06723e */ /* 0x000fca00000010ff */
[----:B------:R0:W-:Y:S01]  /*2fa90*/  @P0 STG.E.U16 desc[UR36][R4.64+0x112], R6 ;  /* 0x0001120604000986 */ /* 0x0001e2000c101524 */
[----:B------:R-:W-:Y:S02]  /*2faa0*/  ISETP.GT.AND P0, PT, R0, RZ, P2 ;  /* 0x000000ff0000720c */ /* 0x000fe40001704270 */
[----:B------:R-:W-:Y:S01]  /*2fab0*/  ISETP.GT.AND P1, PT, R3, 0x91, PT ;  /* 0x000000910300780c */ /* 0x000fe20003f24270 */
[----:B0-----:R-:W-:-:S05]  /*2fac0*/  FMUL R6, R234, R2 ;  /* 0x00000002ea067220 */ /* 0x001fca0000400000 */
[----:B------:R-:W-:-:S05]  /*2fad0*/  F2FP.BF16.F32.PACK_AB R6, RZ, R6 ;  /* 0x00000006ff06723e */ /* 0x000fca00000010ff */
[----:B------:R0:W-:Y:S01]  /*2fae0*/  @P0 STG.E.U16 desc[UR36][R10.64+0x120], R6 ;  /* 0x000120060a000986 */ /* 0x0001e2000c101524 */
[----:B------:R-:W-:Y:S01]  /*2faf0*/  ISETP.GT.AND P0, PT, R0, RZ, P1 ;  /* 0x000000ff0000720c */ /* 0x000fe20000f04270 */
[----:B0-----:R-:W-:-:S05]  /*2fb00*/  FMUL R6, R233, R2 ;  /* 0x00000002e9067220 */ /* 0x001fca0000400000 */
        /* <DEDUP_REMOVED lines=59> */
[----:B------:R-:W-:Y:S01]  /*2fec0*/  ISETP.GT.AND P0, PT, R0, 0x8, P4 ;  /* 0x000000080000780c */ /* 0x000fe20002704270 */
[----:B0-----:R-:W-:-:S05]  /*2fed0*/  FMUL R6, R218, R2 ;  /* 0x00000002da067220 */ /* 0x001fca0000400000 */
[----:B------:R-:W-:-:S07]  /*2fee0*/  F2FP.BF16.F32.PACK_AB R6, RZ, R6 ;  /* 0x00000006ff06723e */ /* 0x000fce00000010ff */
[----:B------:R0:W-:Y:S01]  /*2fef0*/  @P0 STG.E.U16 desc[UR36][R4.64+0x152], R6 ;  /* 0x0001520604000986 */ /* 0x0001e2000c101524 */
[----:B------:R-:W-:-:S04]  /*2ff00*/  ISETP.GT.AND P0, PT, R3, 0xb0, PT ;  /* 0x000000b00300780c */ /* 0x000fc80003f04270 */
[----:B------:R-:W-:Y:S01]  /*2ff10*/  ISETP.GT.AND P1, PT, R0, RZ, P0 ;  /* 0x000000ff0000720c */ /* 0x000fe20000724270 */
[----:B0-----:R-:W-:Y:S01]  /*2ff20*/  FMUL R6, R217, R2 ;  /* 0x00000002d9067220 */ /* 0x001fe20000400000 */
[----:B------:R-:W-:-:S04]  /*2ff30*/  ISETP.GT.AND P3, PT, R3, 0xb1, PT ;  /* 0x000000b10300780c */ /* 0x000fc80003f64270 */
        /* <DEDUP_REMOVED lines=19> */
[----:B------:R-:W-:-:S04]  /*30070*/  ISETP.GT.AND P1, PT, R3, 0xb9, PT ;  /* 0x000000b90300780c */ /* 0x000fc80003f24270 */
[----:B------:R-:W-:Y:S01]  /*30080*/  ISETP.GT.AND P6, PT, R0, RZ, P1 ;  /* 0x000000ff0000720c */ /* 0x000fe20000fc4270 */
[----:B0-----:R-:W-:-:S05]  /*30090*/  FMUL R6, R14, R2 ;  /* 0x000000020e067220 */ /* 0x001fca0000400000 */
[----:B------:R-:W-:Y:S01]  /*300a0*/  F2FP.BF16.F32.PACK_AB R6, RZ, R6 ;  /* 0x00000006ff06723e */ /* 0x000fe200000010ff */
[----:B------:R-:W-:-:S06]  /*300b0*/  USHF.L.U64.HI UR10, UR8, 0x9, UR9 ;  /* 0x00000009080a7899 */ /* 0x000fcc0008010209 */
[----:B------:R0:W-:Y:S02]  /*300c0*/  @P6 STG.E.U16 desc[UR36][R10.64+0x172], R6 ;  /* 0x000172060a006986 */ /* 0x0001e4000c101524 */
[----:B0-----:R-:W-:-:S05]  /*300d0*/  IMAD.U32 R6, RZ, RZ, UR8 ;  /* 0x00000008ff067e24 */ /* 0x001fca000f8e00ff */
[----:B------:R-:W-:-:S04]  /*300e0*/  LEA R6, P6, R6, R10, 0x9 ;  /* 0x0000000a06067211 */ /* 0x000fc800078c48ff */
[----:B------:R-:W-:Y:S02]  /*300f0*/  IADD3.X R7, R11, UR10, RZ, P6, !PT ;  /* 0x0000000a0b077c10 */ /* 0x000fe4000b7fe4ff */
[----:B------:R-:W-:Y:S01]  /*30100*/  ISETP.GT.AND P6, PT, R0, 0x8, P2 ;  /* 0x000000080000780c */ /* 0x000fe200017c4270 */
[----:B------:R-:W-:-:S05]  /*30110*/  FMUL R12, R12, R2 ;  /* 0x000000020c0c7220 */ /* 0x000fca0000400000 */
[----:B------:R-:W-:-:S07]  /*30120*/  F2FP.BF16.F32.PACK_AB R12, RZ, R12 ;  /* 0x0000000cff0c723e */ /* 0x000fce00000010ff */
[----:B------:R0:W-:Y:S02]  /*30130*/  @P6 STG.E.U16 desc[UR36][R4.64+0x170], R12 ;  /* 0x0001700c04006986 */ /* 0x0001e4000c101524 */
[----:B0-----:R-:W-:Y:S02]  /*30140*/  FMUL R12, R13, R2 ;  /* 0x000000020d0c7220 */ /* 0x001fe40000400000 */
[----:B------:R-:W2:Y:S04]  /*30150*/  LDL.LU R13, [R1+0x604] ;  /* 0x00060400010d7983 */ /* 0x000ea80000300800 */
[----:B------:R-:W3:Y:S01]  /*30160*/  LDL.LU R14, [R1+0x608] ;  /* 0x00060800010e7983 */ /* 0x000ee20000300800 */
[C---:B------:R-:W-:Y:S02]  /*30170*/  ISETP.GT.AND P6, PT, R0.reuse, 0x8, P1 ;  /* 0x000000080000780c */ /* 0x040fe40000fc4270 */
[----:B------:R-:W-:Y:S01]  /*30180*/  F2FP.BF16.F32.PACK_AB R12, RZ, R12 ;  /* 0x0000000cff0c723e */ /* 0x000fe200000010ff */
[----:B------:R-:W4:Y:S04]  /*30190*/  LDL.LU R235, [R1+0x72c] ;  /* 0x00072c0001eb7983 */ /* 0x000f280000300800 */
[----:B------:R-:W5:Y:S04]  /*301a0*/  LDL.LU R234, [R1+0x730] ;  /* 0x0007300001ea7983 */ /* 0x000f680000300800 */
[----:B------:R-:W5:Y:S04]  /*301b0*/  LDL.LU R233, [R1+0x734] ;  /* 0x0007340001e97983 */ /* 0x000f680000300800 */
[----:B------:R0:W-:Y:S01]  /*301c0*/  @P6 STG.E.U16 desc[UR36][R4.64+0x172], R12 ;  /* 0x0001720c04006986 */ /* 0x0001e2000c101524 */
[----:B------:R-:W-:-:S03]  /*301d0*/  ISETP.GT.AND P6, PT, R0, 0x80, P5 ;  /* 0x000000800000780c */ /* 0x000fc60002fc4270 */
[----:B------:R-:W5:Y:S04]  /*301e0*/  LDL.LU R232, [R1+0x738] ;  /* 0x0007380001e87983 */ /* 0x000f680000300800 */
[----:B------:R-:W5:Y:S01]  /*301f0*/  LDL.LU R231, [R1+0x73c] ;  /* 0x00073c0001e77983 */ /* 0x000f620000300800 */
[----:B0-----:R-:W-:-:S03]  /*30200*/  FMUL R12, R21, R2 ;  /* 0x00000002150c7220 */ /* 0x001fc60000400000 */
[----:B------:R-:W5:Y:S02]  /*30210*/  LDL.LU R230, [R1+0x740] ;  /* 0x0007400001e67983 */ /* 0x000f640000300800 */
[----:B------:R-:W-:Y:S02]  /*30220*/  F2FP.BF16.F32.PACK_AB R12, RZ, R12 ;  /* 0x0000000cff0c723e */ /* 0x000fe400000010ff */
[----:B------:R-:W5:Y:S04]  /*30230*/  LDL.LU R229, [R1+0x744] ;  /* 0x0007440001e57983 */ /* 0x000f680000300800 */
[----:B------:R2:W-:Y:S01]  /*30240*/  @P6 STG.E.U16 desc[UR36][R8.64], R12 ;  /* 0x0000000c08006986 */ /* 0x0005e2000c101524 */
[----:B------:R-:W-:-:S03]  /*30250*/  ISETP.GT.AND P6, PT, R3, 0x1, PT ;  /* 0x000000010300780c */ /* 0x000fc60003fc4270 */
[----:B------:R-:W5:Y:S01]  /*30260*/  LDL.LU R228, [R1+0x748] ;  /* 0x0007480001e47983 */ /* 0x000f620000300800 */
[----:B------:R-:W-:-:S03]  /*30270*/  ISETP.GT.AND P6, PT, R0, 0x80, P6 ;  /* 0x000000800000780c */ /* 0x000fc600037c4270 */
[----:B------:R-:W5:Y:S04]  /*30280*/  LDL.LU R227, [R1+0x74c] ;  /* 0x00074c0001e37983 */ /* 0x000f680000300800 */
        /* <DEDUP_REMOVED lines=12> */
[----:B------:R-:W5:Y:S01]  /*30350*/  LDL.LU R22, [R1+0x480] ;  /* 0x0004800001167983 */ /* 0x000f620000300800 */
[----:B--2---:R-:W-:-:S05]  /*30360*/  FMUL R12, R13, R2 ;  /* 0x000000020d0c7220 */ /* 0x004fca0000400000 */
[----:B------:R-:W-:-:S05]  /*30370*/  F2FP.BF16.F32.PACK_AB R12, RZ, R12 ;  /* 0x0000000cff0c723e */ /* 0x000fca00000010ff */
[----:B------:R0:W-:Y:S02]  /*30380*/  @P6 STG.E.U16 desc[UR36][R8.64+0x2], R12 ;  /* 0x0000020c08006986 */ /* 0x0001e4000c101524 */
[----:B0-----:R-:W-:-:S04]  /*30390*/  IADD3 R12, P6, R8, UR5, RZ ;  /* 0x00000005080c7c10 */ /* 0x001fc8000ffde0ff */
[----:B------:R-:W-:Y:S02]  /*303a0*/  IADD3.X R13, R9, UR4, RZ, P6, !PT ;  /* 0x00000004090d7c10 */ /* 0x000fe4000b7fe4ff */
[----:B------:R-:W-:-:S04]  /*303b0*/  IADD3 R20, P6, R6, UR5, RZ ;  /* 0x0000000506147c10 */ /* 0x000fc8000ffde0ff */
[----:B------:R-:W-:Y:S02]  /*303c0*/  IADD3.X R21, R7, UR4, RZ, P6, !PT ;  /* 0x0000000407157c10 */ /* 0x000fe4000b7fe4ff */
[----:B------:R-:W-:Y:S01]  /*303d0*/  ISETP.GT.AND P6, PT, R0, 0x88, P5 ;  /* 0x000000880000780c */ /* 0x000fe20002fc4270 */
[----:B---3--:R-:W-:-:S05]  /*303e0*/  FMUL R14, R14, R2 ;  /* 0x000000020e0e7220 */ /* 0x008fca0000400000 */
[----:B------:R-:W-:-:S07]  /*303f0*/  F2FP.BF16.F32.PACK_AB R14, RZ, R14 ;  /* 0x0000000eff0e723e */ /* 0x000fce00000010ff */
[----:B------:R0:W-:Y:S04]  /*30400*/  @P6 STG.E.U16 desc[UR36][R12.64], R14 ;  /* 0x0000000e0c006986 */ /* 0x0001e8000c101524 */
[----:B0-----:R-:W2:Y:S01]  /*30410*/  LDL.LU R14, [R1+0x60c] ;  /* 0x00060c00010e7983 */ /* 0x001ea20000300800 */
[----:B------:R-:W-:-:S04]  /*30420*/  ISETP.GT.AND P6, PT, R3, 0x1, PT ;  /* 0x000000010300780c */ /* 0x000fc80003fc4270 */
[----:B------:R-:W-:Y:S01]  /*30430*/  ISETP.GT.AND P6, PT, R0, 0x88, P6 ;  /* 0x000000880000780c */ /* 0x000fe200037c4270 */
[----:B--2---:R-:W-:-:S05]  /*30440*/  FMUL R14, R14, R2 ;  /* 0x000000020e0e7220 */ /* 0x004fca0000400000 */
        /* <DEDUP_REMOVED lines=427> */
[----:B------:R4:W-:Y:S01]  /*31f00*/  @P6 STG.E.U16 desc[UR36][R12.64+0x120], R14 ;  /* 0x0001200e0c006986 */ /* 0x0009e2000c101524 */
[----:B------:R-:W-:-:S04]  /*31f10*/  ISETP.GT.AND P6, PT, R3, 0x91, PT ;  /* 0x000000910300780c */ /* 0x000fc80003fc4270 */
[----:B------:R-:W-:Y:S01]  /*31f20*/  ISETP.GT.AND P6, PT, R0, 0x88, P6 ;  /* 0x000000880000780c */ /* 0x000fe200037c4270 */
[----:B----4-:R-:W-:-:S05]  /*31f30*/  FMUL R14, R235, R2 ;  /* 0x00000002eb0e7220 */ /* 0x010fca0000400000 */
[----:B------:R-:W-:-:S07]  /*31f40*/  F2FP.BF16.F32.PACK_AB R14, RZ, R14 ;  /* 0x0000000eff0e723e */ /* 0x000fce00000010ff */
[----:B------:R5:W-:Y:S01]  /*31f50*/  @P6 STG.E.U16 desc[UR36][R12.64+0x122], R14 ;  /* 0x0001220e0c006986 */ /* 0x000be2000c101524 */
[----:B------:R-:W-:-:S04]  /*31f60*/  ISETP.GT.AND P6, PT, R3, 0x98, PT ;  /* 0x000000980300780c */ /* 0x000fc80003fc4270 */
[----:B------:R-:W-:Y:S01]  /*31f70*/  ISETP.GT.AND P6, PT, R0, 0x80, P6 ;  /* 0x000000800000780c */ /* 0x000fe200037c4270 */
[----:B-----5:R-:W-:-:S05]  /*31f80*/  FMUL R14, R234, R2 ;  /* 0x00000002ea0e7220 */ /* 0x020fca0000400000 */
[----:B------:R-:W-:-:S07]  /*31f90*/  F2FP.BF16.F32.PACK_AB R14, RZ, R14 ;  /* 0x0000000eff0e723e */ /* 0x000fce00000010ff */
[----:B------:R0:W-:Y:S01]  /*31fa0*/  @P6 STG.E.U16 desc[UR36][R8.64+0x130], R14 ;  /* 0x0001300e08006986 */ /* 0x0001e2000c101524 */
[----:B------:R-:W-:-:S04]  /*31fb0*/  ISETP.GT.AND P6, PT, R3, 0x99, PT ;  /* 0x000000990300780c */ /* 0x000fc80003fc4270 */
[----:B------:R-:W-:Y:S01]  /*31fc0*/  ISETP.GT.AND P6, PT, R0, 0x80, P6 ;  /* 0x000000800000780c */ /* 0x000fe200037c4270 */
[----:B0-----:R-:W-:-:S05]  /*31fd0*/  FMUL R14, R233, R2 ;  /* 0x00000002e90e7220 */ /* 0x001fca0000400000 */
        /* <DEDUP_REMOVED lines=79> */
[----:B0-----:R-:W-:Y:S02]  /*324d0*/  FMUL R14, R15, R2 ;  /* 0x000000020f0e7220 */ /* 0x001fe40000400000 */
[----:B------:R-:W2:Y:S04]  /*324e0*/  LDL.LU R15, [R1+0x484] ;  /* 0x00048400010f7983 */ /* 0x000ea80000300800 */
[----:B------:R-:W3:Y:S04]  /*324f0*/  LDL.LU R235, [R1+0x5b4] ;  /* 0x0005b40001eb7983 */ /* 0x000ee80000300800 */
[----:B------:R-:W4:Y:S04]  /*32500*/  LDL.LU R234, [R1+0x5b8] ;  /* 0x0005b80001ea7983 */ /* 0x000f280000300800 */
        /* <DEDUP_REMOVED lines=8> */
[----:B------:R-:W-:-:S03]  /*32590*/  F2FP.BF16.F32.PACK_AB R14, RZ, R14 ;  /* 0x0000000eff0e723e */ /* 0x000fc600000010ff */
        /* <DEDUP_REMOVED lines=9> */
[----:B------:R0:W-:Y:S04]  /*32630*/  @P6 STG.E.U16 desc[UR36][R12.64+0x172], R14 ;  /* 0x0001720e0c006986 */ /* 0x0001e8000c101524 */
[----:B0-----:R-:W3:Y:S01]  /*32640*/  LDL.LU R14, [R1+0x488] ;  /* 0x00048800010e7983 */ /* 0x001ee20000300800 */
[----:B------:R-:W-:Y:S01]  /*32650*/  ISETP.GT.AND P6, PT, R0, 0x100, P5 ;  /* 0x000001000000780c */ /* 0x000fe20002fc4270 */
[----:B------:R-:W-:-:S05]  /*32660*/  FMUL R12, R22, R2 ;  /* 0x00000002160c7220 */ /* 0x000fca0000400000 */
[----:B------:R-:W-:-:S07]  /*32670*/  F2FP.BF16.F32.PACK_AB R12, RZ, R12 ;  /* 0x0000000cff0c723e */ /* 0x000fce00000010ff */
[----:B------:R2:W-:Y:S01]  /*32680*/  @P6 STG.E.U16 desc[UR36][R6.64], R12 ;  /* 0x0000000c06006986 */ /* 0x0005e2000c101524 */
[----:B------:R-:W-:-:S04]  /*32690*/  ISETP.GT.AND P6, PT, R3, 0x1, PT ;  /* 0x000000010300780c */ /* 0x000fc80003fc4270 */
[----:B------:R-:W-:Y:S01]  /*326a0*/  ISETP.GT.AND P6, PT, R0, 0x100, P6 ;  /* 0x000001000000780c */ /* 0x000fe200037c4270 */
[----:B------:R-:W-:Y:S01]  /*326b0*/  IMAD.U32 R22, RZ, RZ, UR8 ;  /* 0x00000008ff167e24 */ /* 0x000fe2000f8e00ff */
[----:B------:R-:W-:-:S03]  /*326c0*/  UIMAD UR10, UR9, 0x300, URZ ;  /* 0x00000300090a78a4 */ /* 0x000fc6000f8e023f */
[----:B------:R-:W-:-:S04]  /*326d0*/  IMAD.WIDE.U32 R22, R22, 0x300, R10 ;  /* 0x0000030016167825 */ /* 0x000fc800078e000a */
[----:B--2---:R-:W-:-:S05]  /*326e0*/  FMUL R12, R15, R2 ;  /* 0x000000020f0c7220 */ /* 0x004fca0000400000 */
[----:B------:R-:W-:Y:S01]  /*326f0*/  F2FP.BF16.F32.PACK_AB R12, RZ, R12 ;  /* 0x0000000cff0c723e */ /* 0x000fe200000010ff */
[----:B------:R-:W-:-:S04]  /*32700*/  VIADD R15, R23, UR10 ;  /* 0x0000000a170f7c36 */ /* 0x000fc80008000000 */
[----:B------:R0:W-:Y:S02]  /*32710*/  @P6 STG.E.U16 desc[UR36][R6.64+0x2], R12 ;  /* 0x0000020c06006986 */ /* 0x0001e4000c101524 */
[----:B0-----:R-:W-:-:S04]  /*32720*/  IADD3 R12, P6, R22, UR5, RZ ;  /* 0x00000005160c7c10 */ /* 0x001fc8000ffde0ff */
        /* <DEDUP_REMOVED lines=451> */
[----:B0-----:R-:W-:Y:S02]  /*34360*/  FMUL R14, R235, R2 ;  /* 0x00000002eb0e7220 */ /* 0x001fe40000400000 */
[----:B------:R-:W2:Y:S03]  /*34370*/  LDL.LU R235, [R1+0x434] ;  /* 0x0004340001eb7983 */ /* 0x000ea60000300800 */
[----:B------:R-:W-:-:S07]  /*34380*/  F2FP.BF16.F32.PACK_AB R14, RZ, R14 ;  /* 0x0000000eff0e723e */ /* 0x000fce00000010ff */
[----:B------:R4:W-:Y:S01]  /*34390*/  @P6 STG.E.U16 desc[UR36][R6.64+0x132], R14 ;  /* 0x0001320e06006986 */ /* 0x0009e2000c101524 */
[----:B------:R-:W-:-:S04]  /*343a0*/  ISETP.GT.AND P6, PT, R3, 0x98, PT ;  /* 0x000000980300780c */ /* 0x000fc80003fc4270 */
[----:B------:R-:W-:Y:S01]  /*343b0*/  ISETP.GT.AND P6, PT, R0, 0x108, P6 ;  /* 0x000001080000780c */ /* 0x000fe200037c4270 */
[----:B----4-:R-:W-:Y:S02]  /*343c0*/  FMUL R14, R234, R2 ;  /* 0x00000002ea0e7220 */ /* 0x010fe40000400000 */
[----:B------:R-:W3:Y:S03]  /*343d0*/  LDL.LU R234, [R1+0x438] ;  /* 0x0004380001ea7983 */ /* 0x000ee60000300800 */
[----:B------:R-:W-:-:S07]  /*343e0*/  F2FP.BF16.F32.PACK_AB R14, RZ, R14 ;  /* 0x0000000eff0e723e */ /* 0x000fce00000010ff */
[----:B------:R5:W-:Y:S01]  /*343f0*/  @P6 STG.E.U16 desc[UR36][R20.64+0x130], R14 ;  /* 0x0001300e14006986 */ /* 0x000be2000c101524 */
[----:B------:R-:W-:-:S04]  /*34400*/  ISETP.GT.AND P6, PT, R3, 0x99, PT ;  /* 0x000000990300780c */ /* 0x000fc80003fc4270 */
[----:B------:R-:W-:Y:S01]  /*34410*/  ISETP.GT.AND P6, PT, R0, 0x108, P6 ;  /* 0x000001080000780c */ /* 0x000fe200037c4270 */
[----:B-----5:R-:W-:Y:S02]  /*34420*/  FMUL R14, R233, R2 ;  /* 0x00000002e90e7220 */ /* 0x020fe40000400000 */
[----:B------:R-:W4:Y:S03]  /*34430*/  LDL.LU R233, [R1+0x43c] ;  /* 0x00043c0001e97983 */ /* 0x000f260000300800 */
[----:B------:R-:W-:-:S07]  /*34440*/  F2FP.BF16.F32.PACK_AB R14, RZ, R14 ;  /* 0x0000000eff0e723e */ /* 0x000fce00000010ff */
[----:B------:R0:W-:Y:S01]  /*34450*/  @P6 STG.E.U16 desc[UR36][R20.64+0x132], R14 ;  /* 0x0001320e14006986 */ /* 0x0001e2000c101524 */
[----:B------:R-:W-:-:S04]  /*34460*/  ISETP.GT.AND P6, PT, R3, 0xa0, PT ;  /* 0x000000a00300780c */ /* 0x000fc80003fc4270 */
[----:B------:R-:W-:Y:S01]  /*34470*/  ISETP.GT.AND P6, PT, R0, 0x100, P6 ;  /* 0x000001000000780c */ /* 0x000fe200037c4270 */
[----:B0-----:R-:W-:Y:S02]  /*34480*/  FMUL R14, R232, R2 ;  /* 0x00000002e80e7220 */ /* 0x001fe40000400000 */
[----:B------:R-:W5:Y:S03]  /*34490*/  LDL.LU R232, [R1+0x440] ;  /* 0x0004400001e87983 */ /* 0x000f660000300800 */
        /* <DEDUP_REMOVED lines=26> */
[----:B------:R-:W-:Y:S01]  /*34640*/  ISETP.GT.AND P6, PT, R0, 0x100, P4 ;  /* 0x000001000000780c */ /* 0x000fe200027c4270 */
[----:B0-----:R-:W-:Y:S02]  /*34650*/  FMUL R14, R227, R2 ;  /* 0x00000002e30e7220 */ /* 0x001fe40000400000 */
[----:B------:R-:W3:Y:S03]  /*34660*/  LDL.LU R227, [R1+0x454] ;  /* 0x0004540001e37983 */ /* 0x000ee60000300800 */
        /* <DEDUP_REMOVED lines=10> */
[----:B------:R-:W5:Y:S03]  /*34710*/  LDL.LU R225, [R1+0x45c] ;  /* 0x00045c0001e17983 */ /* 0x000f660000300800 */
        /* <DEDUP_REMOVED lines=28> */
[----:B------:R-:W2:Y:S03]  /*348e0*/  LDL.LU R217, [R1+0x460] ;  /* 0x0004600001d97983 */ /* 0x000ea60000300800 */
[----:B------:R-:W-:-:S07]  /*348f0*/  F2FP.BF16.F32.PACK_AB R14, RZ, R14 ;  /* 0x0000000eff0e723e */ /* 0x000fce00000010ff */
[----:B------:R0:W-:Y:S01]  /*34900*/  @P6 STG.E.U16 desc[UR36][R20.64+0x170], R14 ;  /* 0x0001700e14006986 */ /* 0x0001e2000c101524 */
[----:B------:R-:W-:Y:S01]  /*34910*/  ISETP.GT.AND P6, PT, R0, 0x108, P1 ;  /* 0x000001080000780c */ /* 0x000fe20000fc4270 */
[----:B0-----:R-:W-:Y:S02]  /*34920*/  FMUL R14, R216, R2 ;  /* 0x00000002d80e7220 */ /* 0x001fe40000400000 */
[----:B------:R-:W4:Y:S03]  /*34930*/  LDL.LU R216, [R1+0x464] ;  /* 0x0004640001d87983 */ /* 0x000f260000300800 */
[----:B------:R-:W-:Y:S01]  /*34940*/  F2FP.BF16.F32.PACK_AB R14, RZ, R14 ;  /* 0x0000000eff0e723e */ /* 0x000fe200000010ff */
[----:B------:R-:W3:Y:S04]  /*34950*/  LDL.LU R218, [R1+0x468] ;  /* 0x0004680001da7983 */ /* 0x000ee80000300800 */
[----:B------:R-:W5:Y:S04]  /*34960*/  LDL.LU R219, [R1+0x46c] ;  /* 0x00046c0001db7983 */ /* 0x000f680000300800 */
[----:B------:R-:W5:Y:S04]  /*34970*/  LDL.LU R221, [R1+0x470] ;  /* 0x0004700001dd7983 */ /* 0x000f680000300800 */
[----:B------:R-:W5:Y:S04]  /*34980*/  LDL.LU R220, [R1+0x474] ;  /* 0x0004740001dc7983 */ /* 0x000f680000300800 */
[----:B------:R-:W5:Y:S04]  /*34990*/  LDL.LU R222, [R1+0x478] ;  /* 0x0004780001de7983 */ /* 0x000f680000300800 */
[----:B------:R-:W5:Y:S04]  /*349a0*/  LDL.LU R223, [R1+0x47c] ;  /* 0x00047c0001df7983 */ /* 0x000f680000300800 */
[----:B------:R0:W-:Y:S04]  /*349b0*/  @P6 STG.E.U16 desc[UR36][R20.64+0x172], R14 ;  /* 0x0001720e14006986 */ /* 0x0001e8000c101524 */
[----:B0-----:R-:W2:Y:S01]  /*349c0*/  LDL.LU R14, [R1+0x300] ;  /* 0x00030000010e7983 */ /* 0x001ea20000300800 */
[----:B------:R-:W-:-:S03]  /*349d0*/  ISETP.GT.AND P6, PT, R0, 0x180, P5 ;  /* 0x000001800000780c */ /* 0x000fc60002fc4270 */
[----:B------:R-:W5:Y:S01]  /*349e0*/  LDL.LU R20, [R1+0x430] ;  /* 0x0004300001147983 */ /* 0x000f620000300800 */
[----:B--2---:R-:W-:-:S05]  /*349f0*/  FMUL R14, R14, R2 ;  /* 0x000000020e0e7220 */ /* 0x004fca0000400000 */
[----:B------:R-:W-:-:S04]  /*34a00*/  F2FP.BF16.F32.PACK_AB R14, RZ, R14 ;  /* 0x0000000eff0e723e */ /* 0x000fc800000010ff */
[----:B------:R-:W-:Y:S01]  /*34a10*/  PRMT R19, R14, 0x7610, R19 ;  /* 0x000076100e137816 */ /* 0x000fe20000000013 */
[----:B------:R-:W-:-:S05]  /*34a20*/  @P6 IMAD.MOV.U32 R14, RZ, RZ, R22 ;  /* 0x000000ffff0e6224 */ /* 0x000fca00078e0016 */
[----:B------:R0:W-:Y:S04]  /*34a30*/  @P6 STG.E.U16 desc[UR36][R14.64], R19 ;  /* 0x000000130e006986 */ /* 0x0001e8000c101524 */
[----:B0-----:R-:W2:Y:S01]  /*34a40*/  LDL.LU R14, [R1+0x304] ;  /* 0x00030400010e7983 */ /* 0x001ea20000300800 */
[----:B------:R-:W-:-:S04]  /*34a50*/  ISETP.GT.AND P6, PT, R3, 0x1, PT ;  /* 0x000000010300780c */ /* 0x000fc80003fc4270 */
[----:B------:R-:W-:Y:S01]  /*34a60*/  ISETP.GT.AND P6, PT, R0, 0x180, P6 ;  /* 0x000001800000780c */ /* 0x000fe200037c4270 */
[----:B--2---:R-:W-:-:S05]  /*34a70*/  FMUL R14, R14, R2 ;  /* 0x000000020e0e7220 */ /* 0x004fca0000400000 */
[----:B------:R-:W-:-:S04]  /*34a80*/  F2FP.BF16.F32.PACK_AB R14, RZ, R14 ;  /* 0x0000000eff0e723e */ /* 0x000fc800000010ff */
[----:B------:R-:W-:-:S03]  /*34a90*/  PRMT R19, R14, 0x7610, R19 ;  /* 0x000076100e137816 */ /* 0x000fc60000000013 */
[----:B------:R-:W-:-:S05]  /*34aa0*/  @P6 IMAD.MOV.U32 R14, RZ, RZ, R22 ;  /* 0x000000ffff0e6224 */ /* 0x000fca00078e0016 */
        /* <DEDUP_REMOVED lines=494> */
[----:B------:R-:W-:Y:S02]  /*36990*/  ISETP.GT.AND P5, PT, R0, 0x188, P6 ;  /* 0x000001880000780c */ /* 0x000fe400037a4270 */
[----:B------:R-:W-:Y:S01]  /*369a0*/  ISETP.GT.AND P6, PT, R3, 0x98, PT ;  /* 0x000000980300780c */ /* 0x000fe20003fc4270 */
[-C--:B------:R-:W-:Y:S01]  /*369b0*/  FMUL R217, R217, R2.reuse ;  /* 0x00000002d9d97220 */ /* 0x080fe20000400000 */
[-C--:B----4-:R-:W-:Y:S01]  /*369c0*/  FMUL R216, R216, R2.reuse ;  /* 0x00000002d8d87220 */ /* 0x090fe20000400000 */
[-C--:B---3--:R-:W-:Y:S01]  /*369d0*/  FMUL R218, R218, R2.reuse ;  /* 0x00000002dada7220 */ /* 0x088fe20000400000 */
[-C--:B-----5:R-:W-:Y:S01]  /*369e0*/  FMUL R221, R221, R2.reuse ;  /* 0x00000002dddd7220 */ /* 0x0a0fe20000400000 */
[-C--:B------:R-:W-:Y:S01]  /*369f0*/  FMUL R219, R219, R2.reuse ;  /* 0x00000002dbdb7220 */ /* 0x080fe20000400000 */
[-C--:B------:R-:W-:Y:S01]  /*36a00*/  FMUL R220, R220, R2.reuse ;  /* 0x00000002dcdc7220 */ /* 0x080fe20000400000 */
[-C--:B------:R-:W-:Y:S01]  /*36a10*/  FMUL R223, R223, R2.reuse ;  /* 0x00000002dfdf7220 */ /* 0x080fe20000400000 */
[-C--:B------:R-:W-:Y:S01]  /*36a20*/  FMUL R222, R222, R2.reuse ;  /* 0x00000002dede7220 */ /* 0x080fe20000400000 */
[----:B--2---:R-:W-:-:S05]  /*36a30*/  FMUL R14, R14, R2 ;  /* 0x000000020e0e7220 */ /* 0x004fca0000400000 */
[----:B------:R-:W-:-:S05]  /*36a40*/  F2FP.BF16.F32.PACK_AB R14, RZ, R14 ;  /* 0x0000000eff0e723e */ /* 0x000fca00000010ff */
[----:B------:R0:W-:Y:S01]  /*36a50*/  @P5 STG.E.U16 desc[UR36][R12.64+0x122], R14 ;  /* 0x0001220e0c005986 */ /* 0x0001e2000c101524 */
[----:B------:R-:W-:Y:S01]  /*36a60*/  ISETP.GT.AND P5, PT, R0, 0x180, P6 ;  /* 0x000001800000780c */ /* 0x000fe200037a4270 */
[----:B0-----:R-:W-:-:S05]  /*36a70*/  FMUL R14, R20, R2 ;  /* 0x00000002140e7220 */ /* 0x001fca0000400000 */
[----:B------:R-:W-:-:S04]  /*36a80*/  F2FP.BF16.F32.PACK_AB R14, RZ, R14 ;  /* 0x0000000eff0e723e */ /* 0x000fc800000010ff */
[----:B------:R-:W-:-:S03]  /*36a90*/  PRMT R19, R14, 0x7610, R19 ;  /* 0x000076100e137816 */ /* 0x000fc60000000013 */
[----:B------:R-:W-:Y:S01]  /*36aa0*/  @P5 IMAD.MOV.U32 R14, RZ, RZ, R22 ;  /* 0x000000ffff0e5224 */ /* 0x000fe200078e0016 */
[----:B------:R-:W-:-:S04]  /*36ab0*/  ISETP.GT.AND P6, PT, R3, 0x99, PT ;  /* 0x000000990300780c */ /* 0x000fc80003fc4270 */
[----:B------:R0:W-:Y:S01]  /*36ac0*/  @P5 STG.E.U16 desc[UR36][R14.64+0x130], R19 ;  /* 0x000130130e005986 */ /* 0x0001e2000c101524 */
[----:B------:R-:W-:Y:S01]  /*36ad0*/  ISETP.GT.AND P5, PT, R0, 0x180, P6 ;  /* 0x000001800000780c */ /* 0x000fe200037a4270 */
[-C--:B0-----:R-:W-:Y:S01]  /*36ae0*/  FMUL R14, R235, R2.reuse ;  /* 0x00000002eb0e7220 */ /* 0x081fe20000400000 */
[----:B------:R-:W-:Y:S01]  /*36af0*/  FMUL R20, R227, R2 ;  /* 0x00000002e3147220 */ /* 0x000fe20000400000 */
[----:B------:R-:W2:Y:S03]  /*36b00*/  LDL.LU R235, [R1+0x2d4] ;  /* 0x0002d40001eb7983 */ /* 0x000ea60000300800 */
[----:B------:R-:W-:-:S04]  /*36b10*/  F2FP.BF16.F32.PACK_AB R14, RZ, R14 ;  /* 0x0000000eff0e723e */ /* 0x000fc800000010ff */
[----:B------:R-:W-:-:S03]  /*36b20*/  PRMT R19, R14, 0x7610, R19 ;  /* 0x000076100e137816 */ /* 0x000fc60000000013 */
[----:B------:R-:W-:-:S05]  /*36b30*/  @P5 IMAD.MOV.U32 R14, RZ, RZ, R22 ;  /* 0x000000ffff0e5224 */ /* 0x000fca00078e0016 */
[----:B------:R0:W-:Y:S01]  /*36b40*/  @P5 STG.E.U16 desc[UR36][R14.64+0x132], R19 ;  /* 0x000132130e005986 */ /* 0x0001e2000c101524 */
[----:B------:R-:W-:-:S04]  /*36b50*/  ISETP.GT.AND P5, PT, R3, 0x98, PT ;  /* 0x000000980300780c */ /* 0x000fc80003fa4270 */
[----:B------:R-:W-:Y:S01]  /*36b60*/  ISETP.GT.AND P5, PT, R0, 0x188, P5 ;  /* 0x000001880000780c */ /* 0x000fe20002fa4270 */
[----:B0-----:R-:W-:Y:S01]  /*36b70*/  FMUL R14, R234, R2 ;  /* 0x00000002ea0e7220 */ /* 0x001fe20000400000 */
[----:B------:R-:W-:Y:S01]  /*36b80*/  F2FP.BF16.F32.PACK_AB R20, RZ, R20 ;  /* 0x00000014ff14723e */ /* 0x000fe200000010ff */
[----:B------:R-:W3:Y:S03]  /*36b90*/  LDL.LU R234, [R1+0x2d8] ;  /* 0x0002d80001ea7983 */ /* 0x000ee60000300800 */
[----:B------:R-:W-:-:S07]  /*36ba0*/  F2FP.BF16.F32.PACK_AB R14, RZ, R14 ;  /* 0x0000000eff0e723e */ /* 0x000fce00000010ff */
[----:B------:R0:W-:Y:S01]  /*36bb0*/  @P5 STG.E.U16 desc[UR36][R12.64+0x130], R14 ;  /* 0x0001300e0c005986 */ /* 0x0001e2000c101524 */
[----:B------:R-:W-:Y:S02]  /*36bc0*/  ISETP.GT.AND P5, PT, R0, 0x188, P6 ;  /* 0x000001880000780c */ /* 0x000fe400037a4270 */
[----:B------:R-:W-:Y:S01]  /*36bd0*/  ISETP.GT.AND P6, PT, R3, 0xa0, PT ;  /* 0x000000a00300780c */ /* 0x000fe20003fc4270 */
[----:B0-----:R-:W-:Y:S02]  /*36be0*/  FMUL R14, R233, R2 ;  /* 0x00000002e90e7220 */ /* 0x001fe40000400000 */
[----:B------:R-:W4:Y:S03]  /*36bf0*/  LDL.LU R233, [R1+0x2dc] ;  /* 0x0002dc0001e97983 */ /* 0x000f260000300800 */
[----:B------:R-:W-:-:S05]  /*36c00*/  F2FP.BF16.F32.PACK_AB R14, RZ, R14 ;  /* 0x0000000eff0e723e */ /* 0x000fca00000010ff */
[----:B------:R0:W-:Y:S01]  /*36c10*/  @P5 STG.E.U16 desc[UR36][R12.64+0x132], R14 ;  /* 0x0001320e0c005986 */ /* 0x0001e2000c101524 */
[----:B------:R-:W-:Y:S01]  /*36c20*/  ISETP.GT.AND P5, PT, R0, 0x180, P6 ;  /* 0x000001800000780c */ /* 0x000fe200037a4270 */
[----:B0-----:R-:W-:Y:S01]  /*36c30*/  FMUL R14, R232, R2 ;  /* 0x00000002e80e7220 */ /* 0x001fe20000400000 */
[----:B------:R-:W-:Y:S01]  /*36c40*/  ISETP.GT.AND P6, PT, R3, 0xa1, PT ;  /* 0x000000a10300780c */ /* 0x000fe20003fc4270 */
[----:B------:R-:W5:Y:S03]  /*36c50*/  LDL.LU R232, [R1+0x2e0] ;  /* 0x0002e00001e87983 */ /* 0x000f660000300800 */
[----:B------:R-:W-:-:S04]  /*36c60*/  F2FP.BF16.F32.PACK_AB R14, RZ, R14 ;  /* 0x0000000eff0e723e */ /* 0x000fc800000010ff */
[----:B------:R-:W-:-:S03]  /*36c70*/  PRMT R19, R14, 0x7610, R19 ;  /* 0x000076100e137816 */ /* 0x000fc60000000013 */
[----:B------:R-:W-:-:S05]  /*36c80*/  @P5 IMAD.MOV.U32 R14, RZ, RZ, R22 ;  /* 0x000000ffff0e5224 */ /* 0x000fca00078e0016 */
[----:B------:R0:W-:Y:S01]  /*36c90*/  @P5 STG.E.U16 desc[UR36][R14.64+0x140], R19 ;  /* 0x000140130e005986 */ /* 0x0001e2000c101524 */
[----:B------:R-:W-:Y:S01]  /*36ca0*/  ISETP.GT.AND P5, PT, R0, 0x180, P6 ;  /* 0x000001800000780c */ /* 0x000fe200037a4270 */
[----:B0-----:R-:W-:Y:S02]  /*36cb0*/  FMUL R14, R231, R2 ;  /* 0x00000002e70e7220 */ /* 0x001fe40000400000 */
[----:B------:R-:W5:Y:S03]  /*36cc0*/  LDL.LU R231, [R1+0x2e4] ;  /* 0x0002e40001e77983 */ /* 0x000f660000300800 */
[----:B------:R-:W-:-:S04]  /*36cd0*/  F2FP.BF16.F32.PACK_AB R14, RZ, R14 ;  /* 0x0000000eff0e723e */ /* 0x000fc800000010ff */
[----:B------:R-:W-:-:S03]  /*36ce0*/  PRMT R19, R14, 0x7610, R19 ;  /* 0x000076100e137816 */ /* 0x000fc60000000013 */
[----:B------:R-:W-:-:S05]  /*36cf0*/  @P5 IMAD.MOV.U32 R14, RZ, RZ, R22 ;  /* 0x000000ffff0e5224 */ /* 0x000fca00078e0016 */
        /* <DEDUP_REMOVED lines=8> */
[----:B0-----:R-:W-:Y:S01]  /*36d80*/  FMUL R14, R229, R2 ;  /* 0x00000002e50e7220 */ /* 0x001fe20000400000 */
[----:B------:R-:W-:Y:S01]  /*36d90*/  ISETP.GT.AND P6, PT, R3, 0xa8, PT ;  /* 0x000000a80300780c */ /* 0x000fe20003fc4270 */
[----:B------:R-:W5:Y:S03]  /*36da0*/  LDL.LU R229, [R1+0x2ec] ;  /* 0x0002ec0001e57983 */ /* 0x000f660000300800 */
[----:B------:R-:W-:-:S04]  /*36db0*/  F2FP.BF16.F32.PACK_AB R14, RZ, R14 ;  /* 0x0000000eff0e723e */ /* 0x000fc800000010ff */
[----:B------:R-:W-:Y:S01]  /*36dc0*/  PRMT R19, R14, 0x7610, R19 ;  /* 0x000076100e137816 */ /* 0x000fe20000000013 */
[----:B------:R-:W-:Y:S02]  /*36dd0*/  FMUL R14, R228, R2 ;  /* 0x00000002e40e7220 */ /* 0x000fe40000400000 */
[----:B------:R-:W5:Y:S04]  /*36de0*/  LDL.LU R228, [R1+0x2f4] ;  /* 0x0002f40001e47983 */ /* 0x000f680000300800 */
[----:B------:R0:W-:Y:S01]  /*36df0*/  @P5 STG.E.U16 desc[UR36][R12.64+0x142], R19 ;  /* 0x000142130c005986 */ /* 0x0001e2000c101524 */
[----:B------:R-:W-:Y:S02]  /*36e00*/  ISETP.GT.AND P5, PT, R0, 0x180, P6 ;  /* 0x000001800000780c */ /* 0x000fe400037a4270 */
[----:B------:R-:W-:Y:S01]  /*36e10*/  F2FP.BF16.F32.PACK_AB R14, RZ, R14 ;  /* 0x0000000eff0e723e */ /* 0x000fe200000010ff */
[----:B------:R-:W5:Y:S03]  /*36e20*/  LDL.LU R227, [R1+0x2f0] ;  /* 0x0002f00001e37983 */ /* 0x000f660000300800 */
[----:B------:R-:W-:-:S07]  /*36e30*/  PRMT R21, R14, 0x7610, R21 ;  /* 0x000076100e157816 */ /* 0x000fce0000000015 */
[----:B------:R-:W-:-:S05]  /*36e40*/  @P5 IMAD.MOV.U32 R14, RZ, RZ, R22 ;  /* 0x000000ffff0e5224 */ /* 0x000fca00078e0016 */
[----:B------:R1:W-:Y:S01]  /*36e50*/  @P5 STG.E.U16 desc[UR36][R14.64+0x150], R21 ;  /* 0x000150150e005986 */ /* 0x0003e2000c101524 */
[----:B------:R-:W-:Y:S01]  /*36e60*/  ISETP.GT.AND P5, PT, R0, 0x180, P4 ;  /* 0x000001800000780c */ /* 0x000fe200027a4270 */
[----:B0-----:R-:W-:Y:S01]  /*36e70*/  FMUL R19, R226, R2 ;  /* 0x00000002e2137220 */ /* 0x001fe20000400000 */
[----:B------:R-:W-:Y:S01]  /*36e80*/  ISETP.GT.AND P6, PT, R0, 0x188, P6 ;  /* 0x000001880000780c */ /* 0x000fe200037c4270 */
[----:B------:R-:W5:Y:S03]  /*36e90*/  LDL.LU R226, [R1+0x2f8] ;  /* 0x0002f80001e27983 */ /* 0x000f660000300800 */
[----:B------:R-:W-:-:S07]  /*36ea0*/  F2FP.BF16.F32.PACK_AB R19, RZ, R19 ;  /* 0x00000013ff13723e */ /* 0x000fce00000010ff */
[----:B-1----:R-:W-:Y:S01]  /*36eb0*/  @P5 IMAD.MOV.U32 R14, RZ, RZ, R22 ;  /* 0x000000ffff0e5224 */ /* 0x002fe200078e0016 */
[----:B------:R-:W-:-:S04]  /*36ec0*/  PRMT R224, R19, 0x7610, R224 ;  /* 0x0000761013e07816 */ /* 0x000fc800000000e0 */
[----:B------:R0:W-:Y:S01]  /*36ed0*/  @P5 STG.E.U16 desc[UR36][R14.64+0x152], R20 ;  /* 0x000152140e005986 */ /* 0x0001e2000c101524 */
[C---:B------:R-:W-:Y:S02]  /*36ee0*/  ISETP.GT.AND P5, PT, R0.reuse, 0x180, P0 ;  /* 0x000001800000780c */ /* 0x040fe400007a4270 */
[C---:B------:R-:W-:Y:S01]  /*36ef0*/  ISETP.GT.AND P4, PT, R0.reuse, 0x188, P4 ;  /* 0x000001880000780c */ /* 0x040fe20002784270 */
[----:B------:R-:W-:Y:S01]  /*36f00*/  FMUL R21, R225, R2 ;  /* 0x00000002e1157220 */ /* 0x000fe20000400000 */
[----:B------:R1:W-:Y:S01]  /*36f10*/  @P6 STG.E.U16 desc[UR36][R12.64+0x150], R224 ;  /* 0x000150e00c006986 */ /* 0x0003e2000c101524 */
[----:B------:R-:W-:-:S03]  /*36f20*/  ISETP.GT.AND P6, PT, R0, 0x180, P3 ;  /* 0x000001800000780c */ /* 0x000fc60001fc4270 */
[----:B------:R-:W-:Y:S01]  /*36f30*/  F2FP.BF16.F32.PACK_AB R19, RZ, R21 ;  /* 0x00000015ff13723e */ /* 0x000fe200000010ff */
[----:B------:R-:W5:Y:S01]  /*36f40*/  LDL.LU R225, [R1+0x2fc] ;  /* 0x0002fc0001e17983 */ /* 0x000f620000300800 */
[----:B0-----:R-:W-:Y:S02]  /*36f50*/  F2FP.BF16.F32.PACK_AB R14, RZ, R217 ;  /* 0x000000d9ff0e723e */ /* 0x001fe400000010ff */
[----:B------:R-:W-:Y:S02]  /*36f60*/  F2FP.BF16.F32.PACK_AB R20, RZ, R216 ;  /* 0x000000d8ff14723e */ /* 0x000fe400000010ff */
[----:B------:R-:W-:Y:S01]  /*36f70*/  ISETP.GT.AND P0, PT, R0, 0x188, P0 ;  /* 0x000001880000780c */ /* 0x000fe20000704270 */
[----:B------:R0:W-:Y:S01]  /*36f80*/  @P4 STG.E.U16 desc[UR36][R12.64+0x152], R19 ;  /* 0x000152130c004986 */ /* 0x0001e2000c101524 */
[----:B------:R-:W-:Y:S01]  /*36f90*/  PRMT R216, R14, 0x7610, R216 ;  /* 0x000076100ed87816 */ /* 0x000fe200000000d8 */
[----:B------:R-:W-:Y:S01]  /*36fa0*/  @P5 IMAD.MOV.U32 R14, RZ, RZ, R22 ;  /* 0x000000ffff0e5224 */ /* 0x000fe200078e0016 */
[----:B------:R-:W-:Y:S01]  /*36fb0*/  PRMT R21, R20, 0x7610, R21 ;  /* 0x0000761014157816 */ /* 0x000fe20000000015 */
[----:B-1----:R-:W2:Y:S01]  /*36fc0*/  LDL.LU R224, [R1+0x2d0] ;  /* 0x0002d00001e07983 */ /* 0x002ea20000300800 */
[----:B------:R-:W-:-:S03]  /*36fd0*/  ISETP.GT.AND P4, PT, R0, 0x180, P2 ;  /* 0x000001800000780c */ /* 0x000fc60001784270 */
[----:B------:R1:W-:Y:S01]  /*36fe0*/  @P5 STG.E.U16 desc[UR36][R14.64+0x160], R216 ;  /* 0x000160d80e005986 */ /* 0x0003e2000c101524 */
[----:B0-----:R-:W-:-:S03]  /*36ff0*/  F2FP.BF16.F32.PACK_AB R19, RZ, R218 ;  /* 0x000000daff13723e */ /* 0x001fc600000010ff */
[----:B------:R-:W3:Y:S01]  /*37000*/  LDL.LU R217, [R1+0x2cc] ;  /* 0x0002cc0001d97983 */ /* 0x000ee20000300800 */
[----:B------:R-:W-:-:S03]  /*37010*/  PRMT R20, R19, 0x7610, R20 ;  /* 0x0000761013147816 */ /* 0x000fc60000000014 */
[----:B------:R-:W4:Y:S01]  /*37020*/  LDL.LU R218, [R1+0x2c8] ;  /* 0x0002c80001da7983 */ /* 0x000f220000300800 */
[----:B-1----:R-:W-:Y:S01]  /*37030*/  @P6 IMAD.MOV.U32 R14, RZ, RZ, R22 ;  /* 0x000000ffff0e6224 */ /* 0x002fe200078e0016 */
[C---:B------:R-:W-:Y:S02]  /*37040*/  ISETP.GT.AND P3, PT, R0.reuse, 0x188, P3 ;  /* 0x000001880000780c */ /* 0x040fe40001f64270 */
[----:B------:R-:W5:Y:S04]  /*37050*/  LDL.LU R216, [R1+0x2c4] ;  /* 0x0002c40001d87983 */ /* 0x000f680000300800 */
[----:B------:R0:W-:Y:S04]  /*37060*/  @P6 STG.E.U16 desc[UR36][R14.64+0x162], R21 ;  /* 0x000162150e006986 */ /* 0x0001e8000c101524 */
[----:B------:R1:W-:Y:S01]  /*37070*/  @P0 STG.E.U16 desc[UR36][R12.64+0x160], R20 ;  /* 0x000160140c000986 */ /* 0x0003e2000c101524 */
[----:B------:R-:W-:-:S02]  /*37080*/  ISETP.GT.AND P0, PT, R0, 0x180, P1 ;  /* 0x000001800000780c */ /* 0x000fc40000f04270 */
[----:B------:R-:W-:Y:S02]  /*37090*/  F2FP.BF16.F32.PACK_AB R19, RZ, R219 ;  /* 0x000000dbff13723e */ /* 0x000fe400000010ff */
[----:B0-----:R-:W-:Y:S01]  /*370a0*/  F2FP.BF16.F32.PACK_AB R14, RZ, R221 ;  /* 0x000000ddff0e723e */ /* 0x001fe200000010ff */
[----:B------:R-:W2:Y:S03]  /*370b0*/  LDL.LU R219, [R1+0x2c0] ;  /* 0x0002c00001db7983 */ /* 0x000ea60000300800 */
[----:B------:R-:W-:Y:S01]  /*370c0*/  PRMT R21, R14, 0x7610, R21 ;  /* 0x000076100e157816 */ /* 0x000fe20000000015 */
[----:B------:R-:W-:Y:S01]  /*370d0*/  @P4 IMAD.MOV.U32 R14, RZ, RZ, R22 ;  /* 0x000000ffff0e4224 */ /* 0x000fe200078e0016 */
[----:B------:R0:W-:Y:S01]  /*370e0*/  @P3 STG.E.U16 desc[UR36][R12.64+0x162], R19 ;  /* 0x000162130c003986 */ /* 0x0001e2000c101524 */
[C---:B------:R-:W-:Y:S02]  /*370f0*/  ISETP.GT.AND P2, PT, R0.reuse, 0x188, P2 ;  /* 0x000001880000780c */ /* 0x040fe40001744270 */
[----:B-1----:R-:W-:Y:S01]  /*37100*/  F2FP.BF16.F32.PACK_AB R20, RZ, R220 ;  /* 0x000000dcff14723e */ /* 0x002fe200000010ff */
[----:B------:R1:W-:Y:S01]  /*37110*/  @P4 STG.E.U16 desc[UR36][R14.64+0x170], R21 ;  /* 0x000170150e004986 */ /* 0x0003e2000c101524 */
[----:B------:R-:W-:-:S03]  /*37120*/  ISETP.GT.AND P1, PT, R0, 0x188, P1 ;  /* 0x000001880000780c */ /* 0x000fc60000f24270 */
[----:B------:R-:W3:Y:S01]  /*37130*/  LDL.LU R221, [R1+0x2bc] ;  /* 0x0002bc0001dd7983 */ /* 0x000ee20000300800 */
[----:B0-----:R-:W-:-:S03]  /*37140*/  F2FP.BF16.F32.PACK_AB R19, RZ, R222 ;  /* 0x000000deff13723e */ /* 0x001fc600000010ff */
[----:B------:R-:W4:Y:S01]  /*37150*/  LDL.LU R220, [R1+0x2b8] ;  /* 0x0002b80001dc7983 */ /* 0x000f220000300800 */
[----:B-1----:R-:W-:-:S03]  /*37160*/  @P0 IMAD.MOV.U32 R14, RZ, RZ, R22 ;  /* 0x000000ffff0e0224 */ /* 0x002fc600078e0016 */
[----:B------:R-:W5:Y:S04]  /*37170*/  LDL.LU R222, [R1+0x2b4] ;  /* 0x0002b40001de7983 */ /* 0x000f680000300800 */
[----:B------:R0:W-:Y:S04]  /*37180*/  @P0 STG.E.U16 desc[UR36][R14.64+0x172], R20 ;  /* 0x000172140e000986 */ /* 0x0001e8000c101524 */
[----:B------:R1:W-:Y:S01]  /*37190*/  @P2 STG.E.U16 desc[UR36][R12.64+0x170], R19 ;  /* 0x000170130c002986 */ /* 0x0003e2000c101524 */
[----:B0-----:R-:W-:-:S03]  /*371a0*/  F2FP.BF16.F32.PACK_AB R14, RZ, R223 ;  /* 0x000000dfff0e723e */ /* 0x001fc600000010ff */
[----:B------:R-:W2:Y:S01]  /*371b0*/  LDL.LU R15, [R1+0x180] ;  /* 0x00018000010f7983 */ /* 0x000ea20000300800 */
[----:B------:R-:W-:-:S03]  /*371c0*/  PRMT R21, R14, 0x7610, R21 ;  /* 0x000076100e157816 */ /* 0x000fc60000000015 */
[----:B------:R-:W3:Y:S04]  /*371d0*/  LDL.LU R20, [R1+0x188] ;  /* 0x0001880001147983 */ /* 0x000ee80000300800 */
[----:B-1----:R-:W4:Y:S04]  /*371e0*/  LDL.LU R19, [R1+0x184] ;  /* 0x0001840001137983 */ /* 0x002f280000300800 */
[----:B------:R-:W5:Y:S04]  /*371f0*/  LDL.LU R223, [R1+0x2b0] ;  /* 0x0002b00001df7983 */ /* 0x000f680000300800 */
[----:B------:R0:W-:Y:S04]  /*37200*/  @P1 STG.E.U16 desc[UR36][R12.64+0x172], R21 ;  /* 0x000172150c001986 */ /* 0x0001e8000c101524 */
[----:B0-----:R-:W5:Y:S01]  /*37210*/  LDL.LU R13, [R1+0x18c] ;  /* 0x00018c00010d7983 */ /* 0x001f620000300800 */
[----:B------:R-:W-:-:S02]  /*37220*/  ISETP.GT.AND P6, PT, R3, 0xc0, PT ;  /* 0x000000c00300780c */ /* 0x000fc40003fc4270 */
[----:B------:R-:W-:Y:S01]  /*37230*/  ISETP.GT.AND P5, PT, R3, 0xc1, PT ;  /* 0x000000c10300780c */ /* 0x000fe20003fa4270 */
[----:B------:R-:W5:Y:S01]  /*37240*/  LDL.LU R21, [R1+0x2ac] ;  /* 0x0002ac0001157983 */ /* 0x000f620000300800 */
[C---:B------:R-:W-:Y:S02]  /*37250*/  ISETP.GT.AND P2, PT, R0.reuse, RZ, P6 ;  /* 0x000000ff0000720c */ /* 0x040fe40003744270 */
[C---:B------:R-:W-:Y:S02]  /*37260*/  ISETP.GT.AND P3, PT, R0.reuse, RZ, P5 ;  /* 0x000000ff0000720c */ /* 0x040fe40002f64270 */
[C---:B------:R-:W-:Y:S02]  /*37270*/  ISETP.GT.AND P4, PT, R0.reuse, 0x8, P6 ;  /* 0x000000080000780c */ /* 0x040fe40003784270 */
[----:B------:R-:W-:Y:S01]  /*37280*/  ISETP.GT.AND P0, PT, R0, 0x8, P5 ;  /* 0x000000080000780c */ /* 0x000fe20002f04270 */
[-C--:B--2---:R-:W-:Y:S01]  /*37290*/  FMUL R15, R15, R2.reuse ;  /* 0x000000020f0f7220 */ /* 0x084fe20000400000 */
[----:B---3--:R-:W-:-:S04]  /*372a0*/  FMUL R20, R20, R2 ;  /* 0x0000000214147220 */ /* 0x008fc80000400000 */
[----:B------:R-:W-:Y:S01]  /*372b0*/  F2FP.BF16.F32.PACK_AB R15, RZ, R15 ;  /* 0x0000000fff0f723e */ /* 0x000fe200000010ff */
[----:B----4-:R-:W-:Y:S01]  /*372c0*/  FMUL R19, R19, R2 ;  /* 0x0000000213137220 */ /* 0x010fe20000400000 */
[----:B------:R-:W-:Y:S02]  /*372d0*/  F2FP.BF16.F32.PACK_AB R12, RZ, R20 ;  /* 0x00000014ff0c723e */ /* 0x000fe400000010ff */
[----:B------:R-:W2:Y:S02]  /*372e0*/  LDL.LU R20, [R1+0x2a8] ;  /* 0x0002a80001147983 */ /* 0x000ea40000300800 */
[----:B------:R-:W-:Y:S02]  /*372f0*/  F2FP.BF16.F32.PACK_AB R14, RZ, R19 ;  /* 0x00000013ff0e723e */ /* 0x000fe400000010ff */
[----:B------:R-:W-:Y:S02]  /*37300*/  PRMT R19, R15, 0x7610, R19 ;  /* 0x000076100f137816 */ /* 0x000fe40000000013 */
[----:B------:R-:W-:Y:S01]  /*37310*/  PRMT R15, R12, 0x7610, R15 ;  /* 0x000076100c0f7816 */ /* 0x000fe2000000000f */
[----:B------:R0:W-:Y:S01]  /*37320*/  @P3 STG.E.U16 desc[UR36][R10.64+0x182], R14 ;  /* 0x0001820e0a003986 */ /* 0x0001e2000c101524 */
[----:B-----5:R-:W-:-:S03]  /*37330*/  FMUL R13, R13, R2 ;  /* 0x000000020d0d7220 */ /* 0x020fc60000400000 */
[----:B------:R1:W-:Y:S02]  /*37340*/  @P2 STG.E.U16 desc[UR36][R10.64+0x180], R19 ;  /* 0x000180130a002986 */ /* 0x0003e4000c101524 */
[----:B------:R-:W-:-:S04]  /*37350*/  F2FP.BF16.F32.PACK_AB R12, RZ, R13 ;  /* 0x0000000dff0c723e */ /* 0x000fc800000010ff */
[----:B0-----:R-:W-:Y:S01]  /*37360*/  PRMT R14, R12, 0x7610, R14 ;  /* 0x000076100c0e7816 */ /* 0x001fe2000000000e */
[----:B-1----:R-:W3:Y:S04]  /*37370*/  LDL.LU R19, [R1+0x2a4] ;  /* 0x0002a40001137983 */ /* 0x002ee80000300800 */
[----:B------:R-:W4:Y:S04]  /*37380*/  LDL.LU R13, [R1+0x190] ;  /* 0x00019000010d7983 */ /* 0x000f280000300800 */
[----:B------:R-:W5:Y:S04]  /*37390*/  LDL.LU R12, [R1+0x194] ;  /* 0x00019400010c7983 */ /* 0x000f680000300800 */
[----:B------:R-:W-:Y:S04]  /*373a0*/  @P4 STG.E.U16 desc[UR36][R4.64+0x180], R15 ;  /* 0x0001800f04004986 */ /* 0x000fe8000c101524 */
[----:B------:R0:W-:Y:S04]  /*373b0*/  @P0 STG.E.U16 desc[UR36][R4.64+0x182], R14 ;  /* 0x0001820e04000986 */ /* 0x0001e8000c101524 */
[----:B0-----:R-:W2:Y:S01]  /*373c0*/  LDL.LU R14, [R1+0x198] ;  /* 0x00019800010e7983 */ /* 0x001ea20000300800 */
[----:B------:R-:W-:-:S02]  /*373d0*/  ISETP.GT.AND P6, PT, R3, 0xc8, PT ;  /* 0x000000c80300780c */ /* 0x000fc40003fc4270 */
[----:B------:R-:W-:Y:S02]  /*373e0*/  ISETP.GT.AND P5, PT, R3, 0xc9, PT ;  /* 0x000000c90300780c */ /* 0x000fe40003fa4270 */
[C---:B------:R-:W-:Y:S02]  /*373f0*/  ISETP.GT.AND P1, PT, R0.reuse, RZ, P6 ;  /* 0x000000ff0000720c */ /* 0x040fe40003724270 */
[C---:B------:R-:W-:Y:S02]  /*37400*/  ISETP.GT.AND P2, PT, R0.reuse, RZ, P5 ;  /* 0x000000ff0000720c */ /* 0x040fe40002f44270 */
[----:B------:R-:W-:Y:S01]  /*37410*/  ISETP.GT.AND P0, PT, R0, 0x8, P6 ;  /* 0x000000080000780c */ /* 0x000fe20003704270 */
[-C--:B----4-:R-:W-:Y:S01]  /*37420*/  FMUL R13, R13, R2.reuse ;  /* 0x000000020d0d7220 */ /* 0x090fe20000400000 */
[----:B-----5:R-:W-:-:S04]  /*37430*/  FMUL R12, R12, R2 ;  /* 0x000000020c0c7220 */ /* 0x020fc80000400000 */
[----:B------:R-:W-:Y:S02]  /*37440*/  F2FP.BF16.F32.PACK_AB R13, RZ, R13 ;  /* 0x0000000dff0d723e */ /* 0x000fe400000010ff */
[----:B------:R-:W-:Y:S02]  /*37450*/  F2FP.BF16.F32.PACK_AB R12, RZ, R12 ;  /* 0x0000000cff0c723e */ /* 0x000fe400000010ff */
[----:B------:R-:W-:Y:S02]  /*37460*/  PRMT R15, R13, 0x7610, R15 ;  /* 0x000076100d0f7816 */ /* 0x000fe4000000000f */
[----:B------:R-:W-:Y:S01]  /*37470*/  PRMT R13, R12, 0x7610, R13 ;  /* 0x000076100c0d7816 */ /* 0x000fe2000000000d */
[----:B--2---:R-:W-:Y:S02]  /*37480*/  FMUL R14, R14, R2 ;  /* 0x000000020e0e7220 */ /* 0x004fe40000400000 */
[----:B------:R-:W-:Y:S03]  /*37490*/  @P1 STG.E.U16 desc[UR36][R10.64+0x190], R15 ;  /* 0x0001900f0a001986 */ /* 0x000fe6000c101524 */
[----:B------:R-:W-:Y:S01]  /*374a0*/  F2FP.BF16.F32.PACK_AB R12, RZ, R14 ;  /* 0x0000000eff0c723e */ /* 0x000fe200000010ff */
[----:B------:R0:W-:Y:S04]  /*374b0*/  @P2 STG.E.U16 desc[UR36][R10.64+0x192], R13 ;  /* 0x0001920d0a002986 */ /* 0x0001e8000c101524 */
[----:B------:R1:W-:Y:S04]  /*374c0*/  @P0 STG.E.U16 desc[UR36][R4.64+0x190], R12 ;  /* 0x0001900c04000986 */ /* 0x0003e8000c101524 */
[----:B0-----:R-:W2:Y:S04]  /*374d0*/  LDL.LU R13, [R1+0x19c] ;  /* 0x00019c00010d7983 */ /* 0x001ea80000300800 */
[----:B-1----:R-:W4:Y:S01]  /*374e0*/  LDL.LU R12, [R1+0x1a0] ;  /* 0x0001a000010c7983 */ /* 0x002f220000300800 */
[-C--:B--2---:R-:W-:Y:S01]  /*374f0*/  FMUL R13, R13, R2.reuse ;  /* 0x000000020d0d7220 */ /* 0x084fe20000400000 */
[----:B----4-:R-:W-:-:S04]  /*37500*/  FMUL R12, R12, R2 ;  /* 0x000000020c0c7220 */ /* 0x010fc80000400000 */
[----:B------:R-:W-:Y:S02]  /*37510*/  F2FP.BF16.F32.PACK_AB R13, RZ, R13 ;  /* 0x0000000dff0d723e */ /* 0x000fe400000010ff */
[----:B------:R-:W-:Y:S02]  /*37520*/  F2FP.BF16.F32.PACK_AB R12, RZ, R12 ;  /* 0x0000000cff0c723e */ /* 0x000fe400000010ff */
[----:B------:R-:W-:Y:S02]  /*37530*/  PRMT R14, R13, 0x7610, R14 ;  /* 0x000076100d0e7816 */ /* 0x000fe4000000000e */
[----:B------:R-:W-:Y:S02]  /*37540*/  PRMT R13, R12, 0x7610, R13 ;  /* 0x000076100c0d7816 */ /* 0x000fe4000000000d */
[----:B------:R-:W2:Y:S01]  /*37550*/  LDL.LU R12, [R1+0x1a4] ;  /* 0x0001a400010c7983 */ /* 0x000ea20000300800 */
[----:B------:R-:W-:Y:S02]  /*37560*/  ISETP.GT.AND P3, PT, R3, 0xd0, PT ;  /* 0x000000d00300780c */ /* 0x000fe40003f64270 */
[----:B------:R-:W-:-:S02]  /*37570*/  ISETP.GT.AND P1, PT, R0, 0x8, P5 ;  /* 0x000000080000780c */ /* 0x000fc40002f24270 */
[----:B------:R-:W-:-:S11]  /*37580*/  ISETP.GT.AND P0, PT, R0, RZ, P3 ;  /* 0x000000ff0000720c */ /* 0x000fd60001f04270 */
[----:B------:R0:W-:Y:S04]  /*37590*/  @P1 STG.E.U16 desc[UR36][R4.64+0x192], R14 ;  /* 0x0001920e04001986 */ /* 0x0001e8000c101524 */
[----:B------:R1:W-:Y:S04]  /*375a0*/  @P0 STG.E.U16 desc[UR36][R10.64+0x1a0], R13 ;  /* 0x0001a00d0a000986 */ /* 0x0003e8000c101524 */
[----:B0-----:R-:W4:Y:S01]  /*375b0*/  LDL.LU R14, [R1+0x1b0] ;  /* 0x0001b000010e7983 */ /* 0x001f220000300800 */
[----:B--2---:R-:W-:-:S05]  /*375c0*/  FMUL R12, R12, R2 ;  /* 0x000000020c0c7220 */ /* 0x004fca0000400000 */
[----:B------:R-:W-:-:S04]  /*375d0*/  F2FP.BF16.F32.PACK_AB R12, RZ, R12 ;  /* 0x0000000cff0c723e */ /* 0x000fc800000010ff */
[----:B-1----:R-:W-:Y:S02]  /*375e0*/  PRMT R13, R12, 0x7610, R13 ;  /* 0x000076100c0d7816 */ /* 0x002fe4000000000d */
[----:B------:R-:W2:Y:S01]  /*375f0*/  LDL.LU R12, [R1+0x1a8] ;  /* 0x0001a800010c7983 */ /* 0x000ea20000300800 */
[----:B------:R-:W-:-:S04]  /*37600*/  ISETP.GT.AND P2, PT, R3, 0xd1, PT ;  /* 0x000000d10300780c */ /* 0x000fc80003f44270 */
[----:B------:R-:W-:-:S13]  /*37610*/  ISETP.GT.AND P0, PT, R0, RZ, P2 ;  /* 0x000000ff0000720c */ /* 0x000fda0001704270 */
[----:B------:R0:W-:Y:S01]  /*37620*/  @P0 STG.E.U16 desc[UR36][R10.64+0x1a2], R13 ;  /* 0x0001a20d0a000986 */ /* 0x0001e2000c101524 */
[----:B--2---:R-:W-:-:S05]  /*37630*/  FMUL R12, R12, R2 ;  /* 0x000000020c0c7220 */ /* 0x004fca0000400000 */
[----:B------:R-:W-:-:S04]  /*37640*/  F2FP.BF16.F32.PACK_AB R12, RZ, R12 ;  /* 0x0000000cff0c723e */ /* 0x000fc800000010ff */
[----:B0-----:R-:W-:Y:S02]  /*37650*/  PRMT R13, R12, 0x7610, R13 ;  /* 0x000076100c0d7816 */ /* 0x001fe4000000000d */
[----:B------:R-:W2:Y:S01]  /*37660*/  LDL.LU R12, [R1+0x1ac] ;  /* 0x0001ac00010c7983 */ /* 0x000ea20000300800 */
[----:B------:R-:W-:-:S13]  /*37670*/  ISETP.GT.AND P0, PT, R0, 0x8, P3 ;  /* 0x000000080000780c */ /* 0x000fda0001f04270 */
[----:B------:R-:W-:Y:S01]  /*37680*/  @P0 STG.E.U16 desc[UR36][R4.64+0x1a0], R13 ;  /* 0x0001a00d04000986 */ /* 0x000fe2000c101524 */
[----:B------:R-:W-:Y:S02]  /*37690*/  ISETP.GT.AND P0, PT, R0, 0x8, P2 ;  /* 0x000000080000780c */ /* 0x000fe40001704270 */
[----:B------:R-:W-:Y:S01]  /*376a0*/  ISETP.GT.AND P2, PT, R3, 0xd8, PT ;  /* 0x000000d80300780c */ /* 0x000fe20003f44270 */
[----:B----4-:R-:W-:-:S05]  /*376b0*/  FMUL R14, R14, R2 ;  /* 0x000000020e0e7220 */ /* 0x010fca0000400000 */
[----:B------:R-:W-:Y:S01]  /*376c0*/  F2FP.BF16.F32.PACK_AB R14, RZ, R14 ;  /* 0x0000000eff0e723e */ /* 0x000fe200000010ff */
[----:B--2---:R-:W-:-:S05]  /*376d0*/  FMUL R12, R12, R2 ;  /* 0x000000020c0c7220 */ /* 0x004fca0000400000 */
[----:B------:R-:W-:-:S05]  /*376e0*/  F2FP.BF16.F32.PACK_AB R12, RZ, R12 ;  /* 0x0000000cff0c723e */ /* 0x000fca00000010ff */
[----:B------:R0:W-:Y:S02]  /*376f0*/  @P0 STG.E.U16 desc[UR36][R4.64+0x1a2], R12 ;  /* 0x0001a20c04000986 */ /* 0x0001e4000c101524 */
[----:B0-----:R-:W-:-:S04]  /*37700*/  IADD3 R12, P0, R8, UR5, RZ ;  /* 0x00000005080c7c10 */ /* 0x001fc8000ff1e0ff */
[----:B------:R-:W-:Y:S02]  /*37710*/  IADD3.X R13, R9, UR4, RZ, P0, !PT ;  /* 0x00000004090d7c10 */ /* 0x000fe400087fe4ff */
[----:B------:R-:W-:-:S13]  /*37720*/  ISETP.GT.AND P0, PT, R0, RZ, P2 ;  /* 0x000000ff0000720c */ /* 0x000fda0001704270 */
        /* <DEDUP_REMOVED lines=329> */
[C---:B------:R-:W-:Y:S02]  /*38bc0*/  ISETP.GT.AND P5, PT, R3.reuse, 0x168, PT ;  /* 0x000001680300780c */ /* 0x040fe40003fa4270 */
[C---:B------:R-:W-:Y:S02]  /*38bd0*/  ISETP.GT.AND P3, PT, R3.reuse, 0x169, PT ;  /* 0x000001690300780c */ /* 0x040fe40003f64270 */
[----:B------:R-:W-:Y:S01]  /*38be0*/  ISETP.GT.AND P4, PT, R3, 0x171, PT ;  /* 0x000001710300780c */ /* 0x000fe20003f84270 */
[----:B--2---:R-:W-:-:S05]  /*38bf0*/  FMUL R14, R14, R2 ;  /* 0x000000020e0e7220 */ /* 0x004fca0000400000 */
[----:B------:R-:W-:-:S05]  /*38c00*/  F2FP.BF16.F32.PACK_AB R14, RZ, R14 ;  /* 0x0000000eff0e723e */ /* 0x000fca00000010ff */
[----:B------:R3:W-:Y:S01]  /*38c10*/  @P0 STG.E.U16 desc[UR36][R10.64+0x2a0], R14 ;  /* 0x0002a00e0a000986 */ /* 0x0007e2000c101524 */
[----:B------:R-:W-:Y:S01]  /*38c20*/  ISETP.GT.AND P0, PT, R0, RZ, P1 ;  /* 0x000000ff0000720c */ /* 0x000fe20000f04270 */
[----:B---3--:R-:W-:-:S05]  /*38c30*/  FMUL R14, R19, R2 ;  /* 0x00000002130e7220 */ /* 0x008fca0000400000 */
        /* <DEDUP_REMOVED lines=94> */
[----:B------:R-:W5:Y:S01]  /*39220*/  LDL.LU R21, [R1+0x12c] ;  /* 0x00012c0001157983 */ /* 0x000f620000300800 */
[----:B------:R-:W-:-:S03]  /*39230*/  F2FP.BF16.F32.PACK_AB R10, RZ, R10 ;  /* 0x0000000aff0a723e */ /* 0x000fc600000010ff */
[----:B------:R-:W5:Y:S04]  /*39240*/  LDL.LU R223, [R1+0x130] ;  /* 0x0001300001df7983 */ /* 0x000f680000300800 */
[----:B------:R-:W5:Y:S04]  /*39250*/  LDL.LU R222, [R1+0x134] ;  /* 0x0001340001de7983 */ /* 0x000f680000300800 */
[----:B------:R-:W5:Y:S04]  /*39260*/  LDL.LU R220, [R1+0x138] ;  /* 0x0001380001dc7983 */ /* 0x000f680000300800 */
[----:B------:R-:W5:Y:S04]  /*39270*/  LDL.LU R221, [R1+0x13c] ;  /* 0x00013c0001dd7983 */ /* 0x000f680000300800 */
[----:B------:R-:W5:Y:S04]  /*39280*/  LDL.LU R219, [R1+0x140] ;  /* 0x0001400001db7983 */ /* 0x000f680000300800 */
[----:B------:R0:W-:Y:S04]  /*39290*/  @P6 STG.E.U16 desc[UR36][R4.64+0x2f0], R10 ;  /* 0x0002f00a04006986 */ /* 0x0001e8000c101524 */
[----:B------:R-:W5:Y:S04]  /*392a0*/  LDL.LU R216, [R1+0x144] ;  /* 0x0001440001d87983 */ /* 0x000f680000300800 */
        /* <DEDUP_REMOVED lines=10> */
[----:B0-----:R-:W-:-:S03]  /*39350*/  FMUL R10, R225, R2 ;  /* 0x00000002e10a7220 */ /* 0x001fc60000400000 */
[----:B------:R-:W5:Y:S04]  /*39360*/  LDL.LU R229, [R1+0x16c] ;  /* 0x00016c0001e57983 */ /* 0x000f680000300800 */
[----:B------:R-:W5:Y:S04]  /*39370*/  LDL.LU R228, [R1+0x170] ;  /* 0x0001700001e47983 */ /* 0x000f680000300800 */
[----:B------:R-:W5:Y:S04]  /*39380*/  LDL.LU R227, [R1+0x174] ;  /* 0x0001740001e37983 */ /* 0x000f680000300800 */
[----:B------:R-:W5:Y:S01]  /*39390*/  LDL.LU R226, [R1+0x178] ;  /* 0x0001780001e27983 */ /* 0x000f620000300800 */
[----:B------:R-:W-:-:S03]  /*393a0*/  F2FP.BF16.F32.PACK_AB R10, RZ, R10 ;  /* 0x0000000aff0a723e */ /* 0x000fc600000010ff */
[----:B------:R-:W5:Y:S04]  /*393b0*/  LDL.LU R225, [R1+0x17c] ;  /* 0x00017c0001e17983 */ /* 0x000f680000300800 */
[----:B------:R0:W-:Y:S04]  /*393c0*/  @P6 STG.E.U16 desc[UR36][R4.64+0x2f2], R10 ;  /* 0x0002f20a04006986 */ /* 0x0001e8000c101524 */
[----:B0-----:R-:W2:Y:S04]  /*393d0*/  LDL.LU R4, [R1] ;  /* 0x0000000001047983 */ /* 0x001ea80000300800 */
[----:B------:R-:W3:Y:S04]  /*393e0*/  LDL.LU R5, [R1+0x4] ;  /* 0x0000040001057983 */ /* 0x000ee80000300800 */
[----:B------:R-:W4:Y:S01]  /*393f0*/  LDL.LU R10, [R1+0x8] ;  /* 0x00000800010a7983 */ /* 0x000f220000300800 */
[----:B------:R-:W-:-:S04]  /*39400*/  ISETP.GT.AND P6, PT, R3, 0xc0, PT ;  /* 0x000000c00300780c */ /* 0x000fc80003fc4270 */
[----:B------:R-:W-:Y:S01]  /*39410*/  ISETP.GT.AND P6, PT, R0, 0x80, P6 ;  /* 0x000000800000780c */ /* 0x000fe200037c4270 */
[----:B--2---:R-:W-:-:S05]  /*39420*/  FMUL R4, R4, R2 ;  /* 0x0000000204047220 */ /* 0x004fca0000400000 */
[----:B------:R-:W-:-:S07]  /*39430*/  F2FP.BF16.F32.PACK_AB R4, RZ, R4 ;  /* 0x00000004ff04723e */ /* 0x000fce00000010ff */
[----:B------:R3:W-:Y:S01]  /*39440*/  @P6 STG.E.U16 desc[UR36][R8.64+0x180], R4 ;  /* 0x0001800408006986 */ /* 0x0007e2000c101524 */
[----:B------:R-:W-:-:S04]  /*39450*/  ISETP.GT.AND P6, PT, R3, 0xc1, PT ;  /* 0x000000c10300780c */ /* 0x000fc80003fc4270 */
[----:B------:R-:W-:Y:S01]  /*39460*/  ISETP.GT.AND P6, PT, R0, 0x80, P6 ;  /* 0x000000800000780c */ /* 0x000fe200037c4270 */
[----:B---3--:R-:W-:-:S05]  /*39470*/  FMUL R4, R5, R2 ;  /* 0x0000000205047220 */ /* 0x008fca0000400000 */
[----:B------:R-:W-:-:S07]  /*39480*/  F2FP.BF16.F32.PACK_AB R4, RZ, R4 ;  /* 0x00000004ff04723e */ /* 0x000fce00000010ff */
[----:B------:R0:W-:Y:S02]  /*39490*/  @P6 STG.E.U16 desc[UR36][R8.64+0x182], R4 ;  /* 0x0001820408006986 */ /* 0x0001e4000c101524 */
[----:B0-----:R-:W-:-:S04]  /*394a0*/  IADD3 R4, P6, R6, UR5, RZ ;  /* 0x0000000506047c10 */ /* 0x001fc8000ffde0ff */
[----:B------:R-:W-:Y:S02]  /*394b0*/  IADD3.X R5, R7, UR4, RZ, P6, !PT ;  /* 0x0000000407057c10 */ /* 0x000fe4000b7fe4ff */
[----:B------:R-:W-:Y:S01]  /*394c0*/  ISETP.GT.AND P6, PT, R3, 0xc0, PT ;  /* 0x000000c00300780c */ /* 0x000fe20003fc4270 */
[----:B----4-:R-:W-:-:S03]  /*394d0*/  FMUL R10, R10, R2 ;  /* 0x000000020a0a7220 */ /* 0x010fc60000400000 */
[----:B------:R-:W-:Y:S02]  /*394e0*/  ISETP.GT.AND P6, PT, R0, 0x88, P6 ;  /* 0x000000880000780c */ /* 0x000fe400037c4270 */
[----:B------:R-:W-:-:S11]  /*394f0*/  F2FP.BF16.F32.PACK_AB R10, RZ, R10 ;  /* 0x0000000aff0a723e */ /* 0x000fd600000010ff */
        /* <DEDUP_REMOVED lines=406> */
[-C--:B------:R-:W-:Y:S01]  /*3ae60*/  FMUL R11, R11, R2.reuse ;  /* 0x000000020b0b7220 */ /* 0x080fe20000400000 */
[----:B--2---:R-:W-:-:S05]  /*3ae70*/  FMUL R10, R10, R2 ;  /* 0x000000020a0a7220 */ /* 0x004fca0000400000 */
[----:B------:R-:W-:-:S06]  /*3ae80*/  F2FP.BF16.F32.PACK_AB R10, RZ, R10 ;  /* 0x0000000aff0a723e */ /* 0x000fcc00000010ff */
[----:B------:R0:W-:Y:S04]  /*3ae90*/  @P6 STG.E.U16 desc[UR36][R12.64+0x290], R10 ;  /* 0x0002900a0c006986 */ /* 0x0001e8000c101524 */
[----:B0-----:R-:W2:Y:S01]  /*3aea0*/  LDL.LU R10, [R1+0x120] ;  /* 0x00012000010a7983 */ /* 0x001ea20000300800 */
[----:B------:R-:W-:-:S04]  /*3aeb0*/  ISETP.GT.AND P6, PT, R3, 0x149, PT ;  /* 0x000001490300780c */ /* 0x000fc80003fc4270 */
[----:B------:R-:W-:Y:S02]  /*3aec0*/  ISETP.GT.AND P6, PT, R0, 0x88, P6 ;  /* 0x000000880000780c */ /* 0x000fe400037c4270 */
[----:B------:R-:W-:-:S04]  /*3aed0*/  F2FP.BF16.F32.PACK_AB R11, RZ, R11 ;  /* 0x0000000bff0b723e */ /* 0x000fc800000010ff */
[----:B------:R-:W-:-:S07]  /*3aee0*/  PRMT R14, R11, 0x7610, R14 ;  /* 0x000076100b0e7816 */ /* 0x000fce000000000e */
[----:B------:R0:W-:Y:S01]  /*3aef0*/  @P6 STG.E.U16 desc[UR36][R12.64+0x292], R14 ;  /* 0x0002920e0c006986 */ /* 0x0001e2000c101524 */
[----:B------:R-:W-:-:S04]  /*3af00*/  ISETP.GT.AND P6, PT, R3, 0x150, PT ;  /* 0x000001500300780c */ /* 0x000fc80003fc4270 */
[----:B------:R-:W-:Y:S01]  /*3af10*/  ISETP.GT.AND P6, PT, R0, 0x80, P6 ;  /* 0x000000800000780c */ /* 0x000fe200037c4270 */
[----:B--2---:R-:W-:-:S05]  /*3af20*/  FMUL R11, R10, R2 ;  /* 0x000000020a0b7220 */ /* 0x004fca0000400000 */
[----:B------:R-:W-:Y:S01]  /*3af30*/  F2FP.BF16.F32.PACK_AB R11, RZ, R11 ;  /* 0x0000000bff0b723e */ /* 0x000fe200000010ff */
[----:B------:R-:W-:-:S06]  /*3af40*/  FMUL R10, R19, R2 ;  /* 0x00000002130a7220 */ /* 0x000fcc0000400000 */
[----:B------:R1:W-:Y:S01]  /*3af50*/  @P6 STG.E.U16 desc[UR36][R8.64+0x2a0], R11 ;  /* 0x0002a00b08006986 */ /* 0x0003e2000c101524 */
[----:B------:R-:W-:-:S04]  /*3af60*/  ISETP.GT.AND P6, PT, R3, 0x151, PT ;  /* 0x000001510300780c */ /* 0x000fc80003fc4270 */
[----:B------:R-:W-:Y:S02]  /*3af70*/  ISETP.GT.AND P6, PT, R0, 0x80, P6 ;  /* 0x000000800000780c */ /* 0x000fe400037c4270 */
[----:B------:R-:W-:-:S04]  /*3af80*/  F2FP.BF16.F32.PACK_AB R10, RZ, R10 ;  /* 0x0000000aff0a723e */ /* 0x000fc800000010ff */
[----:B------:R-:W-:Y:S01]  /*3af90*/  PRMT R15, R10, 0x7610, R15 ;  /* 0x000076100a0f7816 */ /* 0x000fe2000000000f */
[----:B------:R-:W-:-:S06]  /*3afa0*/  FMUL R10, R20, R2 ;  /* 0x00000002140a7220 */ /* 0x000fcc0000400000 */
[----:B------:R2:W-:Y:S01]  /*3afb0*/  @P6 STG.E.U16 desc[UR36][R8.64+0x2a2], R15 ;  /* 0x0002a20f08006986 */ /* 0x0005e2000c101524 */
[----:B------:R-:W-:-:S04]  /*3afc0*/  ISETP.GT.AND P6, PT, R3, 0x150, PT ;  /* 0x000001500300780c */ /* 0x000fc80003fc4270 */
[----:B------:R-:W-:Y:S02]  /*3afd0*/  ISETP.GT.AND P6, PT, R0, 0x88, P6 ;  /* 0x000000880000780c */ /* 0x000fe400037c4270 */
[----:B------:R-:W-:-:S04]  /*3afe0*/  F2FP.BF16.F32.PACK_AB R10, RZ, R10 ;  /* 0x0000000aff0a723e */ /* 0x000fc800000010ff */
[----:B0-----:R-:W-:Y:S01]  /*3aff0*/  PRMT R14, R10, 0x7610, R14 ;  /* 0x000076100a0e7816 */ /* 0x001fe2000000000e */
[----:B-----5:R-:W-:-:S06]  /*3b000*/  FMUL R10, R21, R2 ;  /* 0x00000002150a7220 */ /* 0x020fcc0000400000 */
[----:B------:R0:W-:Y:S01]  /*3b010*/  @P6 STG.E.U16 desc[UR36][R12.64+0x2a0], R14 ;  /* 0x0002a00e0c006986 */ /* 0x0001e2000c101524 */
[----:B------:R-:W-:-:S04]  /*3b020*/  ISETP.GT.AND P6, PT, R3, 0x151, PT ;  /* 0x000001510300780c */ /* 0x000fc80003fc4270 */
[----:B------:R-:W-:Y:S02]  /*3b030*/  ISETP.GT.AND P6, PT, R0, 0x88, P6 ;  /* 0x000000880000780c */ /* 0x000fe400037c4270 */
[----:B------:R-:W-:-:S04]  /*3b040*/  F2FP.BF16.F32.PACK_AB R10, RZ, R10 ;  /* 0x0000000aff0a723e */ /* 0x000fc800000010ff */
[----:B-1----:R-:W-:Y:S01]  /*3b050*/  PRMT R11, R10, 0x7610, R11 ;  /* 0x000076100a0b7816 */ /* 0x002fe2000000000b */
[----:B------:R-:W-:-:S06]  /*3b060*/  FMUL R10, R223, R2 ;  /* 0x00000002df0a7220 */ /* 0x000fcc0000400000 */
[----:B------:R1:W-:Y:S01]  /*3b070*/  @P6 STG.E.U16 desc[UR36][R12.64+0x2a2], R11 ;  /* 0x0002a20b0c006986 */ /* 0x0003e2000c101524 */
[----:B------:R-:W-:-:S04]  /*3b080*/  ISETP.GT.AND P6, PT, R3, 0x158, PT ;  /* 0x000001580300780c */ /* 0x000fc80003fc4270 */
[----:B------:R-:W-:Y:S02]  /*3b090*/  ISETP.GT.AND P6, PT, R0, 0x80, P6 ;  /* 0x000000800000780c */ /* 0x000fe400037c4270 */
[----:B------:R-:W-:-:S04]  /*3b0a0*/  F2FP.BF16.F32.PACK_AB R10, RZ, R10 ;  /* 0x0000000aff0a723e */ /* 0x000fc800000010ff */
[----:B--2---:R-:W-:Y:S01]  /*3b0b0*/  PRMT R15, R10, 0x7610, R15 ;  /* 0x000076100a0f7816 */ /* 0x004fe2000000000f */
[----:B------:R-:W-:-:S06]  /*3b0c0*/  FMUL R10, R222, R2 ;  /* 0x00000002de0a7220 */ /* 0x000fcc0000400000 */
[----:B------:R2:W-:Y:S01]  /*3b0d0*/  @P6 STG.E.U16 desc[UR36][R8.64+0x2b0], R15 ;  /* 0x0002b00f08006986 */ /* 0x0005e2000c101524 */
[----:B------:R-:W-:-:S04]  /*3b0e0*/  ISETP.GT.AND P6, PT, R3, 0x159, PT ;  /* 0x000001590300780c */ /* 0x000fc80003fc4270 */
[----:B------:R-:W-:Y:S02]  /*3b0f0*/  ISETP.GT.AND P6, PT, R0, 0x80, P6 ;  /* 0x000000800000780c */ /* 0x000fe400037c4270 */
[----:B------:R-:W-:-:S04]  /*3b100*/  F2FP.BF16.F32.PACK_AB R10, RZ, R10 ;  /* 0x0000000aff0a723e */ /* 0x000fc800000010ff */
[----:B0-----:R-:W-:Y:S01]  /*3b110*/  PRMT R14, R10, 0x7610, R14 ;  /* 0x000076100a0e7816 */ /* 0x001fe2000000000e */
[----:B------:R-:W-:-:S06]  /*3b120*/  FMUL R10, R220, R2 ;  /* 0x00000002dc0a7220 */ /* 0x000fcc0000400000 */
        /* <DEDUP_REMOVED lines=37> */
[----:B------:R-:W-:Y:S02]  /*3b380*/  ISETP.GT.AND P6, PT, R0, 0x80, P5 ;  /* 0x000000800000780c */ /* 0x000fe40002fc4270 */
[----:B------:R-:W-:-:S04]  /*3b390*/  F2FP.BF16.F32.PACK_AB R10, RZ, R10 ;  /* 0x0000000aff0a723e */ /* 0x000fc800000010ff */
[----:B-1----:R-:W-:Y:S01]  /*3b3a0*/  PRMT R11, R10, 0x7610, R11 ;  /* 0x000076100a0b7816 */ /* 0x002fe2000000000b */
[----:B------:R-:W-:-:S06]  /*3b3b0*/  FMUL R10, R235, R2 ;  /* 0x00000002eb0a7220 */ /* 0x000fcc0000400000 */
[----:B------:R1:W-:Y:S01]  /*3b3c0*/  @P6 STG.E.U16 desc[UR36][R8.64+0x2d0], R11 ;  /* 0x0002d00b08006986 */ /* 0x0003e2000c101524 */
[----:B------:R-:W-:Y:S02]  /*3b3d0*/  ISETP.GT.AND P6, PT, R0, 0x80, P3 ;  /* 0x000000800000780c */ /* 0x000fe40001fc4270 */
[----:B------:R-:W-:-:S04]  /*3b3e0*/  F2FP.BF16.F32.PACK_AB R10, RZ, R10 ;  /* 0x0000000aff0a723e */ /* 0x000fc800000010ff */
[----:B--2---:R-:W-:Y:S01]  /*3b3f0*/  PRMT R15, R10, 0x7610, R15 ;  /* 0x000076100a0f7816 */ /* 0x004fe2000000000f */
[----:B------:R-:W-:-:S06]  /*3b400*/  FMUL R10, R234, R2 ;  /* 0x00000002ea0a7220 */ /* 0x000fcc0000400000 */
[----:B------:R2:W-:Y:S01]  /*3b410*/  @P6 STG.E.U16 desc[UR36][R8.64+0x2d2], R15 ;  /* 0x0002d20f08006986 */ /* 0x0005e2000c101524 */
        /* <DEDUP_REMOVED lines=29> */
[----:B------:R-:W-:Y:S01]  /*3b5f0*/  @P6 STG.E.U16 desc[UR36][R12.64+0x2e2], R15 ;  /* 0x0002e20f0c006986 */ /* 0x000fe2000c101524 */
[----:B------:R-:W-:Y:S02]  /*3b600*/  ISETP.GT.AND P6, PT, R0, 0x80, P2 ;  /* 0x000000800000780c */ /* 0x000fe400017c4270 */
[----:B------:R-:W-:-:S04]  /*3b610*/  F2FP.BF16.F32.PACK_AB R10, RZ, R10 ;  /* 0x0000000aff0a723e */ /* 0x000fc800000010ff */
[----:B0-----:R-:W-:Y:S01]  /*3b620*/  PRMT R14, R10, 0x7610, R14 ;  /* 0x000076100a0e7816 */ /* 0x001fe2000000000e */
[----:B------:R-:W-:-:S06]  /*3b630*/  FMUL R10, R227, R2 ;  /* 0x00000002e30a7220 */ /* 0x000fcc0000400000 */
[----:B------:R-:W-:Y:S01]  /*3b640*/  @P6 STG.E.U16 desc[UR36][R8.64+0x2f0], R14 ;  /* 0x0002f00e08006986 */ /* 0x000fe2000c101524 */
[----:B------:R-:W-:Y:S02]  /*3b650*/  ISETP.GT.AND P6, PT, R0, 0x80, P1 ;  /* 0x000000800000780c */ /* 0x000fe40000fc4270 */
[----:B------:R-:W-:-:S04]  /*3b660*/  F2FP.BF16.F32.PACK_AB R10, RZ, R10 ;  /* 0x0000000aff0a723e */ /* 0x000fc800000010ff */
[----:B-1----:R-:W-:Y:S01]  /*3b670*/  PRMT R11, R10, 0x7610, R11 ;  /* 0x000076100a0b7816 */ /* 0x002fe2000000000b */
        /* <DEDUP_REMOVED lines=8> */
[----:B------:R-:W-:Y:S01]  /*3b700*/  F2FP.BF16.F32.PACK_AB R10, RZ, R10 ;  /* 0x0000000aff0a723e */ /* 0x000fe200000010ff */
[----:B------:R-:W-:-:S10]  /*3b710*/  FMUL R120, R120, R2 ;  /* 0x0000000278787220 */ /* 0x000fd40000400000 */
[----:B------:R1:W-:Y:S01]  /*3b720*/  @P6 STG.E.U16 desc[UR36][R12.64+0x2f2], R10 ;  /* 0x0002f20a0c006986 */ /* 0x0003e2000c101524 */
[----:B------:R-:W-:-:S04]  /*3b730*/  ISETP.GT.AND P6, PT, R3, 0xc0, PT ;  /* 0x000000c00300780c */ /* 0x000fc80003fc4270 */
[----:B------:R-:W-:Y:S02]  /*3b740*/  ISETP.GT.AND P6, PT, R0, 0x100, P6 ;  /* 0x000001000000780c */ /* 0x000fe400037c4270 */
[----:B------:R-:W-:Y:S01]  /*3b750*/  F2FP.BF16.F32.PACK_AB R120, RZ, R120 ;  /* 0x00000078ff78723e */ /* 0x000fe200000010ff */
[----:B------:R-:W-:-:S10]  /*3b760*/  FMUL R121, R121, R2 ;  /* 0x0000000279797220 */ /* 0x000fd40000400000 */
[----:B------:R1:W-:Y:S01]  /*3b770*/  @P6 STG.E.U16 desc[UR36][R6.64+0x180], R120 ;  /* 0x0001807806006986 */ /* 0x0003e2000c101524 */
[----:B------:R-:W-:-:S04]  /*3b780*/  ISETP.GT.AND P6, PT, R3, 0xc1, PT ;  /* 0x000000c10300780c */ /* 0x000fc80003fc4270 */
[----:B------:R-:W-:Y:S02]  /*3b790*/  ISETP.GT.AND P6, PT, R0, 0x100, P6 ;  /* 0x000001000000780c */ /* 0x000fe400037c4270 */
[----:B------:R-:W-:Y:S01]  /*3b7a0*/  F2FP.BF16.F32.PACK_AB R121, RZ, R121 ;  /* 0x00000079ff79723e */ /* 0x000fe200000010ff */
[----:B------:R-:W-:-:S10]  /*3b7b0*/  VIADD R23, R23, UR10 ;  /* 0x0000000a17177c36 */ /* 0x000fd40008000000 */
[----:B------:R1:W-:Y:S01]  /*3b7c0*/  @P6 STG.E.U16 desc[UR36][R6.64+0x182], R121 ;  /* 0x0001827906006986 */ /* 0x0003e2000c101524 */
[----:B------:R-:W-:-:S04]  /*3b7d0*/  IADD3 R8, P6, R22, UR5, RZ ;  /* 0x0000000516087c10 */ /* 0x000fc8000ffde0ff */
[----:B0-----:R-:W-:Y:S02]  /*3b7e0*/  IADD3.X R9, R23, UR4, RZ, P6, !PT ;  /* 0x0000000417097c10 */ /* 0x001fe4000b7fe4ff */
[----:B------:R-:W-:Y:S01]  /*3b7f0*/  ISETP.GT.AND P6, PT, R3, 0xc0, PT ;  /* 0x000000c00300780c */ /* 0x000fe20003fc4270 */
[----:B------:R-:W-:-:S03]  /*3b800*/  FMUL R122, R122, R2 ;  /* 0x000000027a7a7220 */ /* 0x000fc60000400000 */
        /* <DEDUP_REMOVED lines=881> */
[C---:B------:R-:W-:Y:S02]  /*3ef20*/  ISETP.GT.AND P6, PT, R0.reuse, 0x180, P3 ;  /* 0x000001800000780c */ /* 0x040fe40001fc4270 */
[----:B------:R-:W-:Y:S02]  /*3ef30*/  F2FP.BF16.F32.PACK_AB R109, RZ, R109 ;  /* 0x0000006dff6d723e */ /* 0x000fe400000010ff */
[C---:B------:R-:W-:Y:S02]  /*3ef40*/  ISETP.GT.AND P5, PT, R0.reuse, 0x188, P5 ;  /* 0x000001880000780c */ /* 0x040fe40002fa4270 */
[----:B------:R-:W-:Y:S01]  /*3ef50*/  ISETP.GT.AND P3, PT, R0, 0x188, P3 ;  /* 0x000001880000780c */ /* 0x000fe20001f64270 */
[-C--:B------:R-:W-:Y:S01]  /*3ef60*/  FMUL R110, R110, R2.reuse ;  /* 0x000000026e6e7220 */ /* 0x080fe20000400000 */
[-C--:B------:R-:W-:Y:S01]  /*3ef70*/  FMUL R111, R111, R2.reuse ;  /* 0x000000026f6f7220 */ /* 0x080fe20000400000 */
[----:B------:R-:W-:-:S04]  /*3ef80*/  FMUL R112, R112, R2 ;  /* 0x0000000270707220 */ /* 0x000fc80000400000 */
[----:B------:R1:W-:Y:S01]  /*3ef90*/  @P6 STG.E.U16 desc[UR36][R22.64+0x2d2], R109 ;  /* 0x0002d26d16006986 */ /* 0x0003e2000c101524 */
[C---:B------:R-:W-:Y:S02]  /*3efa0*/  ISETP.GT.AND P6, PT, R0.reuse, 0x180, P0 ;  /* 0x000001800000780c */ /* 0x040fe400007c4270 */
[----:B------:R-:W-:Y:S02]  /*3efb0*/  F2FP.BF16.F32.PACK_AB R110, RZ, R110 ;  /* 0x0000006eff6e723e */ /* 0x000fe400000010ff */
[----:B------:R-:W-:Y:S02]  /*3efc0*/  F2FP.BF16.F32.PACK_AB R111, RZ, R111 ;  /* 0x0000006fff6f723e */ /* 0x000fe400000010ff */
[----:B------:R-:W-:Y:S02]  /*3efd0*/  F2FP.BF16.F32.PACK_AB R112, RZ, R112 ;  /* 0x00000070ff70723e */ /* 0x000fe400000010ff */
[C---:B------:R-:W-:Y:S01]  /*3efe0*/  ISETP.GT.AND P0, PT, R0.reuse, 0x188, P0 ;  /* 0x000001880000780c */ /* 0x040fe20000704270 */
[----:B------:R1:W-:Y:S01]  /*3eff0*/  @P5 STG.E.U16 desc[UR36][R8.64+0x2d0], R110 ;  /* 0x0002d06e08005986 */ /* 0x0003e2000c101524 */
[----:B------:R-:W-:-:S03]  /*3f000*/  ISETP.GT.AND P5, PT, R0, 0x180, P4 ;  /* 0x000001800000780c */ /* 0x000fc600027a4270 */
[----:B------:R1:W-:Y:S01]  /*3f010*/  @P3 STG.E.U16 desc[UR36][R8.64+0x2d2], R111 ;  /* 0x0002d26f08003986 */ /* 0x0003e2000c101524 */
[C---:B------:R-:W-:Y:S02]  /*3f020*/  ISETP.GT.AND P4, PT, R0.reuse, 0x188, P4 ;  /* 0x000001880000780c */ /* 0x040fe40002784270 */
[C---:B------:R-:W-:Y:S01]  /*3f030*/  ISETP.GT.AND P3, PT, R0.reuse, 0x180, P1 ;  /* 0x000001800000780c */ /* 0x040fe20000f64270 */
[-C--:B------:R-:W-:Y:S01]  /*3f040*/  FMUL R113, R113, R2.reuse ;  /* 0x0000000271717220 */ /* 0x080fe20000400000 */
[----:B------:R1:W-:Y:S01]  /*3f050*/  @P6 STG.E.U16 desc[UR36][R22.64+0x2e0], R112 ;  /* 0x0002e07016006986 */ /* 0x0003e2000c101524 */
[C---:B------:R-:W-:Y:S02]  /*3f060*/  ISETP.GT.AND P6, PT, R0.reuse, 0x180, P2 ;  /* 0x000001800000780c */ /* 0x040fe400017c4270 */
[C---:B------:R-:W-:Y:S02]  /*3f070*/  ISETP.GT.AND P2, PT, R0.reuse, 0x188, P2 ;  /* 0x000001880000780c */ /* 0x040fe40001744270 */
[----:B------:R-:W-:Y:S01]  /*3f080*/  ISETP.GT.AND P1, PT, R0, 0x188, P1 ;  /* 0x000001880000780c */ /* 0x000fe20000f24270 */
[-C--:B------:R-:W-:Y:S01]  /*3f090*/  FMUL R114, R114, R2.reuse ;  /* 0x0000000272727220 */ /* 0x080fe20000400000 */
[-C--:B------:R-:W-:Y:S01]  /*3f0a0*/  FMUL R115, R115, R2.reuse ;  /* 0x0000000273737220 */ /* 0x080fe20000400000 */
[-C--:B------:R-:W-:Y:S01]  /*3f0b0*/  FMUL R116, R116, R2.reuse ;  /* 0x0000000274747220 */ /* 0x080fe20000400000 */
[-C--:B------:R-:W-:Y:S01]  /*3f0c0*/  FMUL R117, R117, R2.reuse ;  /* 0x0000000275757220 */ /* 0x080fe20000400000 */
[-C--:B------:R-:W-:Y:S01]  /*3f0d0*/  FMUL R118, R118, R2.reuse ;  /* 0x0000000276767220 */ /* 0x080fe20000400000 */
[----:B------:R-:W-:Y:S01]  /*3f0e0*/  FMUL R119, R119, R2 ;  /* 0x0000000277777220 */ /* 0x000fe20000400000 */
[----:B------:R-:W-:-:S02]  /*3f0f0*/  F2FP.BF16.F32.PACK_AB R113, RZ, R113 ;  /* 0x00000071ff71723e */ /* 0x000fc400000010ff */
[----:B------:R-:W-:Y:S02]  /*3f100*/  F2FP.BF16.F32.PACK_AB R114, RZ, R114 ;  /* 0x00000072ff72723e */ /* 0x000fe400000010ff */
[----:B------:R-:W-:Y:S02]  /*3f110*/  F2FP.BF16.F32.PACK_AB R115, RZ, R115 ;  /* 0x00000073ff73723e */ /* 0x000fe400000010ff */
[----:B------:R-:W-:Y:S02]  /*3f120*/  F2FP.BF16.F32.PACK_AB R116, RZ, R116 ;  /* 0x00000074ff74723e */ /* 0x000fe400000010ff */
[----:B------:R-:W-:Y:S02]  /*3f130*/  F2FP.BF16.F32.PACK_AB R117, RZ, R117 ;  /* 0x00000075ff75723e */ /* 0x000fe400000010ff */
[----:B------:R-:W-:Y:S02]  /*3f140*/  F2FP.BF16.F32.PACK_AB R118, RZ, R118 ;  /* 0x00000076ff76723e */ /* 0x000fe400000010ff */
[----:B------:R-:W-:Y:S01]  /*3f150*/  F2FP.BF16.F32.PACK_AB R119, RZ, R119 ;  /* 0x00000077ff77723e */ /* 0x000fe200000010ff */
[----:B------:R1:W-:Y:S04]  /*3f160*/  @P5 STG.E.U16 desc[UR36][R22.64+0x2e2], R113 ;  /* 0x0002e27116005986 */ /* 0x0003e8000c101524 */
[----:B------:R1:W-:Y:S04]  /*3f170*/  @P0 STG.E.U16 desc[UR36][R8.64+0x2e0], R114 ;  /* 0x0002e07208000986 */ /* 0x0003e8000c101524 */
[----:B------:R1:W-:Y:S04]  /*3f180*/  @P4 STG.E.U16 desc[UR36][R8.64+0x2e2], R115 ;  /* 0x0002e27308004986 */ /* 0x0003e8000c101524 */
[----:B------:R1:W-:Y:S04]  /*3f190*/  @P6 STG.E.U16 desc[UR36][R22.64+0x2f0], R116 ;  /* 0x0002f07416006986 */ /* 0x0003e8000c101524 */
[----:B------:R1:W-:Y:S04]  /*3f1a0*/  @P3 STG.E.U16 desc[UR36][R22.64+0x2f2], R117 ;  /* 0x0002f27516003986 */ /* 0x0003e8000c101524 */
[----:B------:R1:W-:Y:S04]  /*3f1b0*/  @P2 STG.E.U16 desc[UR36][R8.64+0x2f0], R118 ;  /* 0x0002f07608002986 */ /* 0x0003e8000c101524 */
[----:B------:R1:W-:Y:S02]  /*3f1c0*/  @P1 STG.E.U16 desc[UR36][R8.64+0x2f2], R119 ;  /* 0x0002f27708001986 */ /* 0x0003e4000c101524 */
.L_x_1557:
[----:B------:R-:W-:Y:S05]  /*3f1d0*/  BSYNC B0 ;  /* 0x0000000000007941 */ /* 0x000fea0003800000 */
.L_x_29:
[----:B-1----:R-:W2:Y:S04]  /*3f1e0*/  LDL.LU R5, [R1+0x908] ;  /* 0x0009080001057983 */ /* 0x002ea80000300800 */
[----:B0-----:R-:W2:Y:S01]  /*3f1f0*/  LDL.LU R4, [R1+0x90c] ;  /* 0x00090c0001047983 */ /* 0x001ea20000300800 */
[----:B------:R-:W-:Y:S01]  /*3f200*/  ULDC UR4, c[0x0][0xc] ;  /* 0x0000030000047ab9 */ /* 0x000fe20000000800 */
[----:B------:R-:W-:Y:S01]  /*3f210*/  ULDC UR5, c[0x0][0x10] ;  /* 0x0000040000057ab9 */ /* 0x000fe20000000800 */
[----:B------:R-:W2:Y:S01]  /*3f220*/  LDC R3, c[0x0][0x14] ;  /* 0x00000500ff037b82 */ /* 0x000ea20000000800 */
[----:B------:R-:W-:Y:S01]  /*3f230*/  UIMAD.WIDE.U32 UR4, UR4, UR5, URZ ;  /* 0x00000005040472a5 */ /* 0x000fe2000f8e003f */
[----:B------:R-:W-:Y:S01]  /*3f240*/  PRMT R0, RZ, 0x7610, R0 ;  /* 0x00007610ff007816 */ /* 0x000fe20000000000 */
[----:B------:R-:W-:Y:S01]  /*3f250*/  UMOV UR42, 0xffffffff ;  /* 0xffffffff002a7882 */ /* 0x000fe20000000000 */
[----:B------:R-:W-:-:S03]  /*3f260*/  UMOV UR41, 0xffffffff ;  /* 0xffffffff00297882 */ /* 0x000fc60000000000 */
[----:B--2---:R-:W-:-:S04]  /*3f270*/  IMAD.WIDE.U32 R4, R3, UR4, R4 ;  /* 0x0000000403047c25 */ /* 0x004fc8000f8e0004 */
[----:B------:R-:W-:Y:S01]  /*3f280*/  IMAD R3, R3, UR5, RZ ;  /* 0x0000000503037c24 */ /* 0x000fe2000f8e02ff */
[----:B------:R-:W-:Y:S01]  /*3f290*/  ULDC.64 UR4, c[0x0][0x650] ;  /* 0x0001940000047ab9 */ /* 0x000fe20000000a00 */
[----:B------:R-:W-:Y:S01]  /*3f2a0*/  IMAD.MOV.U32 R7, RZ, RZ, R4 ;  /* 0x000000ffff077224 */ /* 0x000fe200078e0004 */
[----:B------:R-:W-:Y:S01]  /*3f2b0*/  ISETP.GE.U32.AND P0, PT, R4, UR4, PT ;  /* 0x0000000404007c0c */ /* 0x000fe2000bf06070 */
[----:B------:R-:W-:-:S05]  /*3f2c0*/  IMAD.IADD R6, R5, 0x1, R3 ;  /* 0x0000000105067824 */ /* 0x000fca00078e0203 */
[----:B------:R0:W-:Y:S01]  /*3f2d0*/  STL [R1+0x908], R6 ;  /* 0x0009080601007387 */ /* 0x0001e20000100800 */
[----:B------:R-:W-:-:S03]  /*3f2e0*/  ISETP.GE.U32.AND.EX P0, PT, R6, UR5, PT, P0 ;  /* 0x0000000506007c0c */ /* 0x000fc6000bf06100 */
[----:B------:R0:W-:Y:S10]  /*3f2f0*/  STL [R1+0x90c], R7 ;  /* 0x00090c0701007387 */ /* 0x0001f40000100800 */
[----:B0-----:R-:W-:Y:S05]  /*3f300*/  @P0 BRA `(.L_x_1558) ;  /* 0x0000000400880947 */ /* 0x001fea0003800000 */
[----:B------:R-:W0:Y:S01]  /*3f310*/  S2UR UR6, SR_CTAID.X ;  /* 0x00000000000679c3 */ /* 0x000e220000002500 */
[----:B------:R-:W-:Y:S01]  /*3f320*/  ULDC.64 UR12, c[0x0][0x628] ;  /* 0x00018a00000c7ab9 */ /* 0x000fe20000000a00 */
[----:B------:R-:W-:Y:S01]  /*3f330*/  ULDC UR4, c[0x0][0x150] ;  /* 0x0000540000047ab9 */ /* 0x000fe20000000800 */
[----:B------:R-:W-:Y:S01]  /*3f340*/  ISETP.NE.U32.AND P0, PT, RZ, UR12, PT ;  /* 0x0000000cff007c0c */ /* 0x000fe2000bf05070 */
[----:B------:R-:W-:Y:S01]  /*3f350*/  ULDC UR15, c[0x0][0x630] ;  /* 0x00018c00000f7ab9 */ /* 0x000fe20000000800 */
[C---:B------:R-:W-:Y:S01]  /*3f360*/  R2UR UR16, R7.reuse ;  /* 0x00000000071072ca */ /* 0x040fe200000e0000 */
[----:B------:R-:W-:Y:S01]  /*3f370*/  ULDC UR19, c[0x0][0x154] ;  /* 0x0000550000137ab9 */ /* 0x000fe20000000800 */
[----:B------:R-:W-:Y:S01]  /*3f380*/  ISETP.NE.AND.EX P0, PT, RZ, UR13, PT, P0 ;  /* 0x0000000dff007c0c */ /* 0x000fe2000bf05300 */
[----:B------:R-:W1:Y:S01]  /*3f390*/  S2UR UR18, SR_CTAID.Y ;  /* 0x00000000001279c3 */ /* 0x000e620000002600 */
[----:B------:R-:W-:Y:S02]  /*3f3a0*/  R2UR UR17, R6 ;  /* 0x00000000061172ca */ /* 0x000fe400000e0000 */
[----:B------:R-:W-:-:S02]  /*3f3b0*/  R2UR UR10, R7 ;  /* 0x00000000070a72ca */ /* 0x000fc400000e0000 */
[----:B------:R-:W-:Y:S02]  /*3f3c0*/  R2UR UR11, R6 ;  /* 0x00000000060b72ca */ /* 0x000fe400000e0000 */
[----:B0-----:R-:W-:-:S05]  /*3f3d0*/  I2FP.F32.U32 R0, UR6 ;  /* 0x0000000600007c45 */ /* 0x001fca0008201000 */
[----:B------:R-:W-:-:S04]  /*3f3e0*/  FMUL R0, R0, UR4 ;  /* 0x0000000400007c20 */ /* 0x000fc80008400000 */
[----:B------:R0:W2:Y:S01]  /*3f3f0*/  F2I.U32.TRUNC.NTZ R3, R0 ;  /* 0x0000000000037305 */ /* 0x0000a2000020f000 */
[----:B-1----:R-:W-:Y:S05]  /*3f400*/  @!P0 BRA `(.L_x_1559) ;  /* 0x0000000000308947 */ /* 0x002fea0003800000 */
        /* <DEDUP_REMOVED lines=12> */
.L_x_1559:
[----:B------:R-:W-:Y:S01]  /*3f4d0*/  USHF.R.U64 UR41, UR10, UR15, UR11 ;  /* 0x0000000f0a297299 */ /* 0x000fe2000800120b */
[----:B0-----:R-:W-:Y:S01]  /*3f4e0*/  I2FP.F32.U32 R0, UR18 ;  /* 0x0000001200007c45 */ /* 0x001fe20008201000 */
[----:B------:R-:W-:Y:S02]  /*3f4f0*/  USHF.R.U32.HI UR4, URZ, UR15, UR11 ;  /* 0x0000000f3f047299 */ /* 0x000fe4000801160b */
        /* <DEDUP_REMOVED lines=8> */
[----:B------:R-:W-:Y:S01]  /*3f580*/  UIMAD.WIDE.U32 UR8, UR10, UR12, UR8 ;  /* 0x0000000c0a0872a5 */ /* 0x000fe2000f8e0008 */
[----:B--2---:R-:W-:Y:S01]  /*3f590*/  R2UR UR12, R3 ;  /* 0x00000000030c72ca */ /* 0x004fe200000e0000 */
[----:B------:R-:W-:Y:S01]  /*3f5a0*/  UIMAD UR10, UR10, UR13, UR4 ;  /* 0x0000000d0a0a72a4 */ /* 0x000fe2000f8e0204 */
[----:B------:R-:W-:Y:S01]  /*3f5b0*/  ULDC UR11, c[0x0][0x618] ;  /* 0x00018600000b7ab9 */ /* 0x000fe20000000800 */
[----:B------:R-:W-:Y:S02]  /*3f5c0*/  ULDC UR21, c[0x0][0x658] ;  /* 0x0001960000157ab9 */ /* 0x000fe40000000800 */
[----:B------:R-:W-:Y:S01]  /*3f5d0*/  UIADD3 UR9, UR9, UR10, URZ ;  /* 0x0000000a09097290 */ /* 0x000fe2000fffe03f */
[----:B------:R-:W-:Y:S01]  /*3f5e0*/  UMOV UR15, 0xffffffff ;  /* 0xffffffff000f7882 */ /* 0x000fe20000000000 */
[----:B------:R-:W-:Y:S01]  /*3f5f0*/  ULDC.64 UR4, c[0x0][0x640] ;  /* 0x0001900000047ab9 */ /* 0x000fe20000000a00 */
[----:B------:R-:W-:Y:S01]  /*3f600*/  USHF.L.U32 UR15, UR15, UR21, URZ ;  /* 0x000000150f0f7299 */ /* 0x000fe2000800063f */
[----:B------:R-:W-:Y:S01]  /*3f610*/  ISETP.NE.U32.AND P0, PT, RZ, UR4, PT ;  /* 0x00000004ff007c0c */ /* 0x000fe2000bf05070 */
[----:B------:R-:W-:-:S02]  /*3f620*/  USHF.R.U64 UR16, UR8, UR11, UR9 ;  /* 0x0000000b08107299 */ /* 0x000fc40008001209 */
[----:B------:R-:W-:Y:S01]  /*3f630*/  USHF.R.U32.HI UR8, URZ, UR11, UR9 ;  /* 0x0000000b3f087299 */ /* 0x000fe20008011609 */
[----:B0-----:R-:W-:Y:S01]  /*3f640*/  R2UR UR14, R0 ;  /* 0x00000000000e72ca */ /* 0x001fe200000e0000 */
[----:B------:R-:W-:Y:S01]  /*3f650*/  ULDC UR17, c[0x0][0x608] ;  /* 0x0001820000117ab9 */ /* 0x000fe20000000800 */
[----:B------:R-:W-:Y:S01]  /*3f660*/  ULOP3.LUT UR43, URZ, UR15, URZ, 0x33, !UPT ;  /* 0x0000000f3f2b7292 */ /* 0x000fe2000f8e333f */
[----:B------:R-:W-:Y:S01]  /*3f670*/  ISETP.NE.AND.EX P0, PT, RZ, UR5, PT, P0 ;  /* 0x00000005ff007c0c */ /* 0x000fe2000bf05300 */
[----:B------:R-:W-:Y:S02]  /*3f680*/  USHF.R.U64 UR15, UR16, UR17, UR8 ;  /* 0x00000011100f7299 */ /* 0x000fe40008001208 */
[----:B------:R-:W-:Y:S02]  /*3f690*/  USHF.R.U32.HI UR8, URZ, UR17, UR8 ;  /* 0x000000113f087299 */ /* 0x000fe40008011608 */
[----:B------:R-:W-:Y:S02]  /*3f6a0*/  UIADD3 UR12, -UR12, URZ, URZ ;  /* 0x0000003f0c0c7290 */ /* 0x000fe4000fffe13f */
[----:B------:R-:W-:Y:S01]  /*3f6b0*/  USHF.R.U64 UR17, UR15, UR21, UR8 ;  /* 0x000000150f117299 */ /* 0x000fe20008001208 */
[----:B------:R-:W-:Y:S01]  /*3f6c0*/  UMOV UR19, 0x1 ;  /* 0x0000000100137882 */ /* 0x000fe20000000000 */
[----:B------:R-:W-:Y:S01]  /*3f6d0*/  ULDC UR13, c[0x0][0x144] ;  /* 0x00005100000d7ab9 */ /* 0x000fe20000000800 */
[----:B------:R-:W-:Y:S01]  /*3f6e0*/  ULDC UR7, c[0x0][0x600] ;  /* 0x0001800000077ab9 */ /* 0x000fe20000000800 */
[----:B------:R-:W-:-:S02]  /*3f6f0*/  USHF.L.U32 UR24, UR19, UR21, URZ ;  /* 0x0000001513187299 */ /* 0x000fc4000800063f */
[----:B------:R-:W-:Y:S02]  /*3f700*/  USHF.R.U32.HI UR8, URZ, UR21, UR8 ;  /* 0x000000153f087299 */ /* 0x000fe40008011608 */
[----:B------:R-:W-:Y:S02]  /*3f710*/  UIMAD UR21, UR13, UR12, UR6 ;  /* 0x0000000c0d1572a4 */ /* 0x000fe4000f8e0206 */
[----:B------:R-:W-:Y:S02]  /*3f720*/  UIADD3 UR20, UR7, -0x1, URZ ;  /* 0xffffffff07147890 */ /* 0x000fe4000fffe03f */
[----:B------:R-:W-:Y:S01]  /*3f730*/  UIADD3 UR19, -UR14, URZ, URZ ;  /* 0x0000003f0e137290 */ /* 0x000fe2000fffe13f */
        /* <DEDUP_REMOVED lines=17> */
.L_x_1560:
[----:B------:R-:W-:Y:S01]  /*3f850*/  UISETP.NE.AND UP0, UPT, UR46, URZ, UPT ;  /* 0x0000003f2e00728c */ /* 0x000fe2000bf05270 */
[----:B------:R-:W-:Y:S01]  /*3f860*/  IMAD.MOV.U32 R0, RZ, RZ, 0x1 ;  /* 0x00000001ff007424 */ /* 0x000fe200078e00ff */
[----:B------:R-:W-:Y:S02]  /*3f870*/  USHF.R.U64 UR4, UR6, UR22, UR8 ;  /* 0x0000001606047299 */ /* 0x000fe40008001208 */
[----:B------:R-:W-:Y:S02]  /*3f880*/  ULOP3.LUT UR43, UR15, UR43, URZ, 0xc0, !UPT ;  /* 0x0000002b0f2b7292 */ /* 0x000fe4000f8ec03f */
[----:B------:R-:W-:Y:S02]  /*3f890*/  UIADD3 UR5, -UR4, URZ, URZ ;  /* 0x0000003f04057290 */ /* 0x000fe4000fffe13f */
[----:B------:R-:W-:Y:S02]  /*3f8a0*/  UIMAD UR43, UR24, UR4, UR43 ;  /* 0x00000004182b72a4 */ /* 0x000fe4000f8e022b */
[----:B------:R-:W-:-:S02]  /*3f8b0*/  ULOP3.LUT UR16, UR16, UR20, URZ, 0xc0, !UPT ;  /* 0x0000001410107292 */ /* 0x000fc4000f8ec03f */
[----:B------:R-:W-:Y:S02]  /*3f8c0*/  @UP0 UIMAD UR21, UR25, UR19, UR18 ;  /* 0x00000013191502a4 */ /* 0x000fe4000f8e0212 */
[----:B------:R-:W-:-:S03]  /*3f8d0*/  UIMAD UR4, UR5, UR23, UR17 ;  /* 0x00000017050472a4 */ /* 0x000fc6000f8e0211 */
[----:B------:R-:W-:Y:S01]  /*3f8e0*/  ULDC UR5, c[0x0][0x610] ;  /* 0x0001840000057ab9 */ /* 0x000fe20000000800 */
[----:B------:R-:W-:Y:S02]  /*3f8f0*/  UIMAD UR4, UR4, UR7, UR16 ;  /* 0x00000007040472a4 */ /* 0x000fe4000f8e0210 */
[----:B------:R-:W-:-:S04]  /*3f900*/  UIMAD UR43, UR43, UR5, UR21 ;  /* 0x000000052b2b72a4 */ /* 0x000fc8000f8e0215 */
[----:B------:R-:W-:Y:S02]  /*3f910*/  USEL UR42, UR4, UR43, !UP0 ;  /* 0x0000002b042a7287 */ /* 0x000fe4000c000000 */
[----:B------:R-:W-:-:S12]  /*3f920*/  USEL UR43, UR43, UR4, !UP0 ;  /* 0x000000042b2b7287 */ /* 0x000fd8000c000000 */
.L_x_1558:
[----:B------:R-:W-:-:S13]  /*3f930*/  LOP3.LUT P0, RZ, R0, 0xff, RZ, 0xc0, !PT ;  /* 0x000000ff00ff7812 */ /* 0x000fda000780c0ff */
[----:B------:R-:W-:Y:S05]  /*3f940*/  @P0 BRA `(.L_x_1561) ;  /* 0xfffffc18001c0947 */ /* 0x000fea000383ffff */
[----:B------:R-:W-:Y:S05]  /*3f950*/  EXIT ;  /* 0x000000000000794d */ /* 0x000fea0003800000 */
.L_x_4:
[----:B------:R-:W2:Y:S01]  /*3f960*/  LDL R4, [R1+0x90c] ;  /* 0x00090c0001047983 */ /* 0x000ea20000100800 */
[----:B------:R-:W-:-:S03]  /*3f970*/  ULDC.64 UR8, c[0x0][0x650] ;  /* 0x0001940000087ab9 */ /* 0x000fc60000000a00 */
[----:B------:R-:W3:Y:S01]  /*3f980*/  LDL R3, [R1+0x908] ;  /* 0x0009080001037983 */ /* 0x000ee20000100800 */
[----:B------:R-:W-:Y:S01]  /*3f990*/  PRMT R0, RZ, 0x7610, R0 ;  /* 0x00007610ff007816 */ /* 0x000fe20000000000 */
[----:B------:R-:W-:Y:S02]  /*3f9a0*/  IMAD.MOV.U32 R5, RZ, RZ, -0x1 ;  /* 0xffffffffff057424 */ /* 0x000fe400078e00ff */
[----:B------:R-:W-:Y:S02]  /*3f9b0*/  IMAD.MOV.U32 R2, RZ, RZ, -0x1 ;  /* 0xffffffffff027424 */ /* 0x000fe400078e00ff */
[----:B------:R-:W-:Y:S01]  /*3f9c0*/  IMAD.MOV.U32 R10, RZ, RZ, -0x1 ;  /* 0xffffffffff0a7424 */ /* 0x000fe200078e00ff */
[----:B--2---:R-:W-:-:S04]  /*3f9d0*/  ISETP.GE.U32.AND P0, PT, R4, UR8, PT ;  /* 0x0000000804007c0c */ /* 0x004fc8000bf06070 */
[----:B---3--:R-:W-:-:S13]  /*3f9e0*/  ISETP.GE.U32.AND.EX P0, PT, R3, UR9, PT, P0 ;  /* 0x0000000903007c0c */ /* 0x008fda000bf06100 */
[----:B------:R-:W-:Y:S05]  /*3f9f0*/  @P0 BRA `(.L_x_1562) ;  /* 0x00000004008c0947 */ /* 0x000fea0003800000 */
[----:B------:R-:W-:Y:S01]  /*3fa00*/  I2FP.F32.U32 R0, UR4 ;  /* 0x0000000400007c45 */ /* 0x000fe20008201000 */
[----:B0-----:R-:W-:Y:S01]  /*3fa10*/  ULDC.64 UR16, c[0x0][0x628] ;  /* 0x00018a0000107ab9 */ /* 0x001fe20000000a00 */
        /* <DEDUP_REMOVED lines=24> */
.L_x_1563:
        /* <DEDUP_REMOVED lines=24> */
[----:B------:R-:W-:Y:S01]  /*3fd20*/  UMOV UR19, 0x1 ;  /* 0x0000000100137882 */ /* 0x000fe20000000000 */
[----:B------:R-:W-:Y:S01]  /*3fd30*/  ULDC UR20, c[0x0][0x608] ;  /* 0x0001820000147ab9 */ /* 0x000fe20000000800 */
[----:B------:R-:W-:Y:S01]  /*3fd40*/  USHF.L.U32 UR26, UR19, UR23, URZ ;  /* 0x00000017131a7299 */ /* 0x000fe2000800063f */
[----:B------:R-:W-:Y:S01]  /*3fd50*/  ISETP.NE.AND.EX P0, PT, RZ, UR9, PT, P0 ;  /* 0x00000009ff007c0c */ /* 0x000fe2000bf05300 */
[----:B------:R-:W-:Y:S02]  /*3fd60*/  USHF.R.U64 UR19, UR18, UR20, UR11 ;  /* 0x0000001412137299 */ /* 0x000fe4000800120b */
[----:B------:R-:W-:Y:S02]  /*3fd70*/  USHF.R.U32.HI UR11, URZ, UR20, UR11 ;  /* 0x000000143f0b7299 */ /* 0x000fe4000801160b */
[----:B------:R-:W-:-:S02]  /*3fd80*/  UIADD3 UR15, -UR15, URZ, URZ ;  /* 0x0000003f0f0f7290 */ /* 0x000fc4000fffe13f */
[----:B------:R-:W-:Y:S01]  /*3fd90*/  USHF.R.U64 UR20, UR19, UR23, UR11 ;  /* 0x0000001713147299 */ /* 0x000fe2000800120b */
[----:B------:R-:W-:Y:S01]  /*3fda0*/  ULDC UR16, c[0x0][0x144] ;  /* 0x0000510000107ab9 */ /* 0x000fe20000000800 */
[----:B------:R-:W-:Y:S01]  /*3fdb0*/  ULDC UR6, c[0x0][0x600] ;  /* 0x0001800000067ab9 */ /* 0x000fe20000000800 */
[----:B------:R-:W-:Y:S02]  /*3fdc0*/  USHF.R.U32.HI UR11, URZ, UR23, UR11 ;  /* 0x000000173f0b7299 */ /* 0x000fe4000801160b */
[----:B------:R-:W-:Y:S02]  /*3fdd0*/  UIMAD UR23, UR16, UR15, UR4 ;  /* 0x0000000f101772a4 */ /* 0x000fe4000f8e0204 */
[----:B------:R-:W-:Y:S02]  /*3fde0*/  UIADD3 UR22, UR6, -0x1, URZ ;  /* 0xffffffff06167890 */ /* 0x000fe4000fffe03f */
[----:B------:R-:W-:Y:S02]  /*3fdf0*/  ULOP3.LUT UR27, URZ, UR13, URZ, 0x33, !UPT ;  /* 0x0000000d3f1b7292 */ /* 0x000fe4000f8e333f */
        /* <DEDUP_REMOVED lines=18> */
.L_x_1564:
[----:B------:R-:W-:Y:S01]  /*3ff20*/  UISETP.NE.AND UP0, UPT, UR46, URZ, UPT ;  /* 0x0000003f2e00728c */ /* 0x000fe2000bf05270 */
[----:B------:R-:W-:Y:S01]  /*3ff30*/  IMAD.MOV.U32 R0, RZ, RZ, 0x1 ;  /* 0x00000001ff007424 */ /* 0x000fe200078e00ff */
[----:B------:R-:W-:Y:S01]  /*3ff40*/  USHF.R.U64 UR8, UR4, UR24, UR11 ;  /* 0x0000001804087299 */ /* 0x000fe2000800120b */
[----:B------:R-:W-:Y:S01]  /*3ff50*/  IMAD.U32 R10, RZ, RZ, UR5 ;  /* 0x00000005ff0a7e24 */ /* 0x000fe2000f8e00ff */
[----:B------:R-:W-:Y:S02]  /*3ff60*/  ULOP3.LUT UR4, UR19, UR27, URZ, 0xc0, !UPT ;  /* 0x0000001b13047292 */ /* 0x000fe4000f8ec03f */
[----:B------:R-:W-:Y:S02]  /*3ff70*/  ULOP3.LUT UR18, UR18, UR22, URZ, 0xc0, !UPT ;  /* 0x0000001612127292 */ /* 0x000fe4000f8ec03f */
[----:B------:R-:W-:-:S03]  /*3ff80*/  UIMAD UR4, UR26, UR8, UR4 ;  /* 0x000000081a0472a4 */ /* 0x000fc6000f8e0204 */
[----:B------:R-:W-:Y:S02]  /*3ff90*/  @UP0 UIMAD UR23, UR28, UR21, UR7 ;  /* 0x000000151c1702a4 */ /* 0x000fe4000f8e0207 */
[----:B------:R-:W-:-:S03]  /*3ffa0*/  UIADD3 UR7, -UR8, URZ, URZ ;  /* 0x0000003f08077290 */ /* 0x000fc6000fffe13f */
[----:B------:R-:W-:Y:S01]  /*3ffb0*/  ULDC UR8, c[0x0][0x610] ;  /* 0x0001840000087ab9 */ /* 0x000fe20000000800 */
[----:B------:R-:W-:Y:S02]  /*3ffc0*/  UIMAD UR7, UR7, UR25, UR20 ;  /* 0x00000019070772a4 */ /* 0x000fe4000f8e0214 */
[----:B------:R-:W-:Y:S02]  /*3ffd0*/  UIMAD UR4, UR4, UR8, UR23 ;  /* 0x00000008040472a4 */ /* 0x000fe4000f8e0217 */
[----:B------:R-:W-:-:S04]  /*3ffe0*/  UIMAD UR7, UR7, UR6, UR18 ;  /* 0x00000006070772a4 */ /* 0x000fc8000f8e0212 */
[----:B------:R-:W-:Y:S02]  /*3fff0*/  USEL UR6, UR7, UR4, !UP0 ;  /* 0x0000000407067287 */ /* 0x000fe4000c000000 */
[----:B------:R-:W-:-:S04]  /*40000*/  USEL UR4, UR4, UR7, !UP0 ;  /* 0x0000000704047287 */ /* 0x000fc8000c000000 */
[----:B------:R-:W-:Y:S02]  /*40010*/  IMAD.U32 R2, RZ, RZ, UR6 ;  /* 0x00000006ff027e24 */ /* 0x000fe4000f8e00ff */
[----:B------:R-:W-:-:S07]  /*40020*/  IMAD.U32 R5, RZ, RZ, UR4 ;  /* 0x00000004ff057e24 */ /* 0x000fce000f8e00ff */
.L_x_1562:
[----:B------:R-:W-:-:S08]  /*40030*/  NOP ;  /* 0x0000000000007918 */ /* 0x000fd00000000000 */
[----:B0-----:R-:W0:-:S00]  /*40040*/  USETMAXREG.DEALLOC.CTAPOOL 0x18 ;  /* 0x00000018000079c8 */ /* 0x001e0000080e0500 */
[----:B------:R-:W-:-:S13]  /*40050*/  ISETP.NE.AND P0, PT, RZ, UR10, PT ;  /* 0x0000000aff007c0c */ /* 0x000fda000bf05270 */
[----:B------:R-:W-:Y:S05]  /*40060*/  @P0 EXIT ;  /* 0x000000000000094d */ /* 0x000fea0003800000 */
[----:B0-----:R-:W-:Y:S01]  /*40070*/  LOP3.LUT P0, RZ, R0, 0xff, RZ, 0xc0, !PT ;  /* 0x000000ff00ff7812 */ /* 0x001fe2000780c0ff */
[----:B------:R-:W-:Y:S02]  /*40080*/  IMAD.MOV.U32 R0, RZ, RZ, 0x1 ;  /* 0x00000001ff007424 */ /* 0x000fe400078e00ff */
[----:B------:R-:W-:-:S10]  /*40090*/  IMAD.MOV.U32 R6, RZ, RZ, RZ ;  /* 0x000000ffff067224 */ /* 0x000fd400078e00ff */
[----:B------:R-:W-:Y:S05]  /*400a0*/  @!P0 BRA `(.L_x_1565) ;  /* 0x0000000c00688947 */ /* 0x000fea0003800000 */
[----:B------:R-:W0:Y:S01]  /*400b0*/  S2R R3, SR_TID.X ;  /* 0x0000000000037919 */ /* 0x000e220000002100 */
[----:B------:R-:W1:Y:S01]  /*400c0*/  LDC R0, c[0x0][0x28c] ;  /* 0x0000a300ff007b82 */ /* 0x000e620000000800 */
[----:B------:R-:W-:Y:S01]  /*400d0*/  ULDC UR5, c[0x0][0x658] ;  /* 0x0001960000057ab9 */ /* 0x000fe20000000800 */
[----:B------:R-:W-:Y:S01]  /*400e0*/  UMOV UR7, 0xffffffff ;  /* 0xffffffff00077882 */ /* 0x000fe20000000000 */
[----:B------:R-:W-:Y:S01]  /*400f0*/  ULDC UR6, c[0x0][0xc] ;  /* 0x0000030000067ab9 */ /* 0x000fe20000000800 */
[----:B------:R-:W-:Y:S01]  /*40100*/  USHF.L.U32 UR9, UR7, UR5, URZ ;  /* 0x0000000507097299 */ /* 0x000fe2000800063f */
[----:B------:R-:W-:Y:S01]  /*40110*/  BSSY B0, `(.L_x_1565) ;  /* 0x00000d3000007945 */ /* 0x000fe20003800000 */
[----:B------:R-:W-:Y:S01]  /*40120*/  UMOV UR8, 0x1 ;  /* 0x0000000100087882 */ /* 0x000fe20000000000 */
[----:B------:R-:W-:Y:S01]  /*40130*/  ULDC UR7, c[0x0][0x10] ;  /* 0x0000040000077ab9 */ /* 0x000fe20000000800 */
[----:B------:R-:W-:Y:S01]  /*40140*/  USHF.L.U32 UR5, UR8, UR5, URZ ;  /* 0x0000000508057299 */ /* 0x000fe2000800063f */
[----:B------:R-:W-:Y:S01]  /*40150*/  IMAD.MOV.U32 R8, RZ, RZ, 0x1 ;  /* 0x00000001ff087424 */ /* 0x000fe200078e00ff */
[----:B------:R-:W-:Y:S01]  /*40160*/  UIMAD.WIDE.U32 UR6, UR6, UR7, URZ ;  /* 0x00000007060672a5 */ /* 0x000fe2000f8e003f */
[----:B------:R-:W-:Y:S01]  /*40170*/  IMAD.MOV.U32 R6, RZ, RZ, RZ ;  /* 0x000000ffff067224 */ /* 0x000fe200078e00ff */
[----:B------:R-:W-:Y:S01]  /*40180*/  ULDC UR8, c[0x0][0x14] ;  /* 0x0000050000087ab9 */ /* 0x000fe20000000800 */
[----:B------:R-:W-:Y:S01]  /*40190*/  ULDC UR4, c[0x0][0x600] ;  /* 0x0001800000047ab9 */ /* 0x000fe20000000800 */
[----:B------:R-:W-:-:S02]  /*401a0*/  UIMAD.WIDE.U32 UR20, UR6, UR8, URZ ;  /* 0x00000008061472a5 */ /* 0x000fc4000f8e003f */
[----:B------:R-:W-:Y:S02]  /*401b0*/  UIMAD UR7, UR7, UR8, URZ ;  /* 0x00000008070772a4 */ /* 0x000fe4000f8e023f */
[----:B------:R-:W-:Y:S02]  /*401c0*/  ULOP3.LUT UR24, UR40, 0x2, URZ, 0xfc, !UPT ;  /* 0x0000000228187892 */ /* 0x000fe4000f8efc3f */
[----:B------:R-:W-:Y:S02]  /*401d0*/  UIADD3 UR4, UR4, -0x1, URZ ;  /* 0xffffffff04047890 */ /* 0x000fe4000fffe03f */
[----:B------:R-:W-:Y:S01]  /*401e0*/  ULOP3.LUT UR6, URZ, UR9, URZ, 0x33, !UPT ;  /* 0x000000093f067292 */ /* 0x000fe2000f8e333f */
[----:B-1----:R-:W-:Y:S01]  /*401f0*/  VIADD R0, R0, 0xf ;  /* 0x0000000f00007836 */ /* 0x002fe20000000000 */
[----:B------:R-:W-:Y:S01]  /*40200*/  UIADD3 UR7, UR21, UR7, URZ ;  /* 0x0000000715077290 */ /* 0x000fe2000fffe03f */
[----:B------:R-:W-:Y:S01]  /*40210*/  ULDC.64 UR22, c[0x0][0x198] ;  /* 0x0000660000167ab9 */ /* 0x000fe20000000a00 */
[----:B0-----:R-:W-:-:S02]  /*40220*/  LOP3.LUT P3, RZ, R3, 0x7f, RZ, 0xc0, !PT ;  /* 0x0000007f03ff7812 */ /* 0x001fc4000786c0ff */
[----:B------:R-:W-:Y:S02]  /*40230*/  LOP3.LUT P0, RZ, R3, 0x1f, RZ, 0xc0, !PT ;  /* 0x0000001f03ff7812 */ /* 0x000fe4000780c0ff */
[----:B------:R-:W-:Y:S02]  /*40240*/  SHF.R.S32.HI R3, RZ, 0x1f, R0 ;  /* 0x0000001fff037819 */ /* 0x000fe40000011400 */
[----:B------:R-:W-:Y:S02]  /*40250*/  PLOP3.LUT P0, PT, P0, P3, PT, 0x8a, 0x0 ;  /* 0x000000000000781c */ /* 0x000fe40000707172 */
[----:B------:R-:W-:Y:S01]  /*40260*/  LEA.HI R3, R3, R0, RZ, 0x4 ;  /* 0x0000000003037211 */ /* 0x000fe200078f20ff */
[----:B------:R-:W-:-:S03]  /*40270*/  IMAD.MOV.U32 R0, RZ, RZ, 0x1 ;  /* 0x00000001ff007424 */ /* 0x000fc600078e00ff */
[----:B------:R-:W-:-:S05]  /*40280*/  SHF.R.S32.HI R7, RZ, 0x4, R3 ;  /* 0x00000004ff077819 */ /* 0x000fca0000011403 */
[----:B------:R-:W-:-:S07]  /*40290*/  VIADD R11, R7, 0x1 ;  /* 0x00000001070b7836 */ /* 0x000fce0000000000 */
.L_x_1577:
[----:B------:R-:W-:-:S03]  /*402a0*/  UMOV UR8, 0xffffffff ;  /* 0xffffffff00087882 */ /* 0x000fc60000000000 */
[----:B------:R-:W-:Y:S05]  /*402b0*/  BRA.DIV UR8, `(.L_x_1566) ;  /* 0x0000001208647947 */ /* 0x000fea000b800000 */
[----:B------:R-:W-:-:S13]  /*402c0*/  ELECT P6, URZ, PT ;  /* 0x00000000003f782f */ /* 0x000fda00038c0000 */
.L_x_1592:
[----:B------:R-:W0:Y:S01]  /*402d0*/  LDC R3, c[0x0][0x28c] ;  /* 0x0000a300ff037b82 */ /* 0x000e220000000800 */
[----:B------:R-:W-:Y:S01]  /*402e0*/  BSSY B1, `(.L_x_1567) ;  /* 0x0000038000017945 */ /* 0x000fe20003800000 */
[----:B0-----:R-:W-:-:S13]  /*402f0*/  ISETP.LT.OR P6, PT, R3, 0x1, !P6 ;  /* 0x000000010300780c */ /* 0x001fda00077c1670 */
[----:B------:R-:W-:Y:S05]  /*40300*/  @P6 BRA `(.L_x_1568) ;  /* 0x0000000000d46947 */ /* 0x000fea0003800000 */
[----:B------:R-:W-:Y:S02]  /*40310*/  IMAD R2, R2, 0x180, RZ ;  /* 0x0000018002027824 */ /* 0x000fe400078e02ff */
[----:B------:R-:W-:Y:S02]  /*40320*/  IMAD.SHL.U32 R5, R5, 0x200, RZ ;  /* 0x0000020005057824 */ /* 0x000fe400078e00ff */
[----:B------:R-:W-:Y:S02]  /*40330*/  IMAD.MOV.U32 R14, RZ, RZ, RZ ;  /* 0x000000ffff0e7224 */ /* 0x000fe400078e00ff */
[----:B------:R-:W-:Y:S02]  /*40340*/  IMAD.MOV.U32 R4, RZ, RZ, R11 ;  /* 0x000000ffff047224 */ /* 0x000fe400078e000b */
[----:B------:R-:W-:Y:S02]  /*40350*/  IMAD.MOV.U32 R3, RZ, RZ, R0 ;  /* 0x000000ffff037224 */ /* 0x000fe400078e0000 */
[----:B------:R-:W-:-:S07]  /*40360*/  IMAD.MOV.U32 R9, RZ, RZ, R6 ;  /* 0x000000ffff097224 */ /* 0x000fce00078e0006 */
.L_x_1572:
[----:B------:R-:W0:Y:S01]  /*40370*/  S2R R13, SR_CgaCtaId ;  /* 0x00000000000d7919 */ /* 0x000e220000008800 */
[----:B------:R-:W-:-:S04]  /*40380*/  MOV R12, 0x400 ;  /* 0x00000400000c7802 */ /* 0x000fc80000000f00 */
[----:B0-----:R-:W-:Y:S02]  /*40390*/  LEA R16, R13, R12, 0x18 ;  /* 0x0000000c0d107211 */ /* 0x001fe400078ec0ff */
[----:B------:R-:W-:Y:S01]  /*403a0*/  SHF.L.U32 R12, R3, 0x1f, RZ ;  /* 0x0000001f030c7819 */ /* 0x000fe200000006ff */
[----:B------:R-:W0:Y:S02]  /*403b0*/  @!P3 LDC R13, c[0x0][0x500] ;  /* 0x00014000ff0dbb82 */ /* 0x000e240000000800 */
[----:B------:R-:W-:-:S04]  /*403c0*/  IMAD R15, R9, 0x8, R16 ;  /* 0x00000008090f7824 */ /* 0x000fc800078e0210 */
[----:B------:R-:W1:Y:S02]  /*403d0*/  SYNCS.PHASECHK.TRANS64.TRYWAIT P1, [R15+URZ+0x40], R12 ;  /* 0x0000400c0f0075a7 */ /* 0x000e64000802017f */
[----:B-1----:R-:W-:Y:S05]  /*403e0*/  @!P1 BRA `(.L_x_1569) ;  /* 0x0000001000389947 */ /* 0x002fea0003800000 */
.L_x_1593:
[----:B------:R-:W-:Y:S01]  /*403f0*/  UPRMT UR8, UR24, 0x9910, URZ ;  /* 0x0000991018087896 */ /* 0x000fe2000800003f */
[----:B0-----:R0:W-:Y:S03]  /*40400*/  @!P3 SYNCS.ARRIVE.TRANS64 RZ, [R15+URZ], R13 ;  /* 0x0000000d0fffb9a7 */ /* 0x0011e6000800003f */
[----:B------:R-:W-:-:S06]  /*40410*/  UISETP.NE.AND UP0, UPT, UR8, 0x2, UPT ;  /* 0x000000020800788c */ /* 0x000fcc000bf05270 */
[----:B------:R-:W-:-:S13]  /*40420*/  PLOP3.LUT P1, PT, PT, PT, UP0, 0x80, 0x0 ;  /* 0x000000000000781c */ /* 0x000fda0003f2f008 */
[----:B0-----:R-:W-:Y:S05]  /*40430*/  @P1 BRA `(.L_x_1570) ;  /* 0x0000000000041947 */ /* 0x001fea0003800000 */
[----:B------:R-:W-:Y:S01]  /*40440*/  BPT.TRAP 0x1 ;  /* 0x000000040000795c */ /* 0x000fe20000300000 */
.L_x_1570:
[----:B------:R-:W-:Y:S05]  /*40450*/  @P0 BRA `(.L_x_1571) ;  /* 0x0000000000040947 */ /* 0x000fea0003800000 */
[----:B------:R-:W-:Y:S01]  /*40460*/  BPT.TRAP 0x1 ;  /* 0x000000040000795c */ /* 0x000fe20000300000 */
.L_x_1571:
[--C-:B-1----:R-:W-:Y:S01]  /*40470*/  IMAD R12, R9, 0x4000, R16.reuse ;  /* 0x00004000090c7824 */ /* 0x102fe200078e0210 */
[----:B------:R-:W-:Y:S01]  /*40480*/  R2UR UR18, R5 ;  /* 0x00000000051272ca */ /* 0x000fe200000e0000 */
[----:B------:R-:W-:Y:S01]  /*40490*/  IMAD R16, R9, 0x3000, R16 ;  /* 0x0000300009107824 */ /* 0x000fe200078e0210 */
[----:B------:R-:W-:Y:S01]  /*404a0*/  R2UR UR9, R15 ;  /* 0x000000000f0972ca */ /* 0x000fe200000e0000 */
[----:B------:R-:W-:Y:S01]  /*404b0*/  VIADD R4, R4, 0xffffffff ;  /* 0xffffffff04047836 */ /* 0x000fe20000000000 */
[----:B------:R-:W-:Y:S01]  /*404c0*/  R2UR UR8, R12 ;  /* 0x000000000c0872ca */ /* 0x000fe200000e0000 */
[----:B------:R-:W-:Y:S01]  /*404d0*/  UIADD3 UR14, UP0, UR22, 0xf0, URZ ;  /* 0x000000f0160e7890 */ /* 0x000fe2000ff1e03f */
[----:B------:R-:W-:Y:S01]  /*404e0*/  R2UR UR11, R16 ;  /* 0x00000000100b72ca */ /* 0x000fe200000e0000 */
[----:B------:R-:W-:Y:S01]  /*404f0*/  UIADD3 UR26, UP1, UR22, 0x1f0, URZ ;  /* 0x000001f0161a7890 */ /* 0x000fe2000ff3e03f */
[----:B------:R-:W-:Y:S01]  /*40500*/  R2UR UR10, R14 ;  /* 0x000000000e0a72ca */ /* 0x000fe200000e0000 */
[----:B------:R-:W-:Y:S01]  /*40510*/  UIADD3.X UR15, URZ, UR23, URZ, UP0, !UPT ;  /* 0x000000173f0f7290 */ /* 0x000fe200087fe43f */
[----:B------:R-:W-:Y:S01]  /*40520*/  R2UR UR12, R10 ;  /* 0x000000000a0c72ca */ /* 0x000fe200000e0000 */
[----:B------:R-:W-:Y:S01]  /*40530*/  VIADD R9, R9, 0x1 ;  /* 0x0000000109097836 */ /* 0x000fe20000000000 */
[----:B------:R-:W-:Y:S01]  /*40540*/  R2UR UR19, R2 ;  /* 0x00000000021372ca */ /* 0x000fe200000e0000 */
[----:B------:R-:W-:Y:S01]  /*40550*/  UIADD3.X UR27, URZ, UR23, URZ, UP1, !UPT ;  /* 0x000000173f1b7290 */ /* 0x000fe20008ffe43f */
[----:B------:R-:W-:Y:S01]  /*40560*/  ISETP.GT.AND P2, PT, R4, 0x1, PT ;  /* 0x000000010400780c */ /* 0x000fe20003f44270 */
[----:B------:R-:W-:Y:S01]  /*40570*/  UMOV UR16, 0x0 ;  /* 0x0000000000107882 */ /* 0x000fe20000000000 */
[----:B------:R-:W-:Y:S01]  /*40580*/  UMOV UR17, 0x10000000 ;  /* 0x1000000000117882 */ /* 0x000fe20000000000 */
[----:B------:R-:W-:Y:S01]  /*40590*/  UIADD3 UR8, UR8, 0x180, URZ ;  /* 0x0000018008087890 */ /* 0x000fe2000fffe03f */
[----:B------:R-:W-:Y:S01]  /*405a0*/  ISETP.NE.AND P1, PT, R9, 0x8, PT ;  /* 0x000000080900780c */ /* 0x000fe20003f25270 */
[----:B------:R-:W-:Y:S01]  /*405b0*/  UIADD3 UR13, UR11, 0x20180, URZ ;  /* 0x000201800b0d7890 */ /* 0x000fe2000fffe03f */
[----:B------:R-:W-:-:S02]  /*405c0*/  VIADD R14, R14, 0x10 ;  /* 0x000000100e0e7836 */ /* 0x000fc40000000000 */
[----:B------:R-:W-:Y:S01]  /*405d0*/  UMOV UR11, UR18 ;  /* 0x00000012000b7c82 */ /* 0x000fe20008000000 */
[----:B------:R-:W-:Y:S02]  /*405e0*/  SEL R12, RZ, 0x1, P1 ;  /* 0x00000001ff0c7807 */ /* 0x000fe40000800000 */
[----:B------:R-:W-:Y:S01]  /*405f0*/  SEL R9, R9, RZ, P1 ;  /* 0x000000ff09097207 */ /* 0x000fe20000800000 */
[----:B------:R0:W-:Y:S01]  /*40600*/  UTMALDG.3D [UR8], [UR14], desc[UR16] ;  /* 0x000010080e0075b4 */ /* 0x0001e20008011000 */
[----:B------:R-:W-:Y:S01]  /*40610*/  LOP3.LUT R3, R3, R12, RZ, 0x3c, !PT ;  /* 0x0000000c03037212 */ /* 0x000fe200078e3cff */
[----:B0-----:R-:W-:Y:S01]  /*40620*/  UMOV UR8, UR13 ;  /* 0x0000000d00087c82 */ /* 0x001fe20008000000 */
[----:B------:R-:W-:Y:S02]  /*40630*/  UMOV UR11, UR19 ;  /* 0x00000013000b7c82 */ /* 0x000fe40008000000 */
[----:B------:R0:W-:Y:S02]  /*40640*/  UTMALDG.3D [UR8], [UR26], desc[UR16] ;  /* 0x000010081a0075b4 */ /* 0x0001e40008011000 */
[----:B0-----:R-:W-:Y:S05]  /*40650*/  @P2 BRA `(.L_x_1572) ;  /* 0xfffffffc00442947 */ /* 0x001fea000383ffff */
.L_x_1568:
[----:B------:R-:W-:Y:S05]  /*40660*/  BSYNC B1 ;  /* 0x0000000000017941 */ /* 0x000fea0003800000 */
.L_x_1567:
[----:B------:R-:W2:Y:S01]  /*40670*/  LDL.LU R16, [R1+0x908] ;  /* 0x0009080001107983 */ /* 0x000ea20000300800 */
[----:B------:R-:W-:Y:S01]  /*40680*/  LOP3.LUT P4, RZ, R8, 0xff, RZ, 0xc0, !PT ;  /* 0x000000ff08ff7812 */ /* 0x000fe2000788c0ff */
[----:B------:R-:W-:Y:S01]  /*40690*/  IMAD.IADD R6, R7, 0x1, R6 ;  /* 0x0000000107067824 */ /* 0x000fe200078e0206 */
[----:B------:R-:W-:Y:S01]  /*406a0*/  ULDC.64 UR8, c[0x0][0x650] ;  /* 0x0001940000087ab9 */ /* 0x000fe20000000a00 */
[----:B------:R-:W3:Y:S01]  /*406b0*/  LDL.LU R15, [R1+0x90c] ;  /* 0x00090c00010f7983 */ /* 0x000ee20000300800 */
[----:B------:R-:W-:Y:S01]  /*406c0*/  BSSY B1, `(.L_x_1573) ;  /* 0x0000075000017945 */ /* 0x000fe20003800000 */
[----:B------:R-:W-:Y:S01]  /*406d0*/  IMAD.MOV.U32 R5, RZ, RZ, -0x1 ;  /* 0xffffffffff057424 */ /* 0x000fe200078e00ff */
[----:B------:R-:W-:Y:S01]  /*406e0*/  SHF.R.U32.HI R2, RZ, 0x3, R6 ;  /* 0x00000003ff027819 */ /* 0x000fe20000011606 */
[----:B------:R-:W-:Y:S01]  /*406f0*/  IMAD.MOV.U32 R10, RZ, RZ, -0x1 ;  /* 0xffffffffff0a7424 */ /* 0x000fe200078e00ff */
[----:B------:R-:W-:Y:S02]  /*40700*/  ISETP.GT.U32.AND P1, PT, R6, 0x7, PT ;  /* 0x000000070600780c */ /* 0x000fe40003f24070 */
[----:B------:R-:W-:-:S02]  /*40710*/  LOP3.LUT R2, R2, 0x1, RZ, 0xc0, !PT ;  /* 0x0000000102027812 */ /* 0x000fc400078ec0ff */
[C---:B------:R-:W-:Y:S01]  /*40720*/  ISETP.LT.U32.AND P1, PT, R7.reuse, 0x8, P1 ;  /* 0x000000080700780c */ /* 0x040fe20000f21070 */
[----:B------:R-:W0:Y:S01]  /*40730*/  @P4 S2R R3, SR_CgaCtaId ;  /* 0x0000000000034919 */ /* 0x000e220000008800 */
[----:B------:R-:W-:Y:S02]  /*40740*/  ISETP.NE.U32.AND P2, PT, R2, 0x1, PT ;  /* 0x000000010200780c */ /* 0x000fe40003f45070 */
[----:B------:R-:W-:Y:S02]  /*40750*/  @P4 MOV R2, 0x400 ;  /* 0x0000040000024802 */ /* 0x000fe40000000f00 */
[----:B------:R-:W-:Y:S02]  /*40760*/  ISETP.GT.U32.AND P2, PT, R7, 0x7, !P2 ;  /* 0x000000070700780c */ /* 0x000fe40005744070 */
[----:B------:R-:W-:Y:S02]  /*40770*/  LOP3.LUT R6, R6, 0x7, RZ, 0xc0, !PT ;  /* 0x0000000706067812 */ /* 0x000fe400078ec0ff */
[----:B------:R-:W-:-:S02]  /*40780*/  PRMT R8, RZ, 0x7610, R8 ;  /* 0x00007610ff087816 */ /* 0x000fc40000000008 */
[----:B0-----:R-:W-:Y:S02]  /*40790*/  @P4 LEA R2, R3, R2, 0x18 ;  /* 0x0000000203024211 */ /* 0x001fe400078ec0ff */
[----:B------:R-:W-:Y:S02]  /*407a0*/  SEL R3, RZ, 0x1, !P1 ;  /* 0x00000001ff037807 */ /* 0x000fe40004800000 */
[----:B------:R0:W-:Y:S02]  /*407b0*/  @P4 SYNCS.ARRIVE.TRANS64.A1T0 RZ, [R2+URZ+0x98], RZ ;  /* 0x000098ff02ff49a7 */ /* 0x0001e4000810003f */
[----:B0-----:R-:W-:-:S04]  /*407c0*/  SEL R2, RZ, 0x1, !P2 ;  /* 0x00000001ff027807 */ /* 0x001fc80005000000 */
[--C-:B------:R-:W-:Y:S01]  /*407d0*/  LOP3.LUT R0, R2, R0, R3.reuse, 0x96, !PT ;  /* 0x0000000002007212 */ /* 0x100fe200078e9603 */
[----:B------:R-:W-:Y:S01]  /*407e0*/  IMAD.MOV.U32 R2, RZ, RZ, -0x1 ;  /* 0xffffffffff027424 */ /* 0x000fe200078e00ff */
[----:B------:R-:W-:Y:S02]  /*407f0*/  PRMT R3, RZ, 0x7610, R3 ;  /* 0x00007610ff037816 */ /* 0x000fe40000000003 */
[----:B---3--:R-:W-:-:S04]  /*40800*/  IADD3 R15, P1, R15, UR20, RZ ;  /* 0x000000140f0f7c10 */ /* 0x008fc8000ff3e0ff */
[----:B--2---:R-:W-:Y:S01]  /*40810*/  IADD3.X R16, R16, UR7, RZ, P1, !PT ;  /* 0x0000000710107c10 */ /* 0x004fe20008ffe4ff */
[----:B------:R0:W-:Y:S01]  /*40820*/  STL [R1+0x90c], R15 ;  /* 0x00090c0f01007387 */ /* 0x0001e20000100800 */
[----:B------:R-:W-:-:S03]  /*40830*/  ISETP.GE.U32.AND P1, PT, R15, UR8, PT ;  /* 0x000000080f007c0c */ /* 0x000fc6000bf26070 */
[----:B------:R0:W-:Y:S01]  /*40840*/  STL [R1+0x908], R16 ;  /* 0x0009081001007387 */ /* 0x0001e20000100800 */
[----:B------:R-:W-:-:S13]  /*40850*/  ISETP.GE.U32.AND.EX P1, PT, R16, UR9, PT, P1 ;  /* 0x0000000910007c0c */ /* 0x000fda000bf26110 */
[----:B0-----:R-:W-:Y:S05]  /*40860*/  @P1 BRA `(.L_x_1574) ;  /* 0x0000000400681947 */ /* 0x001fea0003800000 */
[----:B------:R-:W0:Y:S01]  /*40870*/  S2UR UR8, SR_CTAID.X ;  /* 0x00000000000879c3 */ /* 0x000e220000002500 */
[----:B------:R-:W-:Y:S01]  /*40880*/  ULDC.64 UR10, c[0x0][0x628] ;  /* 0x00018a00000a7ab9 */ /* 0x000fe20000000a00 */
[----:B------:R-:W-:Y:S01]  /*40890*/  ULDC UR9, c[0x0][0x150] ;  /* 0x0000540000097ab9 */ /* 0x000fe20000000800 */
[----:B------:R-:W-:Y:S01]  /*408a0*/  ISETP.NE.U32.AND P1, PT, RZ, UR10, PT ;  /* 0x0000000aff007c0c */ /* 0x000fe2000bf25070 */
[----:B------:R-:W-:Y:S01]  /*408b0*/  ULDC UR12, c[0x0][0x630] ;  /* 0x00018c00000c7ab9 */ /* 0x000fe20000000800 */
[----:B------:R-:W-:Y:S01]  /*408c0*/  ULDC UR14, c[0x0][0x154] ;  /* 0x00005500000e7ab9 */ /* 0x000fe20000000800 */
[----:B------:R-:W-:Y:S01]  /*408d0*/  IMAD.MOV.U32 R3, RZ, RZ, R16 ;  /* 0x000000ffff037224 */ /* 0x000fe200078e0010 */
[----:B------:R-:W-:Y:S01]  /*408e0*/  ISETP.NE.AND.EX P1, PT, RZ, UR11, PT, P1 ;  /* 0x0000000bff007c0c */ /* 0x000fe2000bf25310 */
[----:B------:R-:W1:Y:S01]  /*408f0*/  S2UR UR13, SR_CTAID.Y ;  /* 0x00000000000d79c3 */ /* 0x000e620000002600 */
[----:B0-----:R-:W-:-:S05]  /*40900*/  I2FP.F32.U32 R2, UR8 ;  /* 0x0000000800027c45 */ /* 0x001fca0008201000 */
[----:B------:R-:W-:Y:S01]  /*40910*/  FMUL R9, R2, UR9 ;  /* 0x0000000902097c20 */ /* 0x000fe20008400000 */
[----:B------:R-:W-:Y:S01]  /*40920*/  IMAD.MOV.U32 R2, RZ, RZ, R15 ;  /* 0x000000ffff027224 */ /* 0x000fe200078e000f */
[----:B-1----:R-:W-:-:S04]  /*40930*/  I2FP.F32.U32 R12, UR13 ;  /* 0x0000000d000c7c45 */ /* 0x002fc80008201000 */
[----:B------:R-:W0:Y:S01]  /*40940*/  F2I.U32.TRUNC.NTZ R9, R9 ;  /* 0x0000000900097305 */ /* 0x000e22000020f000 */
[----:B------:R-:W-:Y:S05]  /*40950*/  @!P1 BRA `(.L_x_1575) ;  /* 0x0000000000289947 */ /* 0x000fea0003800000 */
[----:B------:R-:W-:Y:S02]  /*40960*/  ULDC UR9, c[0x0][0x634] ;  /* 0x00018d0000097ab9 */ /* 0x000fe40000000800 */
[----:B------:R-:W-:-:S05]  /*40970*/  IADD3 R3, P1, R15, UR9, RZ ;  /* 0x000000090f037c10 */ /* 0x000fca000ff3e0ff */
[----:B------:R-:W-:-:S04]  /*40980*/  IMAD.X R13, RZ, RZ, R16, P1 ;  /* 0x000000ffff0d7224 */ /* 0x000fc800008e0610 */
[----:B------:R-:W-:-:S04]  /*40990*/  IMAD.WIDE.U32 R4, R13, UR10, RZ ;  /* 0x0000000a0d047c25 */ /* 0x000fc8000f8e00ff */
[----:B------:R-:W-:-:S04]  /*409a0*/  IMAD.WIDE.U32 R4, P1, R3, UR11, R4 ;  /* 0x0000000b03047c25 */ /* 0x000fc8000f820004 */
[----:B------:R-:W-:-:S04]  /*409b0*/  IMAD.WIDE.U32 R2, R3, UR10, RZ ;  /* 0x0000000a03027c25 */ /* 0x000fc8000f8e00ff */
[----:B------:R-:W-:Y:S01]  /*409c0*/  IMAD.MOV.U32 R2, RZ, RZ, R5 ;  /* 0x000000ffff027224 */ /* 0x000fe200078e0005 */
[----:B------:R-:W-:Y:S01]  /*409d0*/  IADD3 RZ, P2, R3, R4, RZ ;  /* 0x0000000403ff7210 */ /* 0x000fe20007f5e0ff */
[----:B------:R-:W-:-:S04]  /*409e0*/  IMAD.X R3, RZ, RZ, RZ, P1 ;  /* 0x000000ffff037224 */ /* 0x000fc800008e06ff */
[----:B------:R-:W-:-:S08]  /*409f0*/  IMAD.WIDE.U32.X R2, R13, UR11, R2, P2 ;  /* 0x0000000b0d027c25 */ /* 0x000fd000090e0402 */
.L_x_1575:
[--C-:B------:R-:W-:Y:S01]  /*40a00*/  SHF.R.U64 R10, R2, UR12, R3.reuse ;  /* 0x0000000c020a7c19 */ /* 0x100fe20008001203 */
[----:B------:R-:W-:Y:S01]  /*40a10*/  ULDC.64 UR10, c[0x0][0x620] ;  /* 0x00018800000a7ab9 */ /* 0x000fe20000000a00 */
[----:B------:R-:W-:Y:S01]  /*40a20*/  SHF.R.U32.HI R2, RZ, UR12, R3 ;  /* 0x0000000cff027c19 */ /* 0x000fe20008011603 */
[----:B------:R-:W-:Y:S01]  /*40a30*/  IMAD.MOV.U32 R3, RZ, RZ, R16 ;  /* 0x000000ffff037224 */ /* 0x000fe200078e0010 */
[----:B------:R-:W-:Y:S01]  /*40a40*/  IADD3 R13, P1, RZ, -R10, RZ ;  /* 0x8000000aff0d7210 */ /* 0x000fe20007f3e0ff */
[----:B------:R-:W-:Y:S01]  /*40a50*/  FMUL R12, R12, UR14 ;  /* 0x0000000e0c0c7c20 */ /* 0x000fe20008400000 */
[----:B------:R-:W-:Y:S01]  /*40a60*/  ULDC.64 UR14, c[0x0][0x640] ;  /* 0x00019000000e7ab9 */ /* 0x000fe20000000a00 */
[----:B0-----:R-:W-:Y:S02]  /*40a70*/  R2UR UR9, R9 ;  /* 0x00000000090972ca */ /* 0x001fe400000e0000 */
[----:B------:R-:W-:Y:S01]  /*40a80*/  IMAD.X R2, RZ, RZ, ~R2, P1 ;  /* 0x000000ffff027224 */ /* 0x000fe200008e0e02 */
[----:B------:R-:W-:Y:S01]  /*40a90*/  ISETP.NE.U32.AND P1, PT, RZ, UR14, PT ;  /* 0x0000000eff007c0c */ /* 0x000fe2000bf25070 */
[----:B------:R-:W0:Y:S02]  /*40aa0*/  F2I.U32.TRUNC.NTZ R12, R12 ;  /* 0x0000000c000c7305 */ /* 0x000e24000020f000 */
[----:B------:R-:W-:Y:S01]  /*40ab0*/  IMAD R2, R2, UR10, RZ ;  /* 0x0000000a02027c24 */ /* 0x000fe2000f8e02ff */
[----:B------:R-:W-:-:S03]  /*40ac0*/  ISETP.NE.AND.EX P1, PT, RZ, UR15, PT, P1 ;  /* 0x0000000fff007c0c */ /* 0x000fc6000bf25310 */
[----:B------:R-:W-:Y:S02]  /*40ad0*/  IMAD R5, R13, UR11, R2 ;  /* 0x0000000b0d057c24 */ /* 0x000fe4000f8e0202 */
[----:B------:R-:W-:-:S04]  /*40ae0*/  IMAD.MOV.U32 R2, RZ, RZ, R15 ;  /* 0x000000ffff027224 */ /* 0x000fc800078e000f */
[----:B------:R-:W-:Y:S01]  /*40af0*/  IMAD.WIDE.U32 R2, R13, UR10, R2 ;  /* 0x0000000a0d027c25 */ /* 0x000fe2000f8e0002 */
[----:B------:R-:W-:Y:S01]  /*40b00*/  ULDC UR10, c[0x0][0x618] ;  /* 0x00018600000a7ab9 */ /* 0x000fe20000000800 */
[----:B0-----:R-:W-:Y:S02]  /*40b10*/  R2UR UR11, R12 ;  /* 0x000000000c0b72ca */ /* 0x001fe400000e0000 */
[----:B------:R-:W-:-:S05]  /*40b20*/  IMAD.IADD R3, R3, 0x1, R5 ;  /* 0x0000000103037824 */ /* 0x000fca00078e0205 */
[--C-:B------:R-:W-:Y:S02]  /*40b30*/  SHF.R.U64 R9, R2, UR10, R3.reuse ;  /* 0x0000000a02097c19 */ /* 0x100fe40008001203 */
[----:B------:R-:W-:Y:S01]  /*40b40*/  SHF.R.U32.HI R2, RZ, UR10, R3 ;  /* 0x0000000aff027c19 */ /* 0x000fe20008011603 */
[----:B------:R-:W-:-:S03]  /*40b50*/  ULDC UR10, c[0x0][0x608] ;  /* 0x00018200000a7ab9 */ /* 0x000fc60000000800 */
[--C-:B------:R-:W-:Y:S02]  /*40b60*/  SHF.R.U64 R13, R9, UR10, R2.reuse ;  /* 0x0000000a090d7c19 */ /* 0x100fe40008001202 */
[----:B------:R-:W-:Y:S01]  /*40b70*/  SHF.R.U32.HI R2, RZ, UR10, R2 ;  /* 0x0000000aff027c19 */ /* 0x000fe20008011602 */
[----:B------:R-:W-:-:S03]  /*40b80*/  ULDC UR10, c[0x0][0x658] ;  /* 0x00019600000a7ab9 */ /* 0x000fc60000000800 */
[--C-:B------:R-:W-:Y:S02]  /*40b90*/  SHF.R.U64 R12, R13, UR10, R2.reuse ;  /* 0x0000000a0d0c7c19 */ /* 0x100fe40008001202 */
[----:B------:R-:W-:-:S03]  /*40ba0*/  SHF.R.U32.HI R15, RZ, UR10, R2 ;  /* 0x0000000aff0f7c19 */ /* 0x000fc60008011602 */
[----:B------:R-:W-:Y:S02]  /*40bb0*/  IMAD.MOV.U32 R2, RZ, RZ, R12 ;  /* 0x000000ffff027224 */ /* 0x000fe400078e000c */
[----:B------:R-:W-:Y:S01]  /*40bc0*/  IMAD.MOV.U32 R3, RZ, RZ, R15 ;  /* 0x000000ffff037224 */ /* 0x000fe200078e000f */
[----:B------:R-:W-:Y:S06]  /*40bd0*/  @!P1 BRA `(.L_x_1576) ;  /* 0x0000000000289947 */ /* 0x000fec0003800000 */
        /* <DEDUP_REMOVED lines=10> */
.L_x_1576:
[----:B------:R-:W-:Y:S01]  /*40c80*/  ULDC UR10, c[0x0][0x648] ;  /* 0x00019200000a7ab9 */ /* 0x000fe20000000800 */
[----:B------:R-:W-:Y:S01]  /*40c90*/  UISETP.NE.AND UP0, UPT, UR46, URZ, UPT ;  /* 0x0000003f2e00728c */ /* 0x000fe2000bf05270 */
[----:B------:R-:W-:Y:S01]  /*40ca0*/  SHF.R.U64 R2, R2, UR10, R3 ;  /* 0x0000000a02027c19 */ /* 0x000fe20008001203 */
[----:B------:R-:W-:Y:S01]  /*40cb0*/  ULDC UR10, c[0x0][0x638] ;  /* 0x00018e00000a7ab9 */ /* 0x000fe20000000800 */
[----:B------:R-:W-:Y:S01]  /*40cc0*/  UIADD3 UR11, -UR11, URZ, URZ ;  /* 0x0000003f0b0b7290 */ /* 0x000fe2000fffe13f */
[----:B------:R-:W-:Y:S02]  /*40cd0*/  LOP3.LUT R13, R13, UR6, RZ, 0xc0, !PT ;  /* 0x000000060d0d7c12 */ /* 0x000fe4000f8ec0ff */
[----:B------:R-:W-:Y:S01]  /*40ce0*/  IMAD.MOV R3, RZ, RZ, -R2 ;  /* 0x000000ffff037224 */ /* 0x000fe200078e0a02 */
[----:B------:R-:W-:Y:S02]  /*40cf0*/  LOP3.LUT R9, R9, UR4, RZ, 0xc0, !PT ;  /* 0x0000000409097c12 */ /* 0x000fe4000f8ec0ff */
[----:B------:R-:W-:Y:S01]  /*40d00*/  IMAD R5, R2, UR5, R13 ;  /* 0x0000000502057c24 */ /* 0x000fe2000f8e020d */
[----:B------:R-:W-:Y:S01]  /*40d10*/  PLOP3.LUT P1, PT, PT, PT, UP0, 0x40, 0x0 ;  /* 0x000000000000781c */ /* 0x000fe20003f2e808 */
[----:B------:R-:W-:Y:S01]  /*40d20*/  IMAD R12, R3, UR10, R12 ;  /* 0x0000000a030c7c24 */ /* 0x000fe2000f8e020c */
[----:B------:R-:W-:Y:S01]  /*40d30*/  UIADD3 UR10, -UR9, URZ, URZ ;  /* 0x0000003f090a7290 */ /* 0x000fe2000fffe13f */
[----:B------:R-:W-:Y:S01]  /*40d40*/  PLOP3.LUT P2, PT, PT, PT, UP0, 0x40, 0x0 ;  /* 0x000000000000781c */ /* 0x000fe20003f4e808 */
[----:B------:R-:W-:Y:S01]  /*40d50*/  IMAD.MOV.U32 R3, RZ, RZ, 0x1 ;  /* 0x00000001ff037424 */ /* 0x000fe200078e00ff */
[----:B------:R-:W-:-:S02]  /*40d60*/  ULDC UR9, c[0x0][0x144] ;  /* 0x0000510000097ab9 */ /* 0x000fc40000000800 */
[----:B------:R-:W-:-:S03]  /*40d70*/  UIMAD UR8, UR9, UR10, UR8 ;  /* 0x0000000a090872a4 */ /* 0x000fc6000f8e0208 */
[----:B------:R-:W-:Y:S02]  /*40d80*/  ULDC UR9, c[0x0][0x148] ;  /* 0x0000520000097ab9 */ /* 0x000fe40000000800 */
[----:B------:R-:W-:-:S03]  /*40d90*/  @UP0 UIMAD UR8, UR9, UR11, UR13 ;  /* 0x0000000b090802a4 */ /* 0x000fc6000f8e020d */
[----:B------:R-:W-:Y:S02]  /*40da0*/  ULDC UR9, c[0x0][0x600] ;  /* 0x0001800000097ab9 */ /* 0x000fe40000000800 */
[----:B------:R-:W-:Y:S02]  /*40db0*/  IMAD R12, R12, UR9, R9 ;  /* 0x000000090c0c7c24 */ /* 0x000fe4000f8e0209 */
[----:B------:R-:W-:Y:S01]  /*40dc0*/  IMAD.U32 R2, RZ, RZ, UR8 ;  /* 0x00000008ff027e24 */ /* 0x000fe2000f8e00ff */
[----:B------:R-:W-:-:S03]  /*40dd0*/  ULDC UR8, c[0x0][0x610] ;  /* 0x0001840000087ab9 */ /* 0x000fc60000000800 */
[----:B------:R-:W-:-:S05]  /*40de0*/  IMAD R5, R5, UR8, R2 ;  /* 0x0000000805057c24 */ /* 0x000fca000f8e0202 */
[----:B------:R-:W-:Y:S02]  /*40df0*/  SEL R2, R12, R5, P1 ;  /* 0x000000050c027207 */ /* 0x000fe40000800000 */
[----:B------:R-:W-:-:S07]  /*40e00*/  SEL R5, R5, R12, P2 ;  /* 0x0000000c05057207 */ /* 0x000fce0001000000 */
.L_x_1574:
[----:B------:R-:W-:Y:S05]  /*40e10*/  BSYNC B1 ;  /* 0x0000000000017941 */ /* 0x000fea0003800000 */
.L_x_1573:
[----:B------:R-:W-:-:S13]  /*40e20*/  LOP3.LUT P1, RZ, R3, 0xff, RZ, 0xc0, !PT ;  /* 0x000000ff03ff7812 */ /* 0x000fda000782c0ff */
[----:B------:R-:W-:Y:S05]  /*40e30*/  @P1 BRA `(.L_x_1577) ;  /* 0xfffffff400181947 */ /* 0x000fea000383ffff */
[----:B------:R-:W-:Y:S05]  /*40e40*/  BSYNC B0 ;  /* 0x0000000000007941 */ /* 0x000fea0003800000 */
.L_x_1565:
[----:B------:R-:W-:-:S03]  /*40e50*/  UMOV UR8, 0xffffffff ;  /* 0xffffffff00087882 */ /* 0x000fc60000000000 */
[----:B------:R-:W-:Y:S05]  /*40e60*/  BRA.DIV UR8, `(.L_x_1578) ;  /* 0x0000000608ac7947 */ /* 0x000fea000b800000 */
[----:B------:R-:W-:-:S13]  /*40e70*/  ELECT P6, URZ, PT ;  /* 0x00000000003f782f */ /* 0x000fda00038c0000 */
.L_x_1596:
[----:B------:R-:W-:Y:S04]  /*40e80*/  BSSY B0, `(.L_x_1579) ;  /* 0x0000050000007945 */ /* 0x000fe80003800000 */
[----:B------:R-:W-:Y:S05]  /*40e90*/  @!P6 BRA `(.L_x_1580) ;  /* 0x000000040038e947 */ /* 0x000fea0003800000 */
[----:B------:R-:W-:-:S04]  /*40ea0*/  ULOP3.LUT UR8, UR40, 0x2, URZ, 0xfc, !UPT ;  /* 0x0000000228087892 */ /* 0x000fc8000f8efc3f */
[----:B------:R-:W-:-:S06]  /*40eb0*/  UISETP.NE.AND UP0, UPT, UR8, 0x3, UPT ;  /* 0x000000030800788c */ /* 0x000fcc000bf05270 */
[----:B------:R-:W-:-:S13]  /*40ec0*/  PLOP3.LUT P0, PT, PT, PT, UP0, 0x80, 0x0 ;  /* 0x000000000000781c */ /* 0x000fda0003f0f008 */
[----:B------:R-:W-:Y:S05]  /*40ed0*/  @!P0 BRA `(.L_x_1581) ;  /* 0x0000000000048947 */ /* 0x000fea0003800000 */
[----:B------:R-:W-:Y:S01]  /*40ee0*/  BPT.TRAP 0x1 ;  /* 0x000000040000795c */ /* 0x000fe20000300000 */
.L_x_1581:
[----:B------:R-:W0:Y:S01]  /*40ef0*/  S2R R3, SR_CgaCtaId ;  /* 0x0000000000037919 */ /* 0x000e220000008800 */
[----:B------:R-:W-:-:S04]  /*40f00*/  MOV R2, 0x400 ;  /* 0x0000040000027802 */ /* 0x000fc80000000f00 */
[----:B0-----:R-:W-:Y:S02]  /*40f10*/  LEA R3, R3, R2, 0x18 ;  /* 0x0000000203037211 */ /* 0x001fe400078ec0ff */
[----:B------:R-:W-:-:S03]  /*40f20*/  SHF.L.U32 R2, R0, 0x1f, RZ ;  /* 0x0000001f00027819 */ /* 0x000fc600000006ff */
[----:B------:R-:W-:-:S04]  /*40f30*/  VIADD R3, R3, 0x40 ;  /* 0x0000004003037836 */ /* 0x000fc80000000000 */
[----:B------:R-:W-:-:S04]  /*40f40*/  IMAD R5, R6, 0x8, R3 ;  /* 0x0000000806057824 */ /* 0x000fc800078e0203 */
[----:B------:R-:W0:Y:S02]  /*40f50*/  SYNCS.PHASECHK.TRANS64.TRYWAIT P0, [R5+URZ], R2 ;  /* 0x00000002050075a7 */ /* 0x000e24000800017f */
[----:B0-----:R-:W-:Y:S05]  /*40f60*/  @!P0 BRA `(.L_x_1582) ;  /* 0x00000004008c8947 */ /* 0x001fea0003800000 */
.L_x_1597:
[----:B------:R-:W-:-:S05]  /*40f70*/  VIADD R6, R6, 0x1 ;  /* 0x0000000106067836 */ /* 0x000fca0000000000 */
[----:B------:R-:W-:-:S04]  /*40f80*/  ISETP.NE.AND P0, PT, R6, 0x8, PT ;  /* 0x000000080600780c */ /* 0x000fc80003f05270 */
[----:B0-----:R-:W-:Y:S02]  /*40f90*/  SEL R5, RZ, 0x1, P0 ;  /* 0x00000001ff057807 */ /* 0x001fe40000000000 */
[----:B------:R-:W-:Y:S02]  /*40fa0*/  SEL R6, R6, RZ, P0 ;  /* 0x000000ff06067207 */ /* 0x000fe40000000000 */
[----:B------:R-:W-:-:S03]  /*40fb0*/  LOP3.LUT R5, R0, R5, RZ, 0x3c, !PT ;  /* 0x0000000500057212 */ /* 0x000fc600078e3cff */
[----:B------:R-:W-:Y:S01]  /*40fc0*/  IMAD R7, R6, 0x8, R3 ;  /* 0x0000000806077824 */ /* 0x000fe200078e0203 */
[----:B------:R-:W-:-:S04]  /*40fd0*/  SHF.L.U32 R0, R5, 0x1f, RZ ;  /* 0x0000001f05007819 */ /* 0x000fc800000006ff */
[----:B------:R-:W0:Y:S02]  /*40fe0*/  SYNCS.PHASECHK.TRANS64.TRYWAIT P0, [R7+URZ], R0 ;  /* 0x00000000070075a7 */ /* 0x000e24000800017f */
[----:B0-----:R-:W-:Y:S05]  /*40ff0*/  @!P0 BRA `(.L_x_1583) ;  /* 0x00000004007c8947 */ /* 0x001fea0003800000 */
.L_x_1598:
[----:B0-----:R-:W-:-:S05]  /*41000*/  VIADD R0, R6, 0x1 ;  /* 0x0000000106007836 */ /* 0x001fca0000000000 */
[----:B------:R-:W-:-:S04]  /*41010*/  ISETP.NE.AND P0, PT, R0, 0x8, PT ;  /* 0x000000080000780c */ /* 0x000fc80003f05270 */
[----:B------:R-:W-:Y:S02]  /*41020*/  SEL R2, RZ, 0x1, P0 ;  /* 0x00000001ff027807 */ /* 0x000fe40000000000 */
[----:B------:R-:W-:Y:S02]  /*41030*/  SEL R4, R0, RZ, P0 ;  /* 0x000000ff00047207 */ /* 0x000fe40000000000 */
[----:B------:R-:W-:-:S03]  /*41040*/  LOP3.LUT R5, R5, R2, RZ, 0x3c, !PT ;  /* 0x0000000205057212 */ /* 0x000fc600078e3cff */
[----:B------:R-:W-:Y:S01]  /*41050*/  IMAD R7, R4, 0x8, R3 ;  /* 0x0000000804077824 */ /* 0x000fe200078e0203 */
[----:B------:R-:W-:-:S04]  /*41060*/  SHF.L.U32 R0, R5, 0x1f, RZ ;  /* 0x0000001f05007819 */ /* 0x000fc800000006ff */
[----:B------:R-:W0:Y:S02]  /*41070*/  SYNCS.PHASECHK.TRANS64.TRYWAIT P0, [R7+URZ], R0 ;  /* 0x00000000070075a7 */ /* 0x000e24000800017f */
[----:B0-----:R-:W-:Y:S05]  /*41080*/  @!P0 BRA `(.L_x_1584) ;  /* 0x00000004006c8947 */ /* 0x001fea0003800000 */
.L_x_1599:
        /* <DEDUP_REMOVED lines=9> */
.L_x_1600:
        /* <DEDUP_REMOVED lines=9> */
.L_x_1601:
        /* <DEDUP_REMOVED lines=9> */
.L_x_1602:
        /* <DEDUP_REMOVED lines=9> */
.L_x_1603:
[----:B0-----:R-:W-:-:S05]  /*412d0*/  VIADD R0, R4, 0x1 ;  /* 0x0000000104007836 */ /* 0x001fca0000000000 */
[----:B------:R-:W-:-:S04]  /*412e0*/  ISETP.NE.AND P0, PT, R0, 0x8, PT ;  /* 0x000000080000780c */ /* 0x000fc80003f05270 */
[----:B------:R-:W-:Y:S02]  /*412f0*/  SEL R2, RZ, 0x1, P0 ;  /* 0x00000001ff027807 */ /* 0x000fe40000000000 */
[----:B------:R-:W-:Y:S02]  /*41300*/  SEL R0, R0, RZ, P0 ;  /* 0x000000ff00007207 */ /* 0x000fe40000000000 */
[----:B------:R-:W-:-:S03]  /*41310*/  LOP3.LUT R2, R5, R2, RZ, 0x3c, !PT ;  /* 0x0000000205027212 */ /* 0x000fc600078e3cff */
[----:B------:R-:W-:Y:S01]  /*41320*/  IMAD R3, R0, 0x8, R3 ;  /* 0x0000000800037824 */ /* 0x000fe200078e0203 */
[----:B------:R-:W-:-:S07]  /*41330*/  SHF.L.U32 R0, R2, 0x1f, RZ ;  /* 0x0000001f02007819 */ /* 0x000fce00000006ff */
.L_x_1589:
[----:B0-----:R0:W1:Y:S02]  /*41340*/  SYNCS.PHASECHK.TRANS64.TRYWAIT P0, [R3+URZ], R0 ;  /* 0x00000000030075a7 */ /* 0x001064000800017f */
[----:B-1----:R-:W-:Y:S05]  /*41350*/  @!P0 NANOSLEEP.SYNCS 0x989680 ;  /* 0x009896800000895d */ /* 0x002fea0003900000 */
[----:B------:R-:W1:Y:S02]  /*41360*/  @!P0 SYNCS.PHASECHK.TRANS64 P0, [R3+URZ], R0 ;  /* 0x00000000030085a7 */ /* 0x000e64000800007f */
[----:B-1----:R-:W-:Y:S05]  /*41370*/  @!P0 BRA `(.L_x_1589) ;  /* 0xfffffffc00f08947 */ /* 0x002fea000383ffff */
.L_x_1580:
[----:B------:R-:W-:Y:S05]  /*41380*/  BSYNC B0 ;  /* 0x0000000000007941 */ /* 0x000fea0003800000 */
.L_x_1579:
[----:B------:R-:W-:Y:S05]  /*41390*/  EXIT ;  /* 0x000000000000794d */ /* 0x000fea0003800000 */
.L_x_18:
[----:B-1----:R1:W4:Y:S02]  /*413a0*/  SYNCS.PHASECHK.TRANS64.TRYWAIT P1, [R3+URZ], R0 ;  /* 0x00000000030075a7 */ /* 0x002324000802017f */
[----:B----4-:R-:W-:Y:S05]  /*413b0*/  @!P1 NANOSLEEP.SYNCS 0x989680 ;  /* 0x009896800000995d */ /* 0x010fea0003900000 */
[----:B------:R-:W4:Y:S02]  /*413c0*/  @!P1 SYNCS.PHASECHK.TRANS64 P1, [R3+URZ], R0 ;  /* 0x00000000030095a7 */ /* 0x000f24000802007f */
[----:B----4-:R-:W-:Y:S05]  /*413d0*/  @!P1 BRA `(.L_x_18) ;  /* 0xfffffffc00f09947 */ /* 0x010fea000383ffff */
[----:B------:R-:W-:Y:S05]  /*413e0*/  BRA `(.L_x_17) ;  /* 0xfffffc0000387947 */ /* 0x000fea000383ffff */
.L_x_23:
[----:B-1----:R-:W-:-:S04]  /*413f0*/  IMAD.U32 R6, RZ, RZ, UR4 ;  /* 0x00000004ff067e24 */ /* 0x002fc8000f8e00ff */
[----:B------:R1:W2:Y:S03]  /*41400*/  SYNCS.PHASECHK.TRANS64.TRYWAIT P1, [R6+URZ], R4 ;  /* 0x00000004060075a7 */ /* 0x0002a6000802017f */
[----:B--2---:R-:W-:Y:S05]  /*41410*/  @!P1 NANOSLEEP.SYNCS 0x989680 ;  /* 0x009896800000995d */ /* 0x004fea0003900000 */
[----:B------:R-:W2:Y:S02]  /*41420*/  @!P1 SYNCS.PHASECHK.TRANS64 P1, [R6+URZ], R4 ;  /* 0x00000004060095a7 */ /* 0x000ea4000802007f */
[----:B--2---:R-:W-:Y:S05]  /*41430*/  @!P1 BRA `(.L_x_23) ;  /* 0xfffffffc00ec9947 */ /* 0x004fea000383ffff */
[----:B------:R-:W-:Y:S05]  /*41440*/  BRA `(.L_x_22) ;  /* 0xfffffc1800fc7947 */ /* 0x000fea000383ffff */
.L_x_1566:
[----:B------:R-:W-:Y:S01]  /*41450*/  BSSY B1, `(.L_x_1590) ;  /* 0x0000006000017945 */ /* 0x000fe20003800000 */
[----:B------:R-:W-:-:S07]  /*41460*/  IMAD.MOV.U32 R15, RZ, RZ, -0x1 ;  /* 0xffffffffff0f7424 */ /* 0x000fce00078e00ff */
[----:B------:R-:W-:Y:S05]  /*41470*/  WARPSYNC.COLLECTIVE R15, `(.L_x_1591) ;  /* 0x000000000f0c7348 */ /* 0x000fea0003c00000 */
[----:B------:R-:W-:Y:S02]  /*41480*/  ELECT P6, UR62, PT ;  /* 0x00000000003e782f */ /* 0x000fe400038c0000 */
[----:B------:R-:W-:Y:S01]  /*41490*/  MOV R14, UR62 ;  /* 0x0000003e000e7c02 */ /* 0x000fe20008000f00 */
[----:B------:R-:W-:Y:S10]  /*414a0*/  ENDCOLLECTIVE ;  /* 0x000000000000791b */ /* 0x000ff40003800000 */
.L_x_1591:
[----:B------:R-:W-:Y:S05]  /*414b0*/  BSYNC B1 ;  /* 0x0000000000017941 */ /* 0x000fea0003800000 */
.L_x_1590:
[----:B------:R-:W-:Y:S05]  /*414c0*/  BRA `(.L_x_1592) ;  /* 0xffffffec00807947 */ /* 0x000fea000383ffff */
.L_x_1569:
[----:B-1----:R1:W2:Y:S02]  /*414d0*/  SYNCS.PHASECHK.TRANS64.TRYWAIT P1, [R15+URZ+0x40], R12 ;  /* 0x0000400c0f0075a7 */ /* 0x0022a4000802017f */
[----:B--2---:R-:W-:Y:S05]  /*414e0*/  @!P1 NANOSLEEP.SYNCS 0x989680 ;  /* 0x009896800000995d */ /* 0x004fea0003900000 */
[----:B------:R-:W2:Y:S02]  /*414f0*/  @!P1 SYNCS.PHASECHK.TRANS64 P1, [R15+URZ+0x40], R12 ;  /* 0x0000400c0f0095a7 */ /* 0x000ea4000802007f */
[----:B--2---:R-:W-:Y:S05]  /*41500*/  @!P1 BRA `(.L_x_1569) ;  /* 0xfffffffc00f09947 */ /* 0x004fea000383ffff */
[----:B------:R-:W-:Y:S05]  /*41510*/  BRA `(.L_x_1593) ;  /* 0xffffffec00b47947 */ /* 0x000fea000383ffff */
.L_x_1578:
[----:B------:R-:W-:Y:S01]  /*41520*/  BSSY B0, `(.L_x_1594) ;  /* 0x0000006000007945 */ /* 0x000fe20003800000 */
[----:B------:R-:W-:-:S07]  /*41530*/  IMAD.MOV.U32 R15, RZ, RZ, -0x1 ;  /* 0xffffffffff0f7424 */ /* 0x000fce00078e00ff */
[----:B------:R-:W-:Y:S05]  /*41540*/  WARPSYNC.COLLECTIVE R15, `(.L_x_1595) ;  /* 0x000000000f0c7348 */ /* 0x000fea0003c00000 */
[----:B------:R-:W-:Y:S02]  /*41550*/  ELECT P6, UR62, PT ;  /* 0x00000000003e782f */ /* 0x000fe400038c0000 */
[----:B------:R-:W-:Y:S01]  /*41560*/  MOV R14, UR62 ;  /* 0x0000003e000e7c02 */ /* 0x000fe20008000f00 */
[----:B------:R-:W-:Y:S10]  /*41570*/  ENDCOLLECTIVE ;  /* 0x000000000000791b */ /* 0x000ff40003800000 */
.L_x_1595:
[----:B------:R-:W-:Y:S05]  /*41580*/  BSYNC B0 ;  /* 0x0000000000007941 */ /* 0x000fea0003800000 */
.L_x_1594:
[----:B------:R-:W-:Y:S05]  /*41590*/  BRA `(.L_x_1596) ;  /* 0xfffffff800387947 */ /* 0x000fea000383ffff */
.L_x_1582:
[----:B0-----:R0:W1:Y:S02]  /*415a0*/  SYNCS.PHASECHK.TRANS64.TRYWAIT P0, [R5+URZ], R2 ;  /* 0x00000002050075a7 */ /* 0x001064000800017f */
[----:B-1----:R-:W-:Y:S05]  /*415b0*/  @!P0 NANOSLEEP.SYNCS 0x989680 ;  /* 0x009896800000895d */ /* 0x002fea0003900000 */
[----:B------:R-:W1:Y:S02]  /*415c0*/  @!P0 SYNCS.PHASECHK.TRANS64 P0, [R5+URZ], R2 ;  /* 0x00000002050085a7 */ /* 0x000e64000800007f */
[----:B-1----:R-:W-:Y:S05]  /*415d0*/  @!P0 BRA `(.L_x_1582) ;  /* 0xfffffffc00f08947 */ /* 0x002fea000383ffff */
[----:B------:R-:W-:Y:S05]  /*415e0*/  BRA `(.L_x_1597) ;  /* 0xfffffff800607947 */ /* 0x000fea000383ffff */
.L_x_1583:
[----:B0-----:R0:W1:Y:S02]  /*415f0*/  SYNCS.PHASECHK.TRANS64.TRYWAIT P0, [R7+URZ], R0 ;  /* 0x00000000070075a7 */ /* 0x001064000800017f */
[----:B-1----:R-:W-:Y:S05]  /*41600*/  @!P0 NANOSLEEP.SYNCS 0x989680 ;  /* 0x009896800000895d */ /* 0x002fea0003900000 */
[----:B------:R-:W1:Y:S02]  /*41610*/  @!P0 SYNCS.PHASECHK.TRANS64 P0, [R7+URZ], R0 ;  /* 0x00000000070085a7 */ /* 0x000e64000800007f */
[----:B-1----:R-:W-:Y:S05]  /*41620*/  @!P0 BRA `(.L_x_1583) ;  /* 0xfffffffc00f08947 */ /* 0x002fea000383ffff */
[----:B------:R-:W-:Y:S05]  /*41630*/  BRA `(.L_x_1598) ;  /* 0xfffffff800707947 */ /* 0x000fea000383ffff */
.L_x_1584:
[----:B0-----:R0:W1:Y:S02]  /*41640*/  SYNCS.PHASECHK.TRANS64.TRYWAIT P0, [R7+URZ], R0 ;  /* 0x00000000070075a7 */ /* 0x001064000800017f */
[----:B-1----:R-:W-:Y:S05]  /*41650*/  @!P0 NANOSLEEP.SYNCS 0x989680 ;  /* 0x009896800000895d */ /* 0x002fea0003900000 */
[----:B------:R-:W1:Y:S02]  /*41660*/  @!P0 SYNCS.PHASECHK.TRANS64 P0, [R7+URZ], R0 ;  /* 0x00000000070085a7 */ /* 0x000e64000800007f */
[----:B-1----:R-:W-:Y:S05]  /*41670*/  @!P0 BRA `(.L_x_1584) ;  /* 0xfffffffc00f08947 */ /* 0x002fea000383ffff */
[----:B------:R-:W-:Y:S05]  /*41680*/  BRA `(.L_x_1599) ;  /* 0xfffffff800807947 */ /* 0x000fea000383ffff */
.L_x_1585:
[----:B0-----:R0:W1:Y:S02]  /*41690*/  SYNCS.PHASECHK.TRANS64.TRYWAIT P0, [R7+URZ], R0 ;  /* 0x00000000070075a7 */ /* 0x001064000800017f */
[----:B-1----:R-:W-:Y:S05]  /*416a0*/  @!P0 NANOSLEEP.SYNCS 0x989680 ;  /* 0x009896800000895d */ /* 0x002fea0003900000 */
[----:B------:R-:W1:Y:S02]  /*416b0*/  @!P0 SYNCS.PHASECHK.TRANS64 P0, [R7+URZ], R0 ;  /* 0x00000000070085a7 */ /* 0x000e64000800007f */
[----:B-1----:R-:W-:Y:S05]  /*416c0*/  @!P0 BRA `(.L_x_1585) ;  /* 0xfffffffc00f08947 */ /* 0x002fea000383ffff */
[----:B------:R-:W-:Y:S05]  /*416d0*/  BRA `(.L_x_1600) ;  /* 0xfffffff800907947 */ /* 0x000fea000383ffff */
.L_x_1586:
[----:B0-----:R0:W1:Y:S02]  /*416e0*/  SYNCS.PHASECHK.TRANS64.TRYWAIT P0, [R7+URZ], R0 ;  /* 0x00000000070075a7 */ /* 0x001064000800017f */
[----:B-1----:R-:W-:Y:S05]  /*416f0*/  @!P0 NANOSLEEP.SYNCS 0x989680 ;  /* 0x009896800000895d */ /* 0x002fea0003900000 */
[----:B------:R-:W1:Y:S02]  /*41700*/  @!P0 SYNCS.PHASECHK.TRANS64 P0, [R7+URZ], R0 ;  /* 0x00000000070085a7 */ /* 0x000e64000800007f */
[----:B-1----:R-:W-:Y:S05]  /*41710*/  @!P0 BRA `(.L_x_1586) ;  /* 0xfffffffc00f08947 */ /* 0x002fea000383ffff */
[----:B------:R-:W-:Y:S05]  /*41720*/  BRA `(.L_x_1601) ;  /* 0xfffffff800a07947 */ /* 0x000fea000383ffff */
.L_x_1587:
[----:B0-----:R0:W1:Y:S02]  /*41730*/  SYNCS.PHASECHK.TRANS64.TRYWAIT P0, [R7+URZ], R0 ;  /* 0x00000000070075a7 */ /* 0x001064000800017f */
[----:B-1----:R-:W-:Y:S05]  /*41740*/  @!P0 NANOSLEEP.SYNCS 0x989680 ;  /* 0x009896800000895d */ /* 0x002fea0003900000 */
[----:B------:R-:W1:Y:S02]  /*41750*/  @!P0 SYNCS.PHASECHK.TRANS64 P0, [R7+URZ], R0 ;  /* 0x00000000070085a7 */ /* 0x000e64000800007f */
[----:B-1----:R-:W-:Y:S05]  /*41760*/  @!P0 BRA `(.L_x_1587) ;  /* 0xfffffffc00f08947 */ /* 0x002fea000383ffff */
[----:B------:R-:W-:Y:S05]  /*41770*/  BRA `(.L_x_1602) ;  /* 0xfffffff800b07947 */ /* 0x000fea000383ffff */
.L_x_1588:
[----:B0-----:R0:W1:Y:S02]  /*41780*/  SYNCS.PHASECHK.TRANS64.TRYWAIT P0, [R7+URZ], R0 ;  /* 0x00000000070075a7 */ /* 0x001064000800017f */
[----:B-1----:R-:W-:Y:S05]  /*41790*/  @!P0 NANOSLEEP.SYNCS 0x989680 ;  /* 0x009896800000895d */ /* 0x002fea0003900000 */
[----:B------:R-:W1:Y:S02]  /*417a0*/  @!P0 SYNCS.PHASECHK.TRANS64 P0, [R7+URZ], R0 ;  /* 0x00000000070085a7 */ /* 0x000e64000800007f */
[----:B-1----:R-:W-:Y:S05]  /*417b0*/  @!P0 BRA `(.L_x_1588) ;  /* 0xfffffffc00f08947 */ /* 0x002fea000383ffff */
[----:B------:R-:W-:Y:S05]  /*417c0*/  BRA `(.L_x_1603) ;  /* 0xfffffff800c07947 */ /* 0x000fea000383ffff */
.L_x_1604:
[----:B------:R-:W-:-:S00]  /*417d0*/  BRA `(.L_x_1604) ;  /* 0xfffffffc00fc7947 */ /* 0x000fc0000383ffff */
[----:B------:R-:W-:-:S00]  /*417e0*/  NOP ;  /* 0x0000000000007918 */ /* 0x000fc00000000000 */
        /* <DEDUP_REMOVED lines=9> */
.L_x_1605:


//--------------------- .nv.global.init           --------------------------
	.section	.nv.global.init,"aw",@progbits
.nv.global.init:
	.type		$str$22,@object
	.size		$str$22,($str$23 - $str$22)
$str$22:
        /*0000*/ 	.byte	0x6b, 0x5f, 0x74, 0x69, 0x6c, 0x65, 0x5f, 0x63, 0x6f, 0x75, 0x6e, 0x74, 0x20, 0x3e, 0x3d, 0x20
        /*0010*/ 	.byte	0x31, 0x00
	.type		$str$23,@object
	.size		$str$23,(__unnamed_1 - $str$23)
$str$23:
        /*0012*/ 	.byte	0x2f, 0x74, 0x6d, 0x70, 0x2f, 0x63, 0x75, 0x74, 0x6c, 0x61, 0x73, 0x73, 0x5f, 0x73, 0x77, 0x65
        /*0022*/ 	.byte	0x65, 0x70, 0x5f, 0x73, 0x72, 0x63, 0x2f, 0x69, 0x6e, 0x63, 0x6c, 0x75, 0x64, 0x65, 0x2f, 0x63
        /*0032*/ 	.byte	0x75, 0x74, 0x6c, 0x61, 0x73, 0x73, 0x2f, 0x67, 0x65, 0x6d, 0x6d, 0x2f, 0x63, 0x6f, 0x6c, 0x6c
        /*0042*/ 	.byte	0x65, 0x63, 0x74, 0x69, 0x76, 0x65, 0x2f, 0x73, 0x6d, 0x39, 0x30, 0x5f, 0x6d, 0x6d, 0x61, 0x5f
        /*0052*/ 	.byte	0x74, 0x6d, 0x61, 0x5f, 0x67, 0x6d, 0x6d, 0x61, 0x5f, 0x73, 0x73, 0x5f, 0x77, 0x61, 0x72, 0x70
        /*0062*/ 	.byte	0x73, 0x70, 0x65, 0x63, 0x69, 0x61, 0x6c, 0x69, 0x7a, 0x65, 0x64, 0x2e, 0x68, 0x70, 0x70, 0x00
	.type		__unnamed_1,@object
	.size		__unnamed_1,(.L_0 - __unnamed_1)
__unnamed_1:
        /* <DEDUP_REMOVED lines=181> */
        /*0bc2*/ 	.byte	0x64, 0x65, 0x6e, 0x74, 0x69, 0x74, 0x79, 0x5d, 0x00
.L_0:


//--------------------- .nv.shared._ZN7cutlass13device_kernelINS_4gemm6kernel13GemmUniversalIN4cute5tupleIJiiiiEEENS1_10collective13CollectiveMmaINS1_34MainloopSm90TmaGmmaWarpSpecializedILi8ENS5_IJNS4_1CILi1EEESB_SB_EEENS1_35KernelTmaWarpSpecializedCooperativeEEENS5_IJNSA_ILi512EEENSA_ILi384EEENSA_ILi16EEEEEENS_10bfloat16_tENS5_IJlSB_lEEESJ_SK_NS4_8TiledMMAINS4_8MMA_AtomIJNS4_4SM904GMMA28MMA_64x192x16_F32BF16BF16_SSILNSO_5MajorE0ELSQ_0ELNSO_7ScaleInE1ELSR_1EEEEEENS4_6LayoutINS5_IJNSA_ILi2EEESB_SB_EEENS5_IJSB_NSA_ILi0EEESX_EEEEENS5_IJNS4_10UnderscoreES10_S10_EEEEENS4_13SM90_TMA_LOADENS4_14ComposedLayoutINS4_7SwizzleILi1ELi4ELi3EEENS4_18smem_ptr_flag_bitsILi16EEENSU_INS5_IJNSA_ILi8EEESH_EEENS5_IJSH_SB_EEEEEEEvNS4_8identityES13_S1D_vS1E_EENS_8epilogue10collective6detail29Sm90TmaWarpSpecializedAdapterINS1H_15DefaultEpilogueISJ_SK_SK_NS1G_6thread17LinearCombinationISJ_Li1EffLNS1L_9ScaleType4KindE0ELNS_15FloatRoundStyleE2ESJ_EENS1_15EpilogueDefaultEEEEEvvEEEEvNT_6ParamsE --------------------------
	.section	.nv.shared._ZN7cutlass13device_kernelINS_4gemm6kernel13GemmUniversalIN4cute5tupleIJiiiiEEENS1_10collective13CollectiveMmaINS1_34MainloopSm90TmaGmmaWarpSpecializedILi8ENS5_IJNS4_1CILi1EEESB_SB_EEENS1_35KernelTmaWarpSpecializedCooperativeEEENS5_IJNSA_ILi512EEENSA_ILi384EEENSA_ILi16EEEEEENS_10bfloat16_tENS5_IJlSB_lEEESJ_SK_NS4_8TiledMMAINS4_8MMA_AtomIJNS4_4SM904GMMA28MMA_64x192x16_F32BF16BF16_SSILNSO_5MajorE0ELSQ_0ELNSO_7ScaleInE1ELSR_1EEEEEENS4_6LayoutINS5_IJNSA_ILi2EEESB_SB_EEENS5_IJSB_NSA_ILi0EEESX_EEEEENS5_IJNS4_10UnderscoreES10_S10_EEEEENS4_13SM90_TMA_LOADENS4_14ComposedLayoutINS4_7SwizzleILi1ELi4ELi3EEENS4_18smem_ptr_flag_bitsILi16EEENSU_INS5_IJNSA_ILi8EEESH_EEENS5_IJSH_SB_EEEEEEEvNS4_8identityES13_S1D_vS1E_EENS_8epilogue10collective6detail29Sm90TmaWarpSpecializedAdapterINS1H_15DefaultEpilogueISJ_SK_SK_NS1G_6thread17LinearCombinationISJ_Li1EffLNS1L_9ScaleType4KindE0ELNS_15FloatRoundStyleE2ESJ_EENS1_15EpilogueDefaultEEEEEvvEEEEvNT_6ParamsE,"aw",@nobits
	.sectionflags	@""
	.align	16
	.zero		1024


//--------------------- .nv.shared.reserved.0     --------------------------
	.section	.nv.shared.reserved.0,"aw",@nobits
	.weak		__nv_reservedSMEM_offset_0_alias
	.size		__nv_reservedSMEM_offset_0_alias, 0, 0
	.other		__nv_reservedSMEM_offset_0_alias,@"STO_CUDA_RESERVED_SHARED STV_DEFAULT"
__nv_reservedSMEM_offset_0_alias:
	.zero		0


//--------------------- .nv.global                --------------------------
	.section	.nv.global,"aw",@nobits
.nv.global:
	.type		_ZN39_INTERNAL_89662c76_4_k_cu_130be2a8_37694cute1_E,@object
	.size		_ZN39_INTERNAL_89662c76_4_k_cu_130be2a8_37694cute1_E,(_ZN39_INTERNAL_89662c76_4_k_cu_130be2a8_37694cuda3std3__45__cpo6cbeginE - _ZN39_INTERNAL_89662c76_4_k_cu_130be2a8_37694cute1_E)
_ZN39_INTERNAL_89662c76_4_k_cu_130be2a8_37694cute1_E:
	.zero		1
	.type		_ZN39_INTERNAL_89662c76_4_k_cu_130be2a8_37694cuda3std3__45__cpo6cbeginE,@object
	.size		_ZN39_INTERNAL_89662c76_4_k_cu_130be2a8_37694cuda3std3__45__cpo6cbeginE,(_ZN39_INTERNAL_89662c76_4_k_cu_130be2a8_37694cuda3std3__48in_placeE - _ZN39_INTERNAL_89662c76_4_k_cu_130be2a8_37694cuda3std3__45__cpo6cbeginE)
_ZN39_INTERNAL_89662c76_4_k_cu_130be2a8_37694cuda3std3__45__cpo6cbeginE:
	.zero		1
	.type		_ZN39_INTERNAL_89662c76_4_k_cu_130be2a8_37694cuda3std3__48in_placeE,@object
	.size		_ZN39_INTERNAL_89662c76_4_k_cu_130be2a8_37694cuda3std3__48in_placeE,(_ZN39_INTERNAL_89662c76_4_k_cu_130be2a8_37694cuda3std6ranges3__45__cpo9iter_moveE - _ZN39_INTERNAL_89662c76_4_k_cu_130be2a8_37694cuda3std3__48in_placeE)
_ZN39_INTERNAL_89662c76_4_k_cu_130be2a8_37694cuda3std3__48in_placeE:
	.zero		1
	.type		_ZN39_INTERNAL_89662c76_4_k_cu_130be2a8_37694cuda3std6ranges3__45__cpo9iter_moveE,@object
	.size		_ZN39_INTERNAL_89662c76_4_k_cu_130be2a8_37694cuda3std6ranges3__45__cpo9iter_moveE,(_ZN39_INTERNAL_89662c76_4_k_cu_130be2a8_37694cuda3std3__45__cpo5beginE - _ZN39_INTERNAL_89662c76_4_k_cu_130be2a8_37694cuda3std6ranges3__45__cpo9iter_moveE)
_ZN39_INTERNAL_89662c76_4_k_cu_130be2a8_37694cuda3std6ranges3__45__cpo9iter_moveE:
	.zero		1
	.type		_ZN39_INTERNAL_89662c76_4_k_cu_130be2a8_37694cuda3std3__45__cpo5beginE,@object
	.size		_ZN39_INTERNAL_89662c76_4_k_cu_130be2a8_37694cuda3std3__45__cpo5beginE,(_ZN39_INTERNAL_89662c76_4_k_cu_130be2a8_37694cuda3std3__441_GLOBAL__N__89662c76_4_k_cu_130be2a8_37696ignoreE - _ZN39_INTERNAL_89662c76_4_k_cu_130be2a8_37694cuda3std3__45__cpo5beginE)
_ZN39_INTERNAL_89662c76_4_k_cu_130be2a8_37694cuda3std3__45__cpo5beginE:
	.zero		1
	.type		_ZN39_INTERNAL_89662c76_4_k_cu_130be2a8_37694cuda3std3__441_GLOBAL__N__89662c76_4_k_cu_130be2a8_37696ignoreE,@object
	.size		_ZN39_INTERNAL_89662c76_4_k_cu_130be2a8_37694cuda3std3__441_GLOBAL__N__89662c76_4_k_cu_130be2a8_37696ignoreE,(_ZN39_INTERNAL_89662c76_4_k_cu_130be2a8_37694cute7productE - _ZN39_INTERNAL_89662c76_4_k_cu_130be2a8_37694cuda3std3__441_GLOBAL__N__89662c76_4_k_cu_130be2a8_37696ignoreE)
_ZN39_INTERNAL_89662c76_4_k_cu_130be2a8_37694cuda3std3__441_GLOBAL__N__89662c76_4_k_cu_130be2a8_37696ignoreE:
	.zero		1
	.type		_ZN39_INTERNAL_89662c76_4_k_cu_130be2a8_37694cute7productE,@object
	.size		_ZN39_INTERNAL_89662c76_4_k_cu_130be2a8_37694cute7productE,(_ZN39_INTERNAL_89662c76_4_k_cu_130be2a8_37694cuda3std3__45__cpo3endE - _ZN39_INTERNAL_89662c76_4_k_cu_130be2a8_37694cute7productE)
_ZN39_INTERNAL_89662c76_4_k_cu_130be2a8_37694cute7productE:
	.zero		1
	.type		_ZN39_INTERNAL_89662c76_4_k_cu_130be2a8_37694cuda3std3__45__cpo3endE,@object
	.size		_ZN39_INTERNAL_89662c76_4_k_cu_130be2a8_37694cuda3std3__45__cpo3endE,(_ZN39_INTERNAL_89662c76_4_k_cu_130be2a8_37694cuda3std3__419piecewise_constructE - _ZN39_INTERNAL_89662c76_4_k_cu_130be2a8_37694cuda3std3__45__cpo3endE)
_ZN39_INTERNAL_89662c76_4_k_cu_130be2a8_37694cuda3std3__45__cpo3endE:
	.zero		1
	.type		_ZN39_INTERNAL_89662c76_4_k_cu_130be2a8_37694cuda3std3__419piecewise_constructE,@object
	.size		_ZN39_INTERNAL_89662c76_4_k_cu_130be2a8_37694cuda3std3__419piecewise_constructE,(_ZN39_INTERNAL_89662c76_4_k_cu_130be2a8_37694cuda3std3__45__cpo4cendE - _ZN39_INTERNAL_89662c76_4_k_cu_130be2a8_37694cuda3std3__419piecewise_constructE)
_ZN39_INTERNAL_89662c76_4_k_cu_130be2a8_37694cuda3std3__419piecewise_constructE:
	.zero		1
	.type		_ZN39_INTERNAL_89662c76_4_k_cu_130be2a8_37694cuda3std3__45__cpo4cendE,@object
	.size		_ZN39_INTERNAL_89662c76_4_k_cu_130be2a8_37694cuda3std3__45__cpo4cendE,(_ZN39_INTERNAL_89662c76_4_k_cu_130be2a8_37694cuda3std6ranges3__45__cpo4swapE - _ZN39_INTERNAL_89662c76_4_k_cu_130be2a8_37694cuda3std3__45__cpo4cendE)
_ZN39_INTERNAL_89662c76_4_k_cu_130be2a8_37694cuda3std3__45__cpo4cendE:
	.zero		1
	.type		_ZN39_INTERNAL_89662c76_4_k_cu_130be2a8_37694cuda3std6ranges3__45__cpo4swapE,@object
	.size		_ZN39_INTERNAL_89662c76_4_k_cu_130be2a8_37694cuda3std6ranges3__45__cpo4swapE,(.L_8 - _ZN39_INTERNAL_89662c76_4_k_cu_130be2a8_37694cuda3std6ranges3__45__cpo4swapE)
_ZN39_INTERNAL_89662c76_4_k_cu_130be2a8_37694cuda3std6ranges3__45__cpo4swapE:
	.zero		1
.L_8:


//--------------------- .nv.constant0._ZN7cutlass13device_kernelINS_4gemm6kernel13GemmUniversalIN4cute5tupleIJiiiiEEENS1_10collective13CollectiveMmaINS1_34MainloopSm90TmaGmmaWarpSpecializedILi8ENS5_IJNS4_1CILi1EEESB_SB_EEENS1_35KernelTmaWarpSpecializedCooperativeEEENS5_IJNSA_ILi512EEENSA_ILi384EEENSA_ILi16EEEEEENS_10bfloat16_tENS5_IJlSB_lEEESJ_SK_NS4_8TiledMMAINS4_8MMA_AtomIJNS4_4SM904GMMA28MMA_64x192x16_F32BF16BF16_SSILNSO_5MajorE0ELSQ_0ELNSO_7ScaleInE1ELSR_1EEEEEENS4_6LayoutINS5_IJNSA_ILi2EEESB_SB_EEENS5_IJSB_NSA_ILi0EEESX_EEEEENS5_IJNS4_10UnderscoreES10_S10_EEEEENS4_13SM90_TMA_LOADENS4_14ComposedLayoutINS4_7SwizzleILi1ELi4ELi3EEENS4_18smem_ptr_flag_bitsILi16EEENSU_INS5_IJNSA_ILi8EEESH_EEENS5_IJSH_SB_EEEEEEEvNS4_8identityES13_S1D_vS1E_EENS_8epilogue10collective6detail29Sm90TmaWarpSpecializedAdapterINS1H_15DefaultEpilogueISJ_SK_SK_NS1G_6thread17LinearCombinationISJ_Li1EffLNS1L_9ScaleType4KindE0ELNS_15FloatRoundStyleE2ESJ_EENS1_15EpilogueDefaultEEEEEvvEEEEvNT_6ParamsE --------------------------
	.section	.nv.constant0._ZN7cutlass13device_kernelINS_4gemm6kernel13GemmUniversalIN4cute5tupleIJiiiiEEENS1_10collective13CollectiveMmaINS1_34MainloopSm90TmaGmmaWarpSpecializedILi8ENS5_IJNS4_1CILi1EEESB_SB_EEENS1_35KernelTmaWarpSpecializedCooperativeEEENS5_IJNSA_ILi512EEENSA_ILi384EEENSA_ILi16EEEEEENS_10bfloat16_tENS5_IJlSB_lEEESJ_SK_NS4_8TiledMMAINS4_8MMA_AtomIJNS4_4SM904GMMA28MMA_64x192x16_F32BF16BF16_SSILNSO_5MajorE0ELSQ_0ELNSO_7ScaleInE1ELSR_1EEEEEENS4_6LayoutINS5_IJNSA_ILi2EEESB_SB_EEENS5_IJSB_NSA_ILi0EEESX_EEEEENS5_IJNS4_10UnderscoreES10_S10_EEEEENS4_13SM90_TMA_LOADENS4_14ComposedLayoutINS4_7SwizzleILi1ELi4ELi3EEENS4_18smem_ptr_flag_bitsILi16EEENSU_INS5_IJNSA_ILi8EEESH_EEENS5_IJSH_SB_EEEEEEEvNS4_8identityES13_S1D_vS1E_EENS_8epilogue10collective6detail29Sm90TmaWarpSpecializedAdapterINS1H_15DefaultEpilogueISJ_SK_SK_NS1G_6thread17LinearCombinationISJ_Li1EffLNS1L_9ScaleType4KindE0ELNS_15FloatRoundStyleE2ESJ_EENS1_15EpilogueDefaultEEEEEvvEEEEvNT_6ParamsE,"a",@progbits
	.sectionflags	@""
	.align	4
.nv.constant0._ZN7cutlass13device_kernelINS_4gemm6kernel13GemmUniversalIN4cute5tupleIJiiiiEEENS1_10collective13CollectiveMmaINS1_34MainloopSm90TmaGmmaWarpSpecializedILi8ENS5_IJNS4_1CILi1EEESB_SB_EEENS1_35KernelTmaWarpSpecializedCooperativeEEENS5_IJNSA_ILi512EEENSA_ILi384EEENSA_ILi16EEEEEENS_10bfloat16_tENS5_IJlSB_lEEESJ_SK_NS4_8TiledMMAINS4_8MMA_AtomIJNS4_4SM904GMMA28MMA_64x192x16_F32BF16BF16_SSILNSO_5MajorE0ELSQ_0ELNSO_7ScaleInE1ELSR_1EEEEEENS4_6LayoutINS5_IJNSA_ILi2EEESB_SB_EEENS5_IJSB_NSA_ILi0EEESX_EEEEENS5_IJNS4_10UnderscoreES10_S10_EEEEENS4_13SM90_TMA_LOADENS4_14ComposedLayoutINS4_7SwizzleILi1ELi4ELi3EEENS4_18smem_ptr_flag_bitsILi16EEENSU_INS5_IJNSA_ILi8EEESH_EEENS5_IJSH_SB_EEEEEEEvNS4_8identityES13_S1D_vS1E_EENS_8epilogue10collective6detail29Sm90TmaWarpSpecializedAdapterINS1H_15DefaultEpilogueISJ_SK_SK_NS1G_6thread17LinearCombinationISJ_Li1EffLNS1L_9ScaleType4KindE0ELNS_15FloatRoundStyleE2ESJ_EENS1_15EpilogueDefaultEEEEEvvEEEEvNT_6ParamsE:
	.zero		1664


//--------------------- SYMBOLS --------------------------

	.type		.nv.reservedSmem.offset0,@object
	.size		.nv.reservedSmem.offset0,0x4
	.type		__assertfail,@function
